	.target	sm_90a

	.elftype	@"ET_EXEC"


//--------------------- .note.nv.tkinfo           --------------------------
	.section	.note.nv.tkinfo,"",@"SHT_NOTE"
	.sectionflags	@"SHF_NOTE_NV_TKINFO"
	.tkinfo
        /*0018*/ 	.word	0x00000002
        /*0030*/ 	.string	""
        /*0030*/ 	.string	"ptxas"
        /*0030*/ 	.string	"Cuda compilation tools, release 13.0, V13.0.88"
        /*0030*/ 	.string	"Build cuda_13.0.r13.0/compiler.36424714_0"
        /*0030*/ 	.string	"-v  -suppress-debug-info  -lineinfo  -arch sm_90a "



//--------------------- .note.nv.cuinfo           --------------------------
	.section	.note.nv.cuinfo,"",@"SHT_NOTE"
	.sectionflags	@"SHF_NOTE_NV_CUINFO"
        /*0018*/ 	.short	0x0002
        /*001a*/ 	.short	0x005a
        /*001c*/ 	.short	0x0082
	.zero		2


//--------------------- .nv.info                  --------------------------
	.section	.nv.info,"",@"SHT_CUDA_INFO"
	.align	4


	//----- nvinfo : EIATTR_REGCOUNT
	.align		4
        /*0000*/ 	.byte	0x04, 0x2f
        /*0002*/ 	.short	(.L_1 - .L_0)
	.align		4
.L_0:
        /*0004*/ 	.word	index@(matmul_kernel)
        /*0008*/ 	.word	0x000000ff


	//----- nvinfo : EIATTR_FRAME_SIZE
	.align		4
.L_1:
        /*000c*/ 	.byte	0x04, 0x11
        /*000e*/ 	.short	(.L_3 - .L_2)
	.align		4
.L_2:
        /*0010*/ 	.word	index@(matmul_kernel)
        /*0014*/ 	.word	0x00002de0


	//----- nvinfo : EIATTR_MIN_STACK_SIZE
	.align		4
.L_3:
        /*0018*/ 	.byte	0x04, 0x12
        /*001a*/ 	.short	(.L_5 - .L_4)
	.align		4
.L_4:
        /*001c*/ 	.word	index@(matmul_kernel)
        /*0020*/ 	.word	0x00002de0
.L_5:


//--------------------- .nv.compat                --------------------------
	.section	.nv.compat,"",@"SHT_CUDA_COMPAT_INFO"
	.align	4
        /*0000*/ 	.byte	0x02, 0x09, 0x01, 0x00, 0x02, 0x02, 0x04, 0x00, 0x02, 0x05, 0x05, 0x00, 0x03, 0x07, 0x01, 0x01
        /*0010*/ 	.byte	0x02, 0x03, 0x00, 0x00, 0x02, 0x06, 0x01, 0x00, 0x04, 0x0b, 0x08, 0x00, 0x00, 0x00, 0x00, 0x00
        /*0020*/ 	.byte	0x00, 0x00, 0x00, 0x00


//--------------------- .nv.info.matmul_kernel    --------------------------
	.section	.nv.info.matmul_kernel,"",@"SHT_CUDA_INFO"
	.sectionflags	@""
	.align	4


	//----- nvinfo : EIATTR_CUDA_API_VERSION
	.align		4
        /*0000*/ 	.byte	0x04, 0x37
        /*0002*/ 	.short	(.L_7 - .L_6)
.L_6:
        /*0004*/ 	.word	0x00000082


	//----- nvinfo : EIATTR_KPARAM_INFO
	.align		4
.L_7:
        /*0008*/ 	.byte	0x04, 0x17
        /*000a*/ 	.short	(.L_9 - .L_8)
.L_8:
        /*000c*/ 	.word	0x00000000
        /*0010*/ 	.short	0x000d
        /*0012*/ 	.short	0x0048
        /*0014*/ 	.byte	0x00, 0xf4, 0x21, 0x00


	//----- nvinfo : EIATTR_KPARAM_INFO
	.align		4
.L_9:
        /*0018*/ 	.byte	0x04, 0x17
        /*001a*/ 	.short	(.L_11 - .L_10)
.L_10:
        /*001c*/ 	.word	0x00000000
        /*0020*/ 	.short	0x000c
        /*0022*/ 	.short	0x0040
        /*0024*/ 	.byte	0x00, 0xf4, 0x21, 0x00


	//----- nvinfo : EIATTR_KPARAM_INFO
	.align		4
.L_11:
        /*0028*/ 	.byte	0x04, 0x17
        /*002a*/ 	.short	(.L_13 - .L_12)
.L_12:
        /*002c*/ 	.word	0x00000000
        /*0030*/ 	.short	0x000b
        /*0032*/ 	.short	0x0038
        /*0034*/ 	.byte	0x00, 0xf0, 0x11, 0x00


	//----- nvinfo : EIATTR_KPARAM_INFO
	.align		4
.L_13:
        /*0038*/ 	.byte	0x04, 0x17
        /*003a*/ 	.short	(.L_15 - .L_14)
.L_14:
        /*003c*/ 	.word	0x00000000
        /*0040*/ 	.short	0x000a
        /*0042*/ 	.short	0x0034
        /*0044*/ 	.byte	0x00, 0xf0, 0x11, 0x00


	//----- nvinfo : EIATTR_KPARAM_INFO
	.align		4
.L_15:
        /*0048*/ 	.byte	0x04, 0x17
        /*004a*/ 	.short	(.L_17 - .L_16)
.L_16:
        /*004c*/ 	.word	0x00000000
        /*0050*/ 	.short	0x0009
        /*0052*/ 	.short	0x0030
        /*0054*/ 	.byte	0x00, 0xf0, 0x11, 0x00


	//----- nvinfo : EIATTR_KPARAM_INFO
	.align		4
.L_17:
        /*0058*/ 	.byte	0x04, 0x17
        /*005a*/ 	.short	(.L_19 - .L_18)
.L_18:
        /*005c*/ 	.word	0x00000000
        /*0060*/ 	.short	0x0008
        /*0062*/ 	.short	0x002c
        /*0064*/ 	.byte	0x00, 0xf0, 0x11, 0x00


	//----- nvinfo : EIATTR_KPARAM_INFO
	.align		4
.L_19:
        /*0068*/ 	.byte	0x04, 0x17
        /*006a*/ 	.short	(.L_21 - .L_20)
.L_20:
        /*006c*/ 	.word	0x00000000
        /*0070*/ 	.short	0x0007
        /*0072*/ 	.short	0x0028
        /*0074*/ 	.byte	0x00, 0xf0, 0x11, 0x00


	//----- nvinfo : EIATTR_KPARAM_INFO
	.align		4
.L_21:
        /*0078*/ 	.byte	0x04, 0x17
        /*007a*/ 	.short	(.L_23 - .L_22)
.L_22:
        /*007c*/ 	.word	0x00000000
        /*0080*/ 	.short	0x0006
        /*0082*/ 	.short	0x0024
        /*0084*/ 	.byte	0x00, 0xf0, 0x11, 0x00


	//----- nvinfo : EIATTR_KPARAM_INFO
	.align		4
.L_23:
        /*0088*/ 	.byte	0x04, 0x17
        /*008a*/ 	.short	(.L_25 - .L_24)
.L_24:
        /*008c*/ 	.word	0x00000000
        /*0090*/ 	.short	0x0005
        /*0092*/ 	.short	0x0020
        /*0094*/ 	.byte	0x00, 0xf0, 0x11, 0x00


	//----- nvinfo : EIATTR_KPARAM_INFO
	.align		4
.L_25:
        /*0098*/ 	.byte	0x04, 0x17
        /*009a*/ 	.short	(.L_27 - .L_26)
.L_26:
        /*009c*/ 	.word	0x00000000
        /*00a0*/ 	.short	0x0004
        /*00a2*/ 	.short	0x001c
        /*00a4*/ 	.byte	0x00, 0xf0, 0x11, 0x00


	//----- nvinfo : EIATTR_KPARAM_INFO
	.align		4
.L_27:
        /*00a8*/ 	.byte	0x04, 0x17
        /*00aa*/ 	.short	(.L_29 - .L_28)
.L_28:
        /*00ac*/ 	.word	0x00000000
        /*00b0*/ 	.short	0x0003
        /*00b2*/ 	.short	0x0018
        /*00b4*/ 	.byte	0x00, 0xf0, 0x11, 0x00


	//----- nvinfo : EIATTR_KPARAM_INFO
	.align		4
.L_29:
        /*00b8*/ 	.byte	0x04, 0x17
        /*00ba*/ 	.short	(.L_31 - .L_30)
.L_30:
        /*00bc*/ 	.word	0x00000000
        /*00c0*/ 	.short	0x0002
        /*00c2*/ 	.short	0x0010
        /*00c4*/ 	.byte	0x00, 0xf4, 0x21, 0x00


	//----- nvinfo : EIATTR_KPARAM_INFO
	.align		4
.L_31:
        /*00c8*/ 	.byte	0x04, 0x17
        /*00ca*/ 	.short	(.L_33 - .L_32)
.L_32:
        /*00cc*/ 	.word	0x00000000
        /*00d0*/ 	.short	0x0001
        /*00d2*/ 	.short	0x0008
        /*00d4*/ 	.byte	0x00, 0xf4, 0x21, 0x00


	//----- nvinfo : EIATTR_KPARAM_INFO
	.align		4
.L_33:
        /*00d8*/ 	.byte	0x04, 0x17
        /*00da*/ 	.short	(.L_35 - .L_34)
.L_34:
        /*00dc*/ 	.word	0x00000000
        /*00e0*/ 	.short	0x0000
        /*00e2*/ 	.short	0x0000
        /*00e4*/ 	.byte	0x00, 0xf4, 0x21, 0x00


	//----- nvinfo : EIATTR_SPARSE_MMA_MASK
	.align		4
.L_35:
        /*00e8*/ 	.byte	0x03, 0x50
        /*00ea*/ 	.short	0x0000


	//----- nvinfo : EIATTR_MAXREG_COUNT
	.align		4
        /*00ec*/ 	.byte	0x03, 0x1b
        /*00ee*/ 	.short	0x00ff


	//----- nvinfo : EIATTR_NUM_BARRIERS
	.align		4
        /*00f0*/ 	.byte	0x02, 0x4c
        /*00f2*/ 	.byte	0x01
	.zero		1


	//----- nvinfo : EIATTR_ANNOTATIONS
	.align		4
        /*00f4*/ 	.byte	0x04, 0x55
        /*00f6*/ 	.short	(.L_37 - .L_36)


	//   ....[0]....
.L_36:
        /*00f8*/ 	.word	0x00000001
        /*00fc*/ 	.byte	0x80, 0x04, 0x00, 0x00, 0x01, 0x00, 0x00, 0x00, 0x60, 0x0d, 0x00, 0x00, 0x01, 0x00, 0x00, 0x00
        /* <DEDUP_REMOVED lines=760> */
        /*308c*/ 	.byte	0xb0, 0x29, 0x01, 0x00


	//----- nvinfo : EIATTR_MERCURY_ISA_VERSION
	.align		4
.L_37:
        /*3090*/ 	.byte	0x03, 0x5f
        /*3092*/ 	.short	0x0101


	//----- nvinfo : EIATTR_EXIT_INSTR_OFFSETS
	.align		4
        /*3094*/ 	.byte	0x04, 0x1c
        /*3096*/ 	.short	(.L_39 - .L_38)


	//   ....[0]....
.L_38:
        /*3098*/ 	.word	0x00061a90


	//   ....[1]....
        /*309c*/ 	.word	0x00061ab0


	//----- nvinfo : EIATTR_REQNTID
	.align		4
.L_39:
        /*30a0*/ 	.byte	0x04, 0x10
        /*30a2*/ 	.short	(.L_41 - .L_40)
.L_40:
        /*30a4*/ 	.word	0x00000080
        /*30a8*/ 	.word	0x00000001
        /*30ac*/ 	.word	0x00000001


	//----- nvinfo : EIATTR_CBANK_PARAM_SIZE
	.align		4
.L_41:
        /*30b0*/ 	.byte	0x03, 0x19
        /*30b2*/ 	.short	0x0050


	//----- nvinfo : EIATTR_PARAM_CBANK
	.align		4
        /*30b4*/ 	.byte	0x04, 0x0a
        /*30b6*/ 	.short	(.L_43 - .L_42)
	.align		4
.L_42:
        /*30b8*/ 	.word	index@(.nv.constant0.matmul_kernel)
        /*30bc*/ 	.short	0x0210
        /*30be*/ 	.short	0x0050


	//----- nvinfo : EIATTR_SW_WAR
	.align		4
.L_43:
        /*30c0*/ 	.byte	0x04, 0x36
        /*30c2*/ 	.short	(.L_45 - .L_44)
.L_44:
        /*30c4*/ 	.word	0x00000008
.L_45:


//--------------------- .nv.callgraph             --------------------------
	.section	.nv.callgraph,"",@"SHT_CUDA_CALLGRAPH"
	.align	4
	.sectionentsize	8
	.align		4
        /*0000*/ 	.word	0x00000000
	.align		4
        /*0004*/ 	.word	0xffffffff
	.align		4
        /*0008*/ 	.word	0x00000000
	.align		4
        /*000c*/ 	.word	0xfffffffe
	.align		4
        /*0010*/ 	.word	0x00000000
	.align		4
        /*0014*/ 	.word	0xfffffffd
	.align		4
        /*0018*/ 	.word	0x00000000
	.align		4
        /*001c*/ 	.word	0xfffffffc


//--------------------- .text.matmul_kernel       --------------------------
	.section	.text.matmul_kernel,"ax",@progbits
	.align	128
        .global         matmul_kernel
        .type           matmul_kernel,@function
        .size           matmul_kernel,(.L_x_4 - matmul_kernel)
        .other          matmul_kernel,@"STO_CUDA_ENTRY STV_DEFAULT"
matmul_kernel:
.text.matmul_kernel:
[----:B------:R-:W0:Y:S08]  /*0000*/  LDC R1, c[0x0][0x28] ;  /* 0x00000a00ff017b82 */ /* 0x000e300000000800 */
[----:B------:R-:W1:Y:S01]  /*0010*/  LDC.64 R2, c[0x0][0x228] ;  /* 0x00008a00ff027b82 */ /* 0x000e620000000a00 */
[----:B------:R-:W2:Y:S01]  /*0020*/  S2R R7, SR_CTAID.X ;  /* 0x0000000000077919 */ /* 0x000ea20000002500 */
[----:B0-----:R-:W-:Y:S01]  /*0030*/  VIADD R1, R1, 0xffffd220 ;  /* 0xffffd22001017836 */ /* 0x001fe20000000000 */
[----:B------:R-:W-:Y:S01]  /*0040*/  ULDC.64 UR60, c[0x0][0x208] ;  /* 0x00008200003c7ab9 */ /* 0x000fe20000000a00 */
[----:B------:R-:W0:Y:S04]  /*0050*/  S2R R36, SR_TID.X ;  /* 0x0000000000247919 */ /* 0x000e280000002100 */
[----:B------:R-:W3:Y:S01]  /*0060*/  LDC R34, c[0x0][0x230] ;  /* 0x00008c00ff227b82 */ /* 0x000ee20000000800 */
[----:B-1----:R-:W-:-:S05]  /*0070*/  VIADD R0, R3, 0x7f ;  /* 0x0000007f03007836 */ /* 0x002fca0000000000 */
[----:B------:R-:W-:Y:S01]  /*0080*/  SHF.R.S32.HI R5, RZ, 0x1f, R0 ;  /* 0x0000001fff057819 */ /* 0x000fe20000011400 */
[----:B---3--:R-:W-:-:S03]  /*0090*/  VIADD R34, R34, 0x7f ;  /* 0x0000007f22227836 */ /* 0x008fc60000000000 */
[----:B------:R-:W-:Y:S02]  /*00a0*/  LEA.HI R5, R5, R0, RZ, 0x7 ;  /* 0x0000000005057211 */ /* 0x000fe400078f38ff */
[----:B--2---:R-:W-:Y:S02]  /*00b0*/  IABS R10, R7 ;  /* 0x00000007000a7213 */ /* 0x004fe40000000000 */
[----:B------:R-:W-:Y:S02]  /*00c0*/  SHF.R.S32.HI R6, RZ, 0x7, R5 ;  /* 0x00000007ff067819 */ /* 0x000fe40000011405 */
[----:B0-----:R-:W-:Y:S02]  /*00d0*/  LOP3.LUT R32, R36, 0x7f, RZ, 0xc0, !PT ;  /* 0x0000007f24207812 */ /* 0x001fe400078ec0ff */
[-C--:B------:R-:W-:Y:S02]  /*00e0*/  IABS R9, R6.reuse ;  /* 0x0000000600097213 */ /* 0x080fe40000000000 */
[----:B------:R-:W-:-:S02]  /*00f0*/  IABS R12, R6 ;  /* 0x00000006000c7213 */ /* 0x000fc40000000000 */
[----:B------:R-:W0:Y:S08]  /*0100*/  I2F.RP R0, R9 ;  /* 0x0000000900007306 */ /* 0x000e300000209400 */
[----:B0-----:R-:W0:Y:S02]  /*0110*/  MUFU.RCP R0, R0 ;  /* 0x0000000000007308 */ /* 0x001e240000001000 */
[----:B0-----:R-:W-:-:S02]  /*0120*/  VIADD R4, R0, 0xffffffe ;  /* 0x0ffffffe00047836 */ /* 0x001fc40000000000 */
[----:B------:R-:W-:-:S04]  /*0130*/  IMAD.MOV R0, RZ, RZ, -R12 ;  /* 0x000000ffff007224 */ /* 0x000fc800078e0a0c */
[----:B------:R0:W1:Y:S02]  /*0140*/  F2I.FTZ.U32.TRUNC.NTZ R5, R4 ;  /* 0x0000000400057305 */ /* 0x000064000021f000 */
[----:B0-----:R-:W-:Y:S02]  /*0150*/  IMAD.MOV.U32 R4, RZ, RZ, RZ ;  /* 0x000000ffff047224 */ /* 0x001fe400078e00ff */
[----:B-1----:R-:W-:-:S04]  /*0160*/  IMAD.MOV R8, RZ, RZ, -R5 ;  /* 0x000000ffff087224 */ /* 0x002fc800078e0a05 */
[----:B------:R-:W-:Y:S02]  /*0170*/  IMAD R11, R8, R9, RZ ;  /* 0x00000009080b7224 */ /* 0x000fe400078e02ff */
[----:B------:R-:W-:Y:S02]  /*0180*/  IMAD.MOV.U32 R8, RZ, RZ, R10 ;  /* 0x000000ffff087224 */ /* 0x000fe400078e000a */
[----:B------:R-:W-:-:S06]  /*0190*/  IMAD.HI.U32 R5, R5, R11, R4 ;  /* 0x0000000b05057227 */ /* 0x000fcc00078e0004 */
[----:B------:R-:W-:-:S04]  /*01a0*/  IMAD.HI.U32 R5, R5, R8, RZ ;  /* 0x0000000805057227 */ /* 0x000fc800078e00ff */
[----:B------:R-:W-:-:S05]  /*01b0*/  IMAD R0, R5, R0, R8 ;  /* 0x0000000005007224 */ /* 0x000fca00078e0208 */
[----:B------:R-:W-:-:S13]  /*01c0*/  ISETP.GT.U32.AND P1, PT, R9, R0, PT ;  /* 0x000000000900720c */ /* 0x000fda0003f24070 */
[----:B------:R-:W-:Y:S02]  /*01d0*/  @!P1 IMAD.IADD R0, R0, 0x1, -R9 ;  /* 0x0000000100009824 */ /* 0x000fe400078e0a09 */
[----:B------:R-:W-:Y:S01]  /*01e0*/  @!P1 VIADD R5, R5, 0x1 ;  /* 0x0000000105059836 */ /* 0x000fe20000000000 */
[----:B------:R-:W-:Y:S02]  /*01f0*/  ISETP.NE.AND P1, PT, R6, RZ, PT ;  /* 0x000000ff0600720c */ /* 0x000fe40003f25270 */
[----:B------:R-:W-:Y:S02]  /*0200*/  ISETP.GE.U32.AND P0, PT, R0, R9, PT ;  /* 0x000000090000720c */ /* 0x000fe40003f06070 */
[----:B------:R-:W-:-:S04]  /*0210*/  LOP3.LUT R0, R7, R6, RZ, 0x3c, !PT ;  /* 0x0000000607007212 */ /* 0x000fc800078e3cff */
[----:B------:R-:W-:Y:S01]  /*0220*/  ISETP.GE.AND P2, PT, R0, RZ, PT ;  /* 0x000000ff0000720c */ /* 0x000fe20003f46270 */
[----:B------:R-:W-:-:S06]  /*0230*/  VIADD R0, R2, 0x1ff ;  /* 0x000001ff02007836 */ /* 0x000fcc0000000000 */
[----:B------:R-:W-:-:S04]  /*0240*/  @P0 VIADD R5, R5, 0x1 ;  /* 0x0000000105050836 */ /* 0x000fc80000000000 */
[----:B------:R-:W-:Y:S01]  /*0250*/  IMAD.MOV.U32 R10, RZ, RZ, R5 ;  /* 0x000000ffff0a7224 */ /* 0x000fe200078e0005 */
[----:B------:R-:W-:-:S03]  /*0260*/  SHF.R.S32.HI R5, RZ, 0x1f, R0 ;  /* 0x0000001fff057819 */ /* 0x000fc60000011400 */
[----:B------:R-:W-:Y:S01]  /*0270*/  @!P2 IMAD.MOV R10, RZ, RZ, -R10 ;  /* 0x000000ffff0aa224 */ /* 0x000fe200078e0a0a */
[----:B------:R-:W-:Y:S02]  /*0280*/  LEA.HI R5, R5, R0, RZ, 0x9 ;  /* 0x0000000005057211 */ /* 0x000fe400078f48ff */
[----:B------:R-:W-:-:S04]  /*0290*/  @!P1 LOP3.LUT R10, RZ, R6, RZ, 0x33, !PT ;  /* 0x00000006ff0a9212 */ /* 0x000fc800078e33ff */
[----:B------:R-:W-:Y:S01]  /*02a0*/  LEA.HI.SX32 R5, R5, -R10, 0x17 ;  /* 0x8000000a05057211 */ /* 0x000fe200078fbaff */
[----:B------:R-:W-:-:S03]  /*02b0*/  IMAD.MOV R8, RZ, RZ, -R10 ;  /* 0x000000ffff087224 */ /* 0x000fc600078e0a0a */
[----:B------:R-:W-:Y:S01]  /*02c0*/  VIMNMX R11, R5, 0x1, PT ;  /* 0x00000001050b7848 */ /* 0x000fe20003fe0100 */
[----:B------:R-:W-:-:S03]  /*02d0*/  IMAD R8, R6, R8, R7 ;  /* 0x0000000806087224 */ /* 0x000fc600078e0207 */
[-C--:B------:R-:W-:Y:S02]  /*02e0*/  IABS R9, R11.reuse ;  /* 0x0000000b00097213 */ /* 0x080fe40000000000 */
[----:B------:R-:W-:Y:S02]  /*02f0*/  IABS R13, R11 ;  /* 0x0000000b000d7213 */ /* 0x000fe40000000000 */
[----:B------:R-:W0:Y:S08]  /*0300*/  I2F.RP R0, R9 ;  /* 0x0000000900007306 */ /* 0x000e300000209400 */
[----:B0-----:R-:W0:Y:S02]  /*0310*/  MUFU.RCP R0, R0 ;  /* 0x0000000000007308 */ /* 0x001e240000001000 */
[----:B0-----:R-:W-:-:S02]  /*0320*/  VIADD R4, R0, 0xffffffe ;  /* 0x0ffffffe00047836 */ /* 0x001fc40000000000 */
[----:B------:R-:W-:-:S04]  /*0330*/  IMAD.MOV R0, RZ, RZ, -R13 ;  /* 0x000000ffff007224 */ /* 0x000fc800078e0a0d */
[----:B------:R0:W1:Y:S02]  /*0340*/  F2I.FTZ.U32.TRUNC.NTZ R5, R4 ;  /* 0x0000000400057305 */ /* 0x000064000021f000 */
[----:B0-----:R-:W-:Y:S02]  /*0350*/  IMAD.MOV.U32 R4, RZ, RZ, RZ ;  /* 0x000000ffff047224 */ /* 0x001fe400078e00ff */
[----:B-1----:R-:W-:-:S04]  /*0360*/  IMAD.MOV R12, RZ, RZ, -R5 ;  /* 0x000000ffff0c7224 */ /* 0x002fc800078e0a05 */
[----:B------:R-:W-:Y:S01]  /*0370*/  IMAD.MOV.U32 R6, RZ, RZ, R12 ;  /* 0x000000ffff067224 */ /* 0x000fe200078e000c */
[----:B------:R-:W-:-:S03]  /*0380*/  IABS R12, R8 ;  /* 0x00000008000c7213 */ /* 0x000fc60000000000 */
[----:B------:R-:W-:Y:S02]  /*0390*/  IMAD R7, R6, R9, RZ ;  /* 0x0000000906077224 */ /* 0x000fe400078e02ff */
[----:B------:R-:W-:Y:S02]  /*03a0*/  IMAD.MOV.U32 R6, RZ, RZ, R12 ;  /* 0x000000ffff067224 */ /* 0x000fe400078e000c */
[----:B------:R-:W-:Y:S01]  /*03b0*/  IMAD.HI.U32 R5, R5, R7, R4 ;  /* 0x0000000705057227 */ /* 0x000fe200078e0004 */
[----:B------:R-:W-:Y:S01]  /*03c0*/  MOV R4, 0x400 ;  /* 0x0000040000047802 */ /* 0x000fe20000000f00 */
[----:B------:R-:W0:Y:S04]  /*03d0*/  S2R R7, SR_CgaCtaId ;  /* 0x0000000000077919 */ /* 0x000e280000008800 */
[----:B------:R-:W-:-:S04]  /*03e0*/  IMAD.HI.U32 R5, R5, R6, RZ ;  /* 0x0000000605057227 */ /* 0x000fc800078e00ff */
[----:B------:R-:W-:-:S05]  /*03f0*/  IMAD R0, R5, R0, R6 ;  /* 0x0000000005007224 */ /* 0x000fca00078e0206 */
[----:B------:R-:W-:-:S13]  /*0400*/  ISETP.GT.U32.AND P1, PT, R9, R0, PT ;  /* 0x000000000900720c */ /* 0x000fda0003f24070 */
[----:B------:R-:W-:Y:S02]  /*0410*/  @!P1 IMAD.IADD R0, R0, 0x1, -R9 ;  /* 0x0000000100009824 */ /* 0x000fe400078e0a09 */
[----:B------:R-:W-:Y:S01]  /*0420*/  @!P1 VIADD R5, R5, 0x1 ;  /* 0x0000000105059836 */ /* 0x000fe20000000000 */
[----:B------:R-:W-:Y:S02]  /*0430*/  ISETP.NE.AND P1, PT, R11, RZ, PT ;  /* 0x000000ff0b00720c */ /* 0x000fe40003f25270 */
[----:B------:R-:W-:Y:S02]  /*0440*/  ISETP.GE.U32.AND P0, PT, R0, R9, PT ;  /* 0x000000090000720c */ /* 0x000fe40003f06070 */
[----:B------:R-:W-:Y:S02]  /*0450*/  LOP3.LUT R0, R8, R11, RZ, 0x3c, !PT ;  /* 0x0000000b08007212 */ /* 0x000fe400078e3cff */
[----:B0-----:R-:W-:Y:S02]  /*0460*/  LEA R228, R7, R4, 0x18 ;  /* 0x0000000407e47211 */ /* 0x001fe400078ec0ff */
[----:B------:R-:W-:-:S03]  /*0470*/  ISETP.GE.AND P2, PT, R0, RZ, PT ;  /* 0x000000ff0000720c */ /* 0x000fc60003f46270 */
[----:B------:R0:W-:Y:S04]  /*0480*/  STL [R1+0xd28], R228 ;  /* 0x000d28e401007387 */ /* 0x0001e80000100800 */
[----:B------:R-:W-:Y:S01]  /*0490*/  @P0 VIADD R5, R5, 0x1 ;  /* 0x0000000105050836 */ /* 0x000fe20000000000 */
[----:B------:R-:W-:-:S05]  /*04a0*/  ISETP.GT.AND P0, PT, R34, 0x7f, PT ;  /* 0x0000007f2200780c */ /* 0x000fca0003f04270 */
[----:B------:R-:W-:Y:S01]  /*04b0*/  @!P2 IMAD.MOV R5, RZ, RZ, -R5 ;  /* 0x000000ffff05a224 */ /* 0x000fe200078e0a05 */
[----:B------:R-:W-:-:S05]  /*04c0*/  @!P1 LOP3.LUT R5, RZ, R11, RZ, 0x33, !PT ;  /* 0x0000000bff059212 */ /* 0x000fca00078e33ff */
[----:B------:R-:W-:Y:S02]  /*04d0*/  IMAD.MOV R0, RZ, RZ, -R5 ;  /* 0x000000ffff007224 */ /* 0x000fe400078e0a05 */
[----:B------:R-:W-:Y:S02]  /*04e0*/  IMAD.SHL.U32 R4, R5, 0x80, RZ ;  /* 0x0000008005047824 */ /* 0x000fe400078e00ff */
[----:B------:R-:W-:Y:S02]  /*04f0*/  IMAD R0, R11, R0, R8 ;  /* 0x000000000b007224 */ /* 0x000fe400078e0208 */
[----:B------:R-:W-:Y:S02]  /*0500*/  VIADD R18, R4, 0x1 ;  /* 0x0000000104127836 */ /* 0x000fe40000000000 */
[----:B------:R-:W-:Y:S02]  /*0510*/  IMAD.IADD R5, R10, 0x1, R0 ;  /* 0x000000010a057824 */ /* 0x000fe400078e0200 */
[----:B------:R-:W-:-:S02]  /*0520*/  VIADD R17, R4, 0x2 ;  /* 0x0000000204117836 */ /* 0x000fc40000000000 */
[----:B------:R-:W-:Y:S02]  /*0530*/  IMAD R234, R5, 0x200, R32 ;  /* 0x0000020005ea7824 */ /* 0x000fe400078e0220 */
[C---:B------:R-:W-:Y:S02]  /*0540*/  VIADD R21, R4.reuse, 0x3 ;  /* 0x0000000304157836 */ /* 0x040fe40000000000 */
[C---:B------:R-:W-:Y:S02]  /*0550*/  VIADD R20, R4.reuse, 0x4 ;  /* 0x0000000404147836 */ /* 0x040fe40000000000 */
[C---:B------:R-:W-:Y:S02]  /*0560*/  VIADD R22, R4.reuse, 0x5 ;  /* 0x0000000504167836 */ /* 0x040fe40000000000 */
[C---:B------:R-:W-:Y:S02]  /*0570*/  VIADD R19, R4.reuse, 0x6 ;  /* 0x0000000604137836 */ /* 0x040fe40000000000 */
[----:B------:R-:W-:-:S02]  /*0580*/  VIADD R24, R4, 0x7 ;  /* 0x0000000704187836 */ /* 0x000fc40000000000 */
[C---:B------:R-:W-:Y:S02]  /*0590*/  VIADD R23, R4.reuse, 0x8 ;  /* 0x0000000804177836 */ /* 0x040fe40000000000 */
        /* <DEDUP_REMOVED lines=121> */
[----:B------:R-:W-:Y:S01]  /*0d30*/  VIADD R235, R234, 0x180 ;  /* 0x00000180eaeb7836 */ /* 0x000fe20000000000 */
[----:B0-----:R-:W-:Y:S06]  /*0d40*/  @P0 BRA `(.L_x_0) ;  /* 0x00000018008c0947 */ /* 0x001fec0003800000 */
[----:B------:R-:W-:Y:S01]  /*0d50*/  IMAD.SHL.U32 R0, R36, 0x10, RZ ;  /* 0x0000001024007824 */ /* 0x000fe200078e00ff */
[----:B------:R1:W-:Y:S01]  /*0d60*/  STL [R1+0x400], RZ ;  /* 0x000400ff01007387 */ /* 0x0003e20000100800 */
[----:B------:R-:W-:Y:S02]  /*0d70*/  CS2R R152, SRZ ;  /* 0x0000000000987805 */ /* 0x000fe4000001ff00 */
[----:B------:R-:W-:Y:S02]  /*0d80*/  CS2R R154, SRZ ;  /* 0x00000000009a7805 */ /* 0x000fe4000001ff00 */
[----:B------:R-:W-:Y:S01]  /*0d90*/  CS2R R156, SRZ ;  /* 0x00000000009c7805 */ /* 0x000fe2000001ff00 */
[----:B------:R1:W-:Y:S01]  /*0da0*/  STL [R1+0x2224], R0 ;  /* 0x0022240001007387 */ /* 0x0003e20000100800 */
[----:B------:R-:W-:Y:S02]  /*0db0*/  CS2R R158, SRZ ;  /* 0x00000000009e7805 */ /* 0x000fe4000001ff00 */
[----:B------:R-:W-:-:S02]  /*0dc0*/  CS2R R160, SRZ ;  /* 0x0000000000a07805 */ /* 0x000fc4000001ff00 */
[----:B------:R-:W-:Y:S01]  /*0dd0*/  CS2R R162, SRZ ;  /* 0x0000000000a27805 */ /* 0x000fe2000001ff00 */
[----:B------:R1:W-:Y:S01]  /*0de0*/  STL [R1+0x404], RZ ;  /* 0x000404ff01007387 */ /* 0x0003e20000100800 */
[----:B------:R-:W-:Y:S02]  /*0df0*/  CS2R R164, SRZ ;  /* 0x0000000000a47805 */ /* 0x000fe4000001ff00 */
[----:B------:R-:W-:Y:S02]  /*0e00*/  CS2R R166, SRZ ;  /* 0x0000000000a67805 */ /* 0x000fe4000001ff00 */
[----:B------:R-:W-:Y:S01]  /*0e10*/  CS2R R168, SRZ ;  /* 0x0000000000a87805 */ /* 0x000fe2000001ff00 */
[----:B------:R1:W-:Y:S01]  /*0e20*/  STL [R1+0x408], RZ ;  /* 0x000408ff01007387 */ /* 0x0003e20000100800 */
        /* <DEDUP_REMOVED lines=115> */
[----:B------:R1:W-:Y:S04]  /*1560*/  STL [R1+0x47c], RZ ;  /* 0x00047cff01007387 */ /* 0x0003e80000100800 */
        /* <DEDUP_REMOVED lines=224> */
[----:B------:R1:W-:Y:S04]  /*2370*/  STL [R1], RZ ;  /* 0x000000ff01007387 */ /* 0x0003e80000100800 */
        /* <DEDUP_REMOVED lines=62> */
[----:B------:R1:W-:Y:S01]  /*2760*/  STL [R1+0xfc], RZ ;  /* 0x0000fcff01007387 */ /* 0x0003e20000100800 */
[----:B------:R-:W-:Y:S05]  /*2770*/  BRA `(.L_x_1) ;  /* 0x0000042400507947 */ /* 0x000fea0003800000 */
.L_x_0:
[----:B------:R-:W-:Y:S01]  /*2780*/  IABS R16, R2 ;  /* 0x0000000200107213 */ /* 0x000fe20000000000 */
[----:B------:R-:W0:Y:S01]  /*2790*/  LDC R226, c[0x0][0x234] ;  /* 0x00008d00ffe27b82 */ /* 0x000e220000000800 */
[----:B------:R-:W-:Y:S02]  /*27a0*/  IABS R6, R3 ;  /* 0x0000000300067213 */ /* 0x000fe40000000000 */
[----:B------:R-:W1:Y:S01]  /*27b0*/  I2F.RP R0, R16 ;  /* 0x0000001000007306 */ /* 0x000e620000209400 */
[----:B------:R-:W-:Y:S02]  /*27c0*/  IABS R11, R234 ;  /* 0x000000ea000b7213 */ /* 0x000fe40000000000 */
[----:B------:R-:W-:Y:S02]  /*27d0*/  IABS R116, R236 ;  /* 0x000000ec00747213 */ /* 0x000fe40000000000 */
[----:B------:R-:W-:Y:S02]  /*27e0*/  IABS R118, R235 ;  /* 0x000000eb00767213 */ /* 0x000fe40000000000 */
[----:B------:R-:W-:Y:S01]  /*27f0*/  ISETP.GE.AND P6, PT, R234, RZ, PT ;  /* 0x000000ffea00720c */ /* 0x000fe20003fc6270 */
[----:B------:R-:W2:Y:S01]  /*2800*/  I2F.RP R5, R6 ;  /* 0x0000000600057306 */ /* 0x000ea20000209400 */
[----:B------:R-:W-:-:S02]  /*2810*/  ISETP.GE.AND P4, PT, R129, RZ, PT ;  /* 0x000000ff8100720c */ /* 0x000fc40003f86270 */
[----:B------:R-:W-:Y:S02]  /*2820*/  IABS R139, R129 ;  /* 0x00000081008b7213 */ /* 0x000fe40000000000 */
[----:B------:R-:W-:Y:S02]  /*2830*/  IABS R137, R131 ;  /* 0x0000008300897213 */ /* 0x000fe40000000000 */
[----:B------:R-:W-:Y:S01]  /*2840*/  ISETP.GE.AND P5, PT, R131, RZ, PT ;  /* 0x000000ff8300720c */ /* 0x000fe20003fa6270 */
[----:B-1----:R-:W1:Y:S01]  /*2850*/  MUFU.RCP R0, R0 ;  /* 0x0000000000007308 */ /* 0x002e620000001000 */
[----:B------:R-:W-:Y:S02]  /*2860*/  IABS R141, R150 ;  /* 0x00000096008d7213 */ /* 0x000fe40000000000 */
[----:B------:R-:W-:Y:S02]  /*2870*/  IABS R143, R148 ;  /* 0x00000094008f7213 */ /* 0x000fe40000000000 */
[----:B------:R-:W-:-:S02]  /*2880*/  IABS R217, R149 ;  /* 0x0000009500d97213 */ /* 0x000fc40000000000 */
[----:B------:R-:W-:Y:S01]  /*2890*/  IABS R215, R147 ;  /* 0x0000009300d77213 */ /* 0x000fe20000000000 */
[----:B--2---:R-:W2:Y:S01]  /*28a0*/  MUFU.RCP R5, R5 ;  /* 0x0000000500057308 */ /* 0x004ea20000001000 */
[----:B------:R-:W-:Y:S02]  /*28b0*/  IABS R211, R144 ;  /* 0x0000009000d37213 */ /* 0x000fe40000000000 */
[----:B------:R-:W-:Y:S02]  /*28c0*/  IABS R213, R146 ;  /* 0x0000009200d57213 */ /* 0x000fe40000000000 */
[----:B------:R-:W-:Y:S02]  /*28d0*/  IABS R209, R145 ;  /* 0x0000009100d17213 */ /* 0x000fe40000000000 */
[----:B------:R-:W-:Y:S01]  /*28e0*/  IABS R207, R140 ;  /* 0x0000008c00cf7213 */ /* 0x000fe20000000000 */
[----:B-1----:R-:W-:Y:S01]  /*28f0*/  VIADD R14, R0, 0xffffffe ;  /* 0x0ffffffe000e7836 */ /* 0x002fe20000000000 */
[----:B------:R-:W-:-:S02]  /*2900*/  IABS R205, R142 ;  /* 0x0000008e00cd7213 */ /* 0x000fc40000000000 */
[----:B------:R-:W-:Y:S01]  /*2910*/  IABS R203, R13 ;  /* 0x0000000d00cb7213 */ /* 0x000fe20000000000 */
[----:B------:R1:W3:Y:S01]  /*2920*/  F2I.FTZ.U32.TRUNC.NTZ R15, R14 ;  /* 0x0000000e000f7305 */ /* 0x0002e2000021f000 */
[----:B------:R-:W-:Y:S02]  /*2930*/  IABS R199, R136 ;  /* 0x0000008800c77213 */ /* 0x000fe40000000000 */
[----:B------:R-:W-:Y:S01]  /*2940*/  IABS R201, R138 ;  /* 0x0000008a00c97213 */ /* 0x000fe20000000000 */
[----:B--2---:R-:W-:Y:S01]  /*2950*/  VIADD R8, R5, 0xffffffe ;  /* 0x0ffffffe05087836 */ /* 0x004fe20000000000 */
[----:B------:R-:W-:Y:S02]  /*2960*/  IABS R197, R133 ;  /* 0x0000008500c57213 */ /* 0x000fe40000000000 */
[----:B------:R-:W-:Y:S01]  /*2970*/  IABS R195, R130 ;  /* 0x0000008200c37213 */ /* 0x000fe20000000000 */
[----:B------:R2:W4:Y:S01]  /*2980*/  F2I.FTZ.U32.TRUNC.NTZ R9, R8 ;  /* 0x0000000800097305 */ /* 0x000522000021f000 */
[----:B-1----:R-:W-:Y:S01]  /*2990*/  IMAD.MOV.U32 R14, RZ, RZ, RZ ;  /* 0x000000ffff0e7224 */ /* 0x002fe200078e00ff */
[----:B------:R-:W-:-:S02]  /*29a0*/  IABS R193, R132 ;  /* 0x0000008400c17213 */ /* 0x000fc40000000000 */
[----:B------:R-:W-:Y:S02]  /*29b0*/  IABS R191, R128 ;  /* 0x0000008000bf7213 */ /* 0x000fe40000000000 */
[----:B------:R-:W-:Y:S01]  /*29c0*/  IABS R175, R127 ;  /* 0x0000007f00af7213 */ /* 0x000fe20000000000 */
[--C-:B---3--:R-:W-:Y:S01]  /*29d0*/  IMAD.MOV R7, RZ, RZ, -R15.reuse ;  /* 0x000000ffff077224 */ /* 0x108fe200078e0a0f */
[----:B------:R-:W-:Y:S01]  /*29e0*/  IABS R177, R126 ;  /* 0x0000007e00b17213 */ /* 0x000fe20000000000 */
[----:B--2---:R-:W-:Y:S01]  /*29f0*/  IMAD.MOV.U32 R8, RZ, RZ, RZ ;  /* 0x000000ffff087224 */ /* 0x004fe200078e00ff */
[----:B------:R-:W-:Y:S01]  /*2a00*/  IABS R223, R125 ;  /* 0x0000007d00df7213 */ /* 0x000fe20000000000 */
[----:B------:R-:W-:Y:S01]  /*2a10*/  IMAD R7, R7, R16, RZ ;  /* 0x0000001007077224 */ /* 0x000fe200078e02ff */
[----:B------:R-:W-:Y:S02]  /*2a20*/  IABS R229, R123 ;  /* 0x0000007b00e57213 */ /* 0x000fe40000000000 */
[----:B------:R-:W-:Y:S01]  /*2a30*/  IABS R227, R124 ;  /* 0x0000007c00e37213 */ /* 0x000fe20000000000 */
[----:B------:R-:W-:Y:S01]  /*2a40*/  IMAD.HI.U32 R15, R15, R7, R14 ;  /* 0x000000070f0f7227 */ /* 0x000fe200078e000e */
[----:B------:R-:W-:-:S02]  /*2a50*/  IABS R14, R237 ;  /* 0x000000ed000e7213 */ /* 0x000fc40000000000 */
[----:B------:R-:W-:Y:S01]  /*2a60*/  IABS R231, R122 ;  /* 0x0000007a00e77213 */ /* 0x000fe20000000000 */
[----:B----4-:R-:W-:Y:S01]  /*2a70*/  IMAD.MOV R119, RZ, RZ, -R9 ;  /* 0x000000ffff777224 */ /* 0x010fe200078e0a09 */
[----:B------:R-:W-:Y:S01]  /*2a80*/  IABS R243, R121 ;  /* 0x0000007900f37213 */ /* 0x000fe20000000000 */
[C---:B------:R-:W-:Y:S01]  /*2a90*/  IMAD.HI.U32 R0, R15.reuse, R11, RZ ;  /* 0x0000000b0f007227 */ /* 0x040fe200078e00ff */
[----:B------:R-:W-:Y:S02]  /*2aa0*/  IABS R245, R120 ;  /* 0x0000007800f57213 */ /* 0x000fe40000000000 */
[----:B------:R-:W-:Y:S01]  /*2ab0*/  IABS R247, R117 ;  /* 0x0000007500f77213 */ /* 0x000fe20000000000 */
[----:B------:R-:W-:Y:S01]  /*2ac0*/  IMAD.MOV R0, RZ, RZ, -R0 ;  /* 0x000000ffff007224 */ /* 0x000fe200078e0a00 */
[----:B------:R-:W-:Y:S01]  /*2ad0*/  IABS R251, R115 ;  /* 0x0000007300fb7213 */ /* 0x000fe20000000000 */
[----:B------:R-:W-:Y:S01]  /*2ae0*/  IMAD.HI.U32 R5, R15, R14, RZ ;  /* 0x0000000e0f057227 */ /* 0x000fe200078e00ff */
[----:B------:R-:W-:-:S02]  /*2af0*/  IABS R249, R113 ;  /* 0x0000007100f97213 */ /* 0x000fc40000000000 */
[----:B------:R-:W-:Y:S01]  /*2b00*/  IABS R206, R114 ;  /* 0x0000007200ce7213 */ /* 0x000fe20000000000 */
[C---:B------:R-:W-:Y:S01]  /*2b10*/  IMAD R0, R16.reuse, R0, R11 ;  /* 0x0000000010007224 */ /* 0x040fe200078e020b */
[----:B------:R-:W-:Y:S01]  /*2b20*/  IABS R200, R109 ;  /* 0x0000006d00c87213 */ /* 0x000fe20000000000 */
[C---:B------:R-:W-:Y:S01]  /*2b30*/  IMAD.HI.U32 R7, R15.reuse, R116, RZ ;  /* 0x000000740f077227 */ /* 0x040fe200078e00ff */
[----:B------:R-:W-:Y:S02]  /*2b40*/  IABS R202, R108 ;  /* 0x0000006c00ca7213 */ /* 0x000fe40000000000 */
[C---:B------:R-:W-:Y:S01]  /*2b50*/  ISETP.GT.U32.AND P0, PT, R16.reuse, R0, PT ;  /* 0x000000001000720c */ /* 0x040fe20003f04070 */
[----:B------:R-:W-:Y:S01]  /*2b60*/  IMAD.HI.U32 R15, R15, R118, RZ ;  /* 0x000000760f0f7227 */ /* 0x000fe200078e00ff */
[----:B------:R-:W-:Y:S02]  /*2b70*/  IABS R204, R112 ;  /* 0x0000007000cc7213 */ /* 0x000fe40000000000 */
[----:B------:R-:W-:Y:S01]  /*2b80*/  IABS R198, R110 ;  /* 0x0000006e00c67213 */ /* 0x000fe20000000000 */
[----:B------:R-:W-:Y:S01]  /*2b90*/  IMAD.MOV R5, RZ, RZ, -R5 ;  /* 0x000000ffff057224 */ /* 0x000fe200078e0a05 */
[----:B------:R-:W-:Y:S01]  /*2ba0*/  IABS R196, R111 ;  /* 0x0000006f00c47213 */ /* 0x000fe20000000000 */
[----:B------:R-:W-:Y:S01]  /*2bb0*/  IMAD.MOV R15, RZ, RZ, -R15 ;  /* 0x000000ffff0f7224 */ /* 0x000fe200078e0a0f */
[----:B------:R-:W-:Y:S01]  /*2bc0*/  IABS R194, R106 ;  /* 0x0000006a00c27213 */ /* 0x000fe20000000000 */
[C---:B------:R-:W-:Y:S01]  /*2bd0*/  IMAD R5, R16.reuse, R5, R14 ;  /* 0x0000000510057224 */ /* 0x040fe200078e020e */
[----:B------:R-:W-:Y:S01]  /*2be0*/  IABS R192, R105 ;  /* 0x0000006900c07213 */ /* 0x000fe20000000000 */
[C---:B------:R-:W-:Y:S01]  /*2bf0*/  IMAD R14, R16.reuse, R15, R118 ;  /* 0x0000000f100e7224 */ /* 0x040fe200078e0276 */
[----:B------:R-:W-:Y:S01]  /*2c00*/  IABS R15, R4 ;  /* 0x00000004000f7213 */ /* 0x000fe20000000000 */
[----:B------:R-:W-:Y:S01]  /*2c10*/  IMAD.MOV R7, RZ, RZ, -R7 ;  /* 0x000000ffff077224 */ /* 0x000fe200078e0a07 */
[----:B------:R-:W-:Y:S01]  /*2c20*/  ISETP.GT.U32.AND P1, PT, R16, R5, PT ;  /* 0x000000051000720c */ /* 0x000fe20003f24070 */
[----:B------:R-:W-:Y:S01]  /*2c30*/  @!P0 IMAD.IADD R0, R0, 0x1, -R16 ;  /* 0x0000000100008824 */ /* 0x000fe200078e0a10 */
[C---:B------:R-:W-:Y:S01]  /*2c40*/  ISETP.GT.U32.AND P3, PT, R16.reuse, R14, PT ;  /* 0x0000000e1000720c */ /* 0x040fe20003f64070 */
[C---:B------:R-:W-:Y:S01]  /*2c50*/  IMAD R11, R16.reuse, R7, R116 ;  /* 0x00000007100b7224 */ /* 0x040fe200078e0274 */
[----:B------:R-:W-:Y:S01]  /*2c60*/  IABS R190, R107 ;  /* 0x0000006b00be7213 */ /* 0x000fe20000000000 */
[----:B------:R-:W-:Y:S01]  /*2c70*/  IMAD R7, R119, R6, RZ ;  /* 0x0000000677077224 */ /* 0x000fe200078e02ff */
[C---:B------:R-:W-:Y:S01]  /*2c80*/  ISETP.GT.U32.AND P0, PT, R16.reuse, R0, PT ;  /* 0x000000001000720c */ /* 0x040fe20003f04070 */
[----:B------:R-:W-:Y:S01]  /*2c90*/  IMAD.MOV.U32 R119, RZ, RZ, R15 ;  /* 0x000000ffff777224 */ /* 0x000fe200078e000f */
[----:B------:R-:W-:Y:S01]  /*2ca0*/  ISETP.GT.U32.AND P2, PT, R16, R11, PT ;  /* 0x0000000b1000720c */ /* 0x000fe20003f44070 */
[----:B------:R-:W-:Y:S01]  /*2cb0*/  IMAD.HI.U32 R7, R9, R7, R8 ;  /* 0x0000000709077227 */ /* 0x000fe200078e0008 */
[----:B------:R-:W-:-:S02]  /*2cc0*/  IABS R188, R12 ;  /* 0x0000000c00bc7213 */ /* 0x000fc40000000000 */
[----:B------:R-:W-:Y:S01]  /*2cd0*/  IABS R186, R104 ;  /* 0x0000006800ba7213 */ /* 0x000fe20000000000 */
[--C-:B------:R-:W-:Y:S01]  /*2ce0*/  @!P1 IMAD.IADD R5, R5, 0x1, -R16.reuse ;  /* 0x0000000105059824 */ /* 0x100fe200078e0a10 */
[----:B------:R-:W-:Y:S01]  /*2cf0*/  IABS R184, R103 ;  /* 0x0000006700b87213 */ /* 0x000fe20000000000 */
[--C-:B------:R-:W-:Y:S01]  /*2d00*/  @!P3 IMAD.IADD R14, R14, 0x1, -R16.reuse ;  /* 0x000000010e0eb824 */ /* 0x100fe200078e0a10 */
[----:B------:R-:W-:Y:S01]  /*2d10*/  IABS R241, R100 ;  /* 0x0000006400f17213 */ /* 0x000fe20000000000 */
[----:B------:R-:W-:Y:S01]  /*2d20*/  IMAD.HI.U32 R8, R7, R119, RZ ;  /* 0x0000007707087227 */ /* 0x000fe200078e00ff */
[C---:B------:R-:W-:Y:S02]  /*2d30*/  ISETP.GT.U32.AND P1, PT, R16.reuse, R5, PT ;  /* 0x000000051000720c */ /* 0x040fe40003f24070 */
[----:B------:R-:W-:Y:S01]  /*2d40*/  ISETP.GT.U32.AND P3, PT, R16, R14, PT ;  /* 0x0000000e1000720c */ /* 0x000fe20003f64070 */
[--C-:B------:R-:W-:Y:S01]  /*2d50*/  @!P0 IMAD.IADD R0, R0, 0x1, -R16.reuse ;  /* 0x0000000100008824 */ /* 0x100fe200078e0a10 */
[----:B------:R-:W-:Y:S01]  /*2d60*/  ISETP.GE.AND P0, PT, R135, RZ, PT ;  /* 0x000000ff8700720c */ /* 0x000fe20003f06270 */
[----:B------:R-:W-:Y:S01]  /*2d70*/  @!P2 IMAD.IADD R11, R11, 0x1, -R16 ;  /* 0x000000010b0ba824 */ /* 0x000fe200078e0a10 */
[----:B------:R-:W-:Y:S01]  /*2d80*/  IABS R135, R135 ;  /* 0x0000008700877213 */ /* 0x000fe20000000000 */
[----:B------:R-:W-:Y:S01]  /*2d90*/  IMAD.MOV R8, RZ, RZ, -R8 ;  /* 0x000000ffff087224 */ /* 0x000fe200078e0a08 */
[----:B------:R-:W-:Y:S01]  /*2da0*/  IABS R239, R101 ;  /* 0x0000006500ef7213 */ /* 0x000fe20000000000 */
[----:B------:R-:W-:Y:S01]  /*2db0*/  @!P6 IMAD.MOV R0, RZ, RZ, -R0 ;  /* 0x000000ffff00e224 */ /* 0x000fe200078e0a00 */
[----:B------:R-:W-:Y:S01]  /*2dc0*/  ISETP.GT.U32.AND P2, PT, R16, R11, PT ;  /* 0x0000000b1000720c */ /* 0x000fe20003f44070 */
[----:B------:R-:W-:Y:S01]  /*2dd0*/  IMAD.MOV.U32 R129, RZ, RZ, R135 ;  /* 0x000000ffff817224 */ /* 0x000fe200078e0087 */
[----:B------:R-:W-:Y:S01]  /*2de0*/  IABS R225, R102 ;  /* 0x0000006600e17213 */ /* 0x000fe20000000000 */
[----:B------:R-:W-:Y:S01]  /*2df0*/  IMAD R119, R6, R8, R119 ;  /* 0x0000000806777224 */ /* 0x000fe200078e0277 */
[----:B------:R-:W-:Y:S01]  /*2e00*/  IABS R221, R97 ;  /* 0x0000006100dd7213 */ /* 0x000fe20000000000 */
[----:B------:R-:W-:Y:S01]  /*2e10*/  @!P3 IMAD.IADD R14, R14, 0x1, -R16 ;  /* 0x000000010e0eb824 */ /* 0x000fe200078e0a10 */
[----:B------:R-:W-:Y:S01]  /*2e20*/  ISETP.GE.AND P3, PT, R237, RZ, PT ;  /* 0x000000ffed00720c */ /* 0x000fe20003f66270 */
[----:B------:R-:W-:Y:S01]  /*2e30*/  IMAD.HI.U32 R8, R7, R129, RZ ;  /* 0x0000008107087227 */ /* 0x000fe200078e00ff */
[----:B------:R-:W-:-:S02]  /*2e40*/  ISETP.GT.U32.AND P6, PT, R6, R119, PT ;  /* 0x000000770600720c */ /* 0x000fc40003fc4070 */
[----:B------:R-:W-:Y:S01]  /*2e50*/  IABS R219, R98 ;  /* 0x0000006200db7213 */ /* 0x000fe20000000000 */
[----:B------:R-:W-:Y:S01]  /*2e60*/  IMAD.MOV R8, RZ, RZ, -R8 ;  /* 0x000000ffff087224 */ /* 0x000fe200078e0a08 */
[----:B------:R-:W-:Y:S01]  /*2e70*/  IABS R189, R99 ;  /* 0x0000006300bd7213 */ /* 0x000fe20000000000 */
[--C-:B------:R-:W-:Y:S01]  /*2e80*/  @!P1 IMAD.IADD R5, R5, 0x1, -R16.reuse ;  /* 0x0000000105059824 */ /* 0x100fe200078e0a10 */
[----:B------:R-:W-:Y:S01]  /*2e90*/  ISETP.GE.AND P1, PT, R134, RZ, PT ;  /* 0x000000ff8600720c */ /* 0x000fe20003f26270 */
[----:B------:R-:W-:Y:S01]  /*2ea0*/  IMAD R129, R6, R8, R129 ;  /* 0x0000000806817224 */ /* 0x000fe200078e0281 */
[----:B------:R-:W-:Y:S01]  /*2eb0*/  IABS R134, R134 ;  /* 0x0000008600867213 */ /* 0x000fe20000000000 */
[----:B------:R-:W-:Y:S01]  /*2ec0*/  @!P2 IMAD.IADD R11, R11, 0x1, -R16 ;  /* 0x000000010b0ba824 */ /* 0x000fe200078e0a10 */
[----:B------:R-:W-:Y:S01]  /*2ed0*/  ISETP.GE.AND P2, PT, R236, RZ, PT ;  /* 0x000000ffec00720c */ /* 0x000fe20003f46270 */
[----:B------:R-:W-:Y:S01]  /*2ee0*/  IMAD.MOV.U32 R8, RZ, RZ, R5 ;  /* 0x000000ffff087224 */ /* 0x000fe200078e0005 */
[----:B------:R-:W-:Y:S01]  /*2ef0*/  IABS R187, R95 ;  /* 0x0000005f00bb7213 */ /* 0x000fe20000000000 */
[----:B------:R-:W-:Y:S01]  /*2f00*/  IMAD.MOV.U32 R131, RZ, RZ, R134 ;  /* 0x000000ffff837224 */ /* 0x000fe200078e0086 */
[----:B------:R-:W-:Y:S01]  /*2f10*/  IABS R185, R96 ;  /* 0x0000006000b97213 */ /* 0x000fe20000000000 */
[----:B------:R-:W-:Y:S01]  /*2f20*/  @!P3 IMAD.MOV R8, RZ, RZ, -R8 ;  /* 0x000000ffff08b224 */ /* 0x000fe200078e0a08 */
[----:B------:R-:W-:Y:S01]  /*2f30*/  ISETP.GE.AND P3, PT, R235, RZ, PT ;  /* 0x000000ffeb00720c */ /* 0x000fe20003f66270 */
[----:B------:R-:W-:Y:S01]  /*2f40*/  IMAD.HI.U32 R15, R7, R137, RZ ;  /* 0x00000089070f7227 */ /* 0x000fe200078e00ff */
[----:B------:R-:W-:-:S02]  /*2f50*/  IABS R183, R92 ;  /* 0x0000005c00b77213 */ /* 0x000fc40000000000 */
[----:B------:R-:W-:Y:S01]  /*2f60*/  IABS R181, R93 ;  /* 0x0000005d00b57213 */ /* 0x000fe20000000000 */
[----:B------:R-:W-:Y:S01]  /*2f70*/  @!P6 IMAD.IADD R119, R119, 0x1, -R6 ;  /* 0x000000017777e824 */ /* 0x000fe200078e0a06 */
[----:B------:R-:W-:Y:S01]  /*2f80*/  ISETP.NE.AND P6, PT, R2, RZ, PT ;  /* 0x000000ff0200720c */ /* 0x000fe20003fc5270 */
[----:B------:R-:W-:Y:S01]  /*2f90*/  IMAD.HI.U32 R9, R7, R131, RZ ;  /* 0x0000008307097227 */ /* 0x000fe200078e00ff */
[----:B------:R-:W-:Y:S02]  /*2fa0*/  IABS R179, R94 ;  /* 0x0000005e00b37213 */ /* 0x000fe40000000000 */
[----:B------:R-:W-:Y:S01]  /*2fb0*/  IABS R171, R89 ;  /* 0x0000005900ab7213 */ /* 0x000fe20000000000 */
[----:B------:R-:W-:Y:S01]  /*2fc0*/  IMAD.MOV R15, RZ, RZ, -R15 ;  /* 0x000000ffff0f7224 */ /* 0x000fe200078e0a0f */
[----:B------:R-:W-:Y:S01]  /*2fd0*/  IABS R169, R90 ;  /* 0x0000005a00a97213 */ /* 0x000fe20000000000 */
[----:B------:R-:W-:Y:S01]  /*2fe0*/  @!P2 IMAD.MOV R11, RZ, RZ, -R11 ;  /* 0x000000ffff0ba224 */ /* 0x000fe200078e0a0b */
[C---:B------:R-:W-:Y:S01]  /*2ff0*/  ISETP.GT.U32.AND P2, PT, R6.reuse, R119, PT ;  /* 0x000000770600720c */ /* 0x040fe20003f44070 */
[----:B------:R-:W-:Y:S01]  /*3000*/  IMAD.MOV R9, RZ, RZ, -R9 ;  /* 0x000000ffff097224 */ /* 0x000fe200078e0a09 */
[----:B------:R-:W-:Y:S01]  /*3010*/  IABS R173, R88 ;  /* 0x0000005800ad7213 */ /* 0x000fe20000000000 */
[C---:B------:R-:W-:Y:S01]  /*3020*/  IMAD R137, R6.reuse, R15, R137 ;  /* 0x0000000f06897224 */ /* 0x040fe200078e0289 */
[----:B------:R-:W-:Y:S01]  /*3030*/  LOP3.LUT R15, RZ, R2, RZ, 0x33, !PT ;  /* 0x00000002ff0f7212 */ /* 0x000fe200078e33ff */
[----:B------:R-:W-:Y:S01]  /*3040*/  @!P3 IMAD.MOV R14, RZ, RZ, -R14 ;  /* 0x000000ffff0eb224 */ /* 0x000fe200078e0a0e */
[C---:B------:R-:W-:Y:S01]  /*3050*/  ISETP.GT.U32.AND P3, PT, R6.reuse, R129, PT ;  /* 0x000000810600720c */ /* 0x040fe20003f64070 */
[----:B------:R-:W-:Y:S01]  /*3060*/  IMAD R131, R6, R9, R131 ;  /* 0x0000000906837224 */ /* 0x000fe200078e0283 */
[----:B------:R-:W-:Y:S01]  /*3070*/  SEL R5, R15, R0, !P6 ;  /* 0x000000000f057207 */ /* 0x000fe20007000000 */
[----:B------:R-:W-:Y:S01]  /*3080*/  IMAD.HI.U32 R16, R7, R139, RZ ;  /* 0x0000008b07107227 */ /* 0x000fe200078e00ff */
[----:B------:R-:W-:-:S02]  /*3090*/  SEL R9, R15, R8, !P6 ;  /* 0x000000080f097207 */ /* 0x000fc40007000000 */
[----:B------:R-:W-:Y:S01]  /*30a0*/  SEL R11, R15, R11, !P6 ;  /* 0x0000000b0f0b7207 */ /* 0x000fe20007000000 */
[----:B------:R-:W-:Y:S01]  /*30b0*/  IMAD.HI.U32 R2, R7, R141, RZ ;  /* 0x0000008d07027227 */ /* 0x000fe200078e00ff */
[----:B------:R-:W-:Y:S02]  /*30c0*/  SEL R0, R15, R14, !P6 ;  /* 0x0000000e0f007207 */ /* 0x000fe40007000000 */
[----:B------:R-:W-:Y:S01]  /*30d0*/  ISETP.GT.U32.AND P6, PT, R6, R131, PT ;  /* 0x000000830600720c */ /* 0x000fe20003fc4070 */
[----:B------:R-:W-:Y:S01]  /*30e0*/  @!P2 IMAD.IADD R119, R119, 0x1, -R6 ;  /* 0x000000017777a824 */ /* 0x000fe200078e0a06 */
[----:B------:R-:W-:Y:S01]  /*30f0*/  ISETP.GE.AND P2, PT, R4, RZ, PT ;  /* 0x000000ff0400720c */ /* 0x000fe20003f46270 */
[----:B------:R-:W-:Y:S01]  /*3100*/  IMAD.MOV R16, RZ, RZ, -R16 ;  /* 0x000000ffff107224 */ /* 0x000fe200078e0a10 */
[----:B------:R-:W-:Y:S01]  /*3110*/  IABS R167, R91 ;  /* 0x0000005b00a77213 */ /* 0x000fe20000000000 */
[----:B------:R-:W-:Y:S01]  /*3120*/  IMAD.MOV R8, RZ, RZ, -R2 ;  /* 0x000000ffff087224 */ /* 0x000fe200078e0a02 */
[----:B------:R-:W-:Y:S01]  /*3130*/  IABS R165, R86 ;  /* 0x0000005600a57213 */ /* 0x000fe20000000000 */
[----:B------:R-:W-:Y:S01]  /*3140*/  VIADD R2, R228, 0x10000 ;  /* 0x00010000e4027836 */ /* 0x000fe20000000000 */
[----:B------:R-:W-:Y:S01]  /*3150*/  IABS R159, R84 ;  /* 0x00000054009f7213 */ /* 0x000fe20000000000 */
[----:B------:R-:W-:Y:S01]  /*3160*/  IMAD R139, R6, R16, R139 ;  /* 0x00000010068b7224 */ /* 0x000fe200078e028b */
[----:B------:R-:W-:Y:S01]  /*3170*/  IABS R163, R87 ;  /* 0x0000005700a37213 */ /* 0x000fe20000000000 */
[----:B------:R-:W-:Y:S01]  /*3180*/  @!P3 IMAD.IADD R129, R129, 0x1, -R6 ;  /* 0x000000018181b824 */ /* 0x000fe200078e0a06 */
[----:B------:R-:W-:Y:S01]  /*3190*/  SHF.R.U32.HI R2, RZ, 0x4, R2 ;  /* 0x00000004ff027819 */ /* 0x000fe20000011602 */
[----:B------:R-:W-:Y:S01]  /*31a0*/  IMAD.HI.U32 R16, R7, R143, RZ ;  /* 0x0000008f07107227 */ /* 0x000fe200078e00ff */
[----:B------:R-:W-:-:S02]  /*31b0*/  IABS R161, R85 ;  /* 0x0000005500a17213 */ /* 0x000fc40000000000 */
[----:B------:R-:W-:Y:S01]  /*31c0*/  SGXT.U32 R2, R2, 0xe ;  /* 0x0000000e0202781a */ /* 0x000fe20000000000 */
[----:B------:R-:W-:Y:S01]  /*31d0*/  @!P6 IMAD.IADD R131, R131, 0x1, -R6 ;  /* 0x000000018383e824 */ /* 0x000fe200078e0a06 */
[C---:B------:R-:W-:Y:S01]  /*31e0*/  ISETP.GT.U32.AND P6, PT, R6.reuse, R129, PT ;  /* 0x000000810600720c */ /* 0x040fe20003fc4070 */
[----:B------:R-:W-:Y:S01]  /*31f0*/  IMAD.MOV R16, RZ, RZ, -R16 ;  /* 0x000000ffff107224 */ /* 0x000fe200078e0a10 */
[----:B------:R-:W-:Y:S01]  /*3200*/  IABS R157, R83 ;  /* 0x00000053009d7213 */ /* 0x000fe20000000000 */
[C---:B------:R-:W-:Y:S01]  /*3210*/  IMAD R141, R6.reuse, R8, R141 ;  /* 0x00000008068d7224 */ /* 0x040fe200078e028d */
[C---:B------:R-:W-:Y:S01]  /*3220*/  ISETP.GT.U32.AND P3, PT, R6.reuse, R131, PT ;  /* 0x000000830600720c */ /* 0x040fe20003f64070 */
[----:B------:R-:W-:Y:S01]  /*3230*/  IMAD R143, R6, R16, R143 ;  /* 0x00000010068f7224 */ /* 0x000fe200078e028f */
[----:B------:R-:W-:Y:S01]  /*3240*/  IABS R153, R79 ;  /* 0x0000004f00997213 */ /* 0x000fe20000000000 */
[----:B------:R-:W-:Y:S01]  /*3250*/  IMAD.MOV.U32 R8, RZ, RZ, RZ ;  /* 0x000000ffff087224 */ /* 0x000fe200078e00ff */
[----:B------:R-:W-:Y:S01]  /*3260*/  IABS R155, R82 ;  /* 0x00000052009b7213 */ /* 0x000fe20000000000 */
[----:B------:R-:W-:Y:S01]  /*3270*/  @!P2 IMAD.MOV R119, RZ, RZ, -R119 ;  /* 0x000000ffff77a224 */ /* 0x000fe200078e0a77 */
[----:B------:R-:W-:Y:S01]  /*3280*/  IADD3 R16, P2, R2, 0x2, RZ ;  /* 0x0000000202107810 */ /* 0x000fe20007f5e0ff */
[----:B------:R-:W-:Y:S01]  /*3290*/  IMAD.HI.U32 R14, R7, R217, RZ ;  /* 0x000000d9070e7227 */ /* 0x000fe200078e00ff */
[----:B------:R-:W-:-:S02]  /*32a0*/  IABS R151, R80 ;  /* 0x0000005000977213 */ /* 0x000fc40000000000 */
[----:B------:R-:W-:Y:S01]  /*32b0*/  IADD3.X R8, R8, 0x40000040, RZ, P2, !PT ;  /* 0x4000004008087810 */ /* 0x000fe200017fe4ff */
[----:B------:R-:W-:Y:S01]  /*32c0*/  @!P6 IMAD.IADD R129, R129, 0x1, -R6 ;  /* 0x000000018181e824 */ /* 0x000fe200078e0a06 */
[C---:B------:R-:W-:Y:S01]  /*32d0*/  ISETP.GT.U32.AND P2, PT, R6.reuse, R137, PT ;  /* 0x000000890600720c */ /* 0x040fe20003f44070 */
[----:B------:R-:W-:Y:S01]  /*32e0*/  IMAD.MOV R116, RZ, RZ, -R14 ;  /* 0x000000ffff747224 */ /* 0x000fe200078e0a0e */
[C---:B------:R-:W-:Y:S01]  /*32f0*/  ISETP.GT.U32.AND P6, PT, R6.reuse, R139, PT ;  /* 0x0000008b0600720c */ /* 0x040fe20003fc4070 */
[----:B------:R-:W-:Y:S01]  /*3300*/  @!P3 IMAD.IADD R131, R131, 0x1, -R6 ;  /* 0x000000018383b824 */ /* 0x000fe200078e0a06 */
[C---:B------:R-:W-:Y:S01]  /*3310*/  ISETP.GT.U32.AND P3, PT, R6.reuse, R141, PT ;  /* 0x0000008d0600720c */ /* 0x040fe20003f64070 */
[----:B------:R-:W-:Y:S01]  /*3320*/  IMAD R217, R6, R116, R217 ;  /* 0x0000007406d97224 */ /* 0x000fe200078e02d9 */
[----:B------:R-:W-:Y:S01]  /*3330*/  IABS R135, R75 ;  /* 0x0000004b00877213 */ /* 0x000fe20000000000 */
[----:B------:R-:W-:Y:S01]  /*3340*/  IMAD.HI.U32 R15, R7, R215, RZ ;  /* 0x000000d7070f7227 */ /* 0x000fe200078e00ff */
[----:B------:R-:W-:-:S02]  /*3350*/  R2UR UR18, R2 ;  /* 0x00000000021272ca */ /* 0x000fc400000e0000 */
[----:B------:R-:W-:Y:S01]  /*3360*/  R2UR UR6, R16 ;  /* 0x00000000100672ca */ /* 0x000fe200000e0000 */
[----:B------:R-:W-:Y:S01]  /*3370*/  IMAD.MOV R118, RZ, RZ, -R15 ;  /* 0x000000ffff767224 */ /* 0x000fe200078e0a0f */
[----:B------:R-:W-:Y:S01]  /*3380*/  R2UR UR7, R8 ;  /* 0x00000000080772ca */ /* 0x000fe200000e0000 */
[--C-:B------:R-:W-:Y:S01]  /*3390*/  @!P2 IMAD.IADD R137, R137, 0x1, -R6.reuse ;  /* 0x000000018989a824 */ /* 0x100fe200078e0a06 */
[C---:B------:R-:W-:Y:S01]  /*33a0*/  ISETP.GT.U32.AND P2, PT, R6.reuse, R143, PT ;  /* 0x0000008f0600720c */ /* 0x040fe20003f44070 */
[--C-:B------:R-:W-:Y:S01]  /*33b0*/  @!P6 IMAD.IADD R139, R139, 0x1, -R6.reuse ;  /* 0x000000018b8be824 */ /* 0x100fe200078e0a06 */
[C---:B------:R-:W-:Y:S01]  /*33c0*/  ISETP.GT.U32.AND P6, PT, R6.reuse, R217, PT ;  /* 0x000000d90600720c */ /* 0x040fe20003fc4070 */
[----:B------:R-:W-:Y:S01]  /*33d0*/  @!P3 IMAD.IADD R141, R141, 0x1, -R6 ;  /* 0x000000018d8db824 */ /* 0x000fe200078e0a06 */
[----:B------:R-:W-:Y:S01]  /*33e0*/  ISETP.GT.U32.AND P3, PT, R6, R137, PT ;  /* 0x000000890600720c */ /* 0x000fe20003f64070 */
[----:B------:R-:W-:-:S04]  /*33f0*/  IMAD.HI.U32 R15, R7, R211, RZ ;  /* 0x000000d3070f7227 */ /* 0x000fc800078e00ff */
[C---:B------:R-:W-:Y:S02]  /*3400*/  IMAD R215, R6.reuse, R118, R215 ;  /* 0x0000007606d77224 */ /* 0x040fe400078e02d7 */
[----:B------:R-:W-:Y:S02]  /*3410*/  IMAD.MOV R15, RZ, RZ, -R15 ;  /* 0x000000ffff0f7224 */ /* 0x000fe400078e0a0f */
[--C-:B------:R-:W-:Y:S01]  /*3420*/  @!P2 IMAD.IADD R143, R143, 0x1, -R6.reuse ;  /* 0x000000018f8fa824 */ /* 0x100fe200078e0a06 */
[C---:B------:R-:W-:Y:S01]  /*3430*/  ISETP.GT.U32.AND P2, PT, R6.reuse, R141, PT ;  /* 0x0000008d0600720c */ /* 0x040fe20003f44070 */
[----:B------:R-:W-:Y:S02]  /*3440*/  @!P6 IMAD.IADD R217, R217, 0x1, -R6 ;  /* 0x00000001d9d9e824 */ /* 0x000fe400078e0a06 */
[----:B------:R-:W-:Y:S01]  /*3450*/  @!P0 IMAD.MOV R129, RZ, RZ, -R129 ;  /* 0x000000ffff818224 */ /* 0x000fe200078e0a81 */
[C---:B------:R-:W-:Y:S01]  /*3460*/  ISETP.GT.U32.AND P6, PT, R6.reuse, R143, PT ;  /* 0x0000008f0600720c */ /* 0x040fe20003fc4070 */
[----:B------:R-:W-:Y:S01]  /*3470*/  IMAD.HI.U32 R14, R7, R213, RZ ;  /* 0x000000d5070e7227 */ /* 0x000fe200078e00ff */
[----:B------:R-:W-:-:S03]  /*3480*/  ISETP.GT.U32.AND P0, PT, R6, R139, PT ;  /* 0x0000008b0600720c */ /* 0x000fc60003f04070 */
[C---:B------:R-:W-:Y:S02]  /*3490*/  IMAD R211, R6.reuse, R15, R211 ;  /* 0x0000000f06d37224 */ /* 0x040fe400078e02d3 */
[----:B------:R-:W-:Y:S01]  /*34a0*/  @!P3 IMAD.IADD R137, R137, 0x1, -R6 ;  /* 0x000000018989b824 */ /* 0x000fe200078e0a06 */
[C---:B------:R-:W-:Y:S01]  /*34b0*/  ISETP.GT.U32.AND P3, PT, R6.reuse, R215, PT ;  /* 0x000000d70600720c */ /* 0x040fe20003f64070 */
[----:B------:R-:W-:Y:S02]  /*34c0*/  IMAD.MOV R14, RZ, RZ, -R14 ;  /* 0x000000ffff0e7224 */ /* 0x000fe400078e0a0e */
[----:B------:R-:W-:Y:S01]  /*34d0*/  @!P1 IMAD.MOV R131, RZ, RZ, -R131 ;  /* 0x000000ffff839224 */ /* 0x000fe200078e0a83 */
[C---:B------:R-:W-:Y:S01]  /*34e0*/  ISETP.GT.U32.AND P1, PT, R6.reuse, R217, PT ;  /* 0x000000d90600720c */ /* 0x040fe20003f24070 */
[----:B------:R-:W-:Y:S01]  /*34f0*/  @!P6 IMAD.IADD R143, R143, 0x1, -R6 ;  /* 0x000000018f8fe824 */ /* 0x000fe200078e0a06 */
[C---:B------:R-:W-:Y:S01]  /*3500*/  ISETP.GT.U32.AND P6, PT, R6.reuse, R211, PT ;  /* 0x000000d30600720c */ /* 0x040fe20003fc4070 */
[----:B------:R-:W-:-:S02]  /*3510*/  IMAD R213, R6, R14, R213 ;  /* 0x0000000e06d57224 */ /* 0x000fc400078e02d5 */
[----:B------:R-:W-:Y:S02]  /*3520*/  @!P0 IMAD.IADD R139, R139, 0x1, -R6 ;  /* 0x000000018b8b8824 */ /* 0x000fe400078e0a06 */
[----:B------:R-:W-:Y:S01]  /*3530*/  IMAD.HI.U32 R14, R7, R209, RZ ;  /* 0x000000d1070e7227 */ /* 0x000fe200078e00ff */
[----:B------:R-:W-:-:S03]  /*3540*/  ISETP.GT.U32.AND P0, PT, R6, R213, PT ;  /* 0x000000d50600720c */ /* 0x000fc60003f04070 */
[--C-:B------:R-:W-:Y:S01]  /*3550*/  @!P2 IMAD.IADD R141, R141, 0x1, -R6.reuse ;  /* 0x000000018d8da824 */ /* 0x100fe200078e0a06 */
[----:B------:R-:W-:Y:S01]  /*3560*/  ISETP.GE.AND P2, PT, R150, RZ, PT ;  /* 0x000000ff9600720c */ /* 0x000fe20003f46270 */
[----:B------:R-:W-:Y:S01]  /*3570*/  @!P3 IMAD.IADD R215, R215, 0x1, -R6 ;  /* 0x00000001d7d7b824 */ /* 0x000fe200078e0a06 */
[----:B------:R-:W-:Y:S01]  /*3580*/  ISETP.GE.AND P3, PT, R149, RZ, PT ;  /* 0x000000ff9500720c */ /* 0x000fe20003f66270 */
[----:B------:R-:W-:Y:S01]  /*3590*/  IMAD.MOV R14, RZ, RZ, -R14 ;  /* 0x000000ffff0e7224 */ /* 0x000fe200078e0a0e */
[----:B------:R-:W-:Y:S01]  /*35a0*/  IABS R149, R81 ;  /* 0x0000005100957213 */ /* 0x000fe20000000000 */
[--C-:B------:R-:W-:Y:S01]  /*35b0*/  @!P1 IMAD.IADD R217, R217, 0x1, -R6.reuse ;  /* 0x00000001d9d99824 */ /* 0x100fe200078e0a06 */
[----:B------:R-:W-:Y:S01]  /*35c0*/  ISETP.GE.AND P1, PT, R148, RZ, PT ;  /* 0x000000ff9400720c */ /* 0x000fe20003f26270 */
[----:B------:R-:W-:Y:S01]  /*35d0*/  @!P6 IMAD.IADD R211, R211, 0x1, -R6 ;  /* 0x00000001d3d3e824 */ /* 0x000fe200078e0a06 */
[C---:B------:R-:W-:Y:S01]  /*35e0*/  ISETP.GT.U32.AND P6, PT, R6.reuse, R215, PT ;  /* 0x000000d70600720c */ /* 0x040fe20003fc4070 */
[----:B------:R-:W-:-:S02]  /*35f0*/  IMAD R209, R6, R14, R209 ;  /* 0x0000000e06d17224 */ /* 0x000fc400078e02d1 */
[----:B------:R-:W-:-:S04]  /*3600*/  IMAD.HI.U32 R15, R7, R207, RZ ;  /* 0x000000cf070f7227 */ /* 0x000fc800078e00ff */
[----:B------:R-:W-:Y:S01]  /*3610*/  @!P0 IMAD.IADD R213, R213, 0x1, -R6 ;  /* 0x00000001d5d58824 */ /* 0x000fe200078e0a06 */
[----:B------:R-:W-:Y:S01]  /*3620*/  ISETP.GE.AND P0, PT, R147, RZ, PT ;  /* 0x000000ff9300720c */ /* 0x000fe20003f06270 */
[----:B------:R-:W-:Y:S01]  /*3630*/  @!P4 IMAD.MOV R139, RZ, RZ, -R139 ;  /* 0x000000ffff8bc224 */ /* 0x000fe200078e0a8b */
[C---:B------:R-:W-:Y:S01]  /*3640*/  ISETP.GT.U32.AND P4, PT, R6.reuse, R209, PT ;  /* 0x000000d10600720c */ /* 0x040fe20003f84070 */
[----:B------:R-:W-:Y:S01]  /*3650*/  IMAD.MOV R15, RZ, RZ, -R15 ;  /* 0x000000ffff0f7224 */ /* 0x000fe200078e0a0f */
[----:B------:R-:W-:Y:S01]  /*3660*/  IABS R147, R77 ;  /* 0x0000004d00937213 */ /* 0x000fe20000000000 */
[----:B------:R-:W-:Y:S01]  /*3670*/  @!P5 IMAD.MOV R137, RZ, RZ, -R137 ;  /* 0x000000ffff89d224 */ /* 0x000fe200078e0a89 */
[C---:B------:R-:W-:Y:S01]  /*3680*/  ISETP.GT.U32.AND P5, PT, R6.reuse, R213, PT ;  /* 0x000000d50600720c */ /* 0x040fe20003fa4070 */
[----:B------:R-:W-:Y:S01]  /*3690*/  @!P2 IMAD.MOV R141, RZ, RZ, -R141 ;  /* 0x000000ffff8da224 */ /* 0x000fe200078e0a8d */
[C---:B------:R-:W-:Y:S01]  /*36a0*/  ISETP.GT.U32.AND P2, PT, R6.reuse, R211, PT ;  /* 0x000000d30600720c */ /* 0x040fe20003f44070 */
[----:B------:R-:W-:-:S02]  /*36b0*/  IMAD R207, R6, R15, R207 ;  /* 0x0000000f06cf7224 */ /* 0x000fc400078e02cf */
[----:B------:R-:W-:Y:S01]  /*36c0*/  @!P1 IMAD.MOV R143, RZ, RZ, -R143 ;  /* 0x000000ffff8f9224 */ /* 0x000fe200078e0a8f */
[----:B------:R-:W-:Y:S01]  /*36d0*/  ISETP.GE.AND P1, PT, R146, RZ, PT ;  /* 0x000000ff9200720c */ /* 0x000fe20003f26270 */
[----:B------:R-:W-:Y:S01]  /*36e0*/  @!P6 IMAD.IADD R215, R215, 0x1, -R6 ;  /* 0x00000001d7d7e824 */ /* 0x000fe200078e0a06 */
[----:B------:R-:W-:Y:S01]  /*36f0*/  ISETP.GE.AND P6, PT, R144, RZ, PT ;  /* 0x000000ff9000720c */ /* 0x000fe20003fc6270 */
[----:B------:R-:W-:-:S04]  /*3700*/  IMAD.HI.U32 R14, R7, R205, RZ ;  /* 0x000000cd070e7227 */ /* 0x000fc800078e00ff */
[----:B------:R-:W-:Y:S01]  /*3710*/  @!P3 IMAD.MOV R217, RZ, RZ, -R217 ;  /* 0x000000ffffd9b224 */ /* 0x000fe200078e0ad9 */
[----:B------:R-:W-:Y:S01]  /*3720*/  ISETP.GT.U32.AND P3, PT, R6, R207, PT ;  /* 0x000000cf0600720c */ /* 0x000fe20003f64070 */
[----:B------:R-:W-:Y:S02]  /*3730*/  IMAD.MOV R14, RZ, RZ, -R14 ;  /* 0x000000ffff0e7224 */ /* 0x000fe400078e0a0e */
[--C-:B------:R-:W-:Y:S01]  /*3740*/  @!P4 IMAD.IADD R209, R209, 0x1, -R6.reuse ;  /* 0x00000001d1d1c824 */ /* 0x100fe200078e0a06 */
[----:B------:R-:W-:Y:S01]  /*3750*/  ISETP.GE.AND P4, PT, R142, RZ, PT ;  /* 0x000000ff8e00720c */ /* 0x000fe20003f86270 */
[--C-:B------:R-:W-:Y:S01]  /*3760*/  @!P5 IMAD.IADD R213, R213, 0x1, -R6.reuse ;  /* 0x00000001d5d5d824 */ /* 0x100fe200078e0a06 */
[----:B------:R-:W-:Y:S01]  /*3770*/  ISETP.GE.AND P5, PT, R145, RZ, PT ;  /* 0x000000ff9100720c */ /* 0x000fe20003fa6270 */
[--C-:B------:R-:W-:Y:S01]  /*3780*/  @!P2 IMAD.IADD R211, R211, 0x1, -R6.reuse ;  /* 0x00000001d3d3a824 */ /* 0x100fe200078e0a06 */
[----:B------:R-:W-:Y:S01]  /*3790*/  ISETP.GE.AND P2, PT, R140, RZ, PT ;  /* 0x000000ff8c00720c */ /* 0x000fe20003f46270 */
[C---:B------:R-:W-:Y:S01]  /*37a0*/  IMAD R205, R6.reuse, R14, R205 ;  /* 0x0000000e06cd7224 */ /* 0x040fe200078e02cd */
[----:B------:R-:W-:Y:S01]  /*37b0*/  IABS R145, R78 ;  /* 0x0000004e00917213 */ /* 0x000fe20000000000 */
[----:B------:R-:W-:Y:S01]  /*37c0*/  @!P0 IMAD.MOV R215, RZ, RZ, -R215 ;  /* 0x000000ffffd78224 */ /* 0x000fe200078e0ad7 */
[C---:B------:R-:W-:Y:S01]  /*37d0*/  ISETP.GT.U32.AND P0, PT, R6.reuse, R209, PT ;  /* 0x000000d10600720c */ /* 0x040fe20003f04070 */
[----:B------:R-:W-:Y:S01]  /*37e0*/  @!P1 IMAD.MOV R213, RZ, RZ, -R213 ;  /* 0x000000ffffd59224 */ /* 0x000fe200078e0ad5 */
[----:B------:R-:W-:Y:S01]  /*37f0*/  ISETP.GE.AND P1, PT, R13, RZ, PT ;  /* 0x000000ff0d00720c */ /* 0x000fe20003f26270 */
[----:B------:R-:W-:Y:S01]  /*3800*/  @!P6 IMAD.MOV R211, RZ, RZ, -R211 ;  /* 0x000000ffffd3e224 */ /* 0x000fe200078e0ad3 */
[----:B------:R-:W-:Y:S01]  /*3810*/  ISETP.GT.U32.AND P6, PT, R6, R205, PT ;  /* 0x000000cd0600720c */ /* 0x000fe20003fc4070 */
[----:B------:R-:W-:-:S02]  /*3820*/  @!P3 IMAD.IADD R207, R207, 0x1, -R6 ;  /* 0x00000001cfcfb824 */ /* 0x000fc400078e0a06 */
[----:B------:R-:W-:-:S03]  /*3830*/  IMAD.HI.U32 R13, R7, R203, RZ ;  /* 0x000000cb070d7227 */ /* 0x000fc600078e00ff */
[----:B------:R-:W-:Y:S01]  /*3840*/  ISETP.GT.U32.AND P3, PT, R6, R207, PT ;  /* 0x000000cf0600720c */ /* 0x000fe20003f64070 */
[----:B------:R-:W-:Y:S02]  /*3850*/  IMAD.MOV R15, RZ, RZ, -R13 ;  /* 0x000000ffff0f7224 */ /* 0x000fe400078e0a0d */
[----:B------:R-:W-:-:S04]  /*3860*/  IMAD.HI.U32 R13, R7, R199, RZ ;  /* 0x000000c7070d7227 */ /* 0x000fc800078e00ff */
[----:B------:R-:W-:Y:S01]  /*3870*/  @!P0 IMAD.IADD R209, R209, 0x1, -R6 ;  /* 0x00000001d1d18824 */ /* 0x000fe200078e0a06 */
[----:B------:R-:W-:Y:S01]  /*3880*/  ISETP.GE.AND P0, PT, R138, RZ, PT ;  /* 0x000000ff8a00720c */ /* 0x000fe20003f06270 */
[----:B------:R-:W-:Y:S02]  /*3890*/  IMAD R203, R6, R15, R203 ;  /* 0x0000000f06cb7224 */ /* 0x000fe400078e02cb */
[----:B------:R-:W-:Y:S02]  /*38a0*/  IMAD.MOV R13, RZ, RZ, -R13 ;  /* 0x000000ffff0d7224 */ /* 0x000fe400078e0a0d */
[----:B------:R-:W-:-:S04]  /*38b0*/  IMAD.HI.U32 R14, R7, R201, RZ ;  /* 0x000000c9070e7227 */ /* 0x000fc800078e00ff */
[----:B------:R-:W-:Y:S02]  /*38c0*/  @!P6 IMAD.IADD R205, R205, 0x1, -R6 ;  /* 0x00000001cdcde824 */ /* 0x000fe400078e0a06 */
[----:B------:R-:W-:Y:S01]  /*38d0*/  @!P5 IMAD.MOV R209, RZ, RZ, -R209 ;  /* 0x000000ffffd1d224 */ /* 0x000fe200078e0ad1 */
[C---:B------:R-:W-:Y:S01]  /*38e0*/  ISETP.GT.U32.AND P5, PT, R6.reuse, R203, PT ;  /* 0x000000cb0600720c */ /* 0x040fe20003fa4070 */
[C---:B------:R-:W-:Y:S01]  /*38f0*/  IMAD R199, R6.reuse, R13, R199 ;  /* 0x0000000d06c77224 */ /* 0x040fe200078e02c7 */
[----:B------:R-:W-:Y:S01]  /*3900*/  ISETP.GT.U32.AND P6, PT, R6, R205, PT ;  /* 0x000000cd0600720c */ /* 0x000fe20003fc4070 */
[----:B------:R-:W-:Y:S02]  /*3910*/  IMAD.MOV R14, RZ, RZ, -R14 ;  /* 0x000000ffff0e7224 */ /* 0x000fe400078e0a0e */
[----:B------:R-:W-:-:S04]  /*3920*/  IMAD.HI.U32 R13, R7, R197, RZ ;  /* 0x000000c5070d7227 */ /* 0x000fc800078e00ff */
[--C-:B------:R-:W-:Y:S01]  /*3930*/  @!P3 IMAD.IADD R207, R207, 0x1, -R6.reuse ;  /* 0x00000001cfcfb824 */ /* 0x100fe200078e0a06 */
[----:B------:R-:W-:Y:S01]  /*3940*/  ISETP.GE.AND P3, PT, R136, RZ, PT ;  /* 0x000000ff8800720c */ /* 0x000fe20003f66270 */
[C---:B------:R-:W-:Y:S02]  /*3950*/  IMAD R201, R6.reuse, R14, R201 ;  /* 0x0000000e06c97224 */ /* 0x040fe400078e02c9 */
[----:B------:R-:W-:Y:S02]  /*3960*/  IMAD.MOV R13, RZ, RZ, -R13 ;  /* 0x000000ffff0d7224 */ /* 0x000fe400078e0a0d */
[----:B------:R-:W-:Y:S01]  /*3970*/  @!P2 IMAD.MOV R207, RZ, RZ, -R207 ;  /* 0x000000ffffcfa224 */ /* 0x000fe200078e0acf */
[C---:B------:R-:W-:Y:S01]  /*3980*/  ISETP.GT.U32.AND P2, PT, R6.reuse, R201, PT ;  /* 0x000000c90600720c */ /* 0x040fe20003f44070 */
[----:B------:R-:W-:Y:S02]  /*3990*/  IMAD R197, R6, R13, R197 ;  /* 0x0000000d06c57224 */ /* 0x000fe400078e02c5 */
[----:B------:R-:W-:-:S02]  /*39a0*/  @!P5 IMAD.IADD R203, R203, 0x1, -R6 ;  /* 0x00000001cbcbd824 */ /* 0x000fc400078e0a06 */
[----:B------:R-:W-:Y:S01]  /*39b0*/  @!P6 IMAD.IADD R205, R205, 0x1, -R6 ;  /* 0x00000001cdcde824 */ /* 0x000fe200078e0a06 */
[C---:B------:R-:W-:Y:S01]  /*39c0*/  ISETP.GT.U32.AND P5, PT, R6.reuse, R197, PT ;  /* 0x000000c50600720c */ /* 0x040fe20003fa4070 */
[----:B------:R-:W-:Y:S01]  /*39d0*/  IMAD.HI.U32 R13, R7, R195, RZ ;  /* 0x000000c3070d7227 */ /* 0x000fe200078e00ff */
[----:B------:R-:W-:-:S03]  /*39e0*/  ISETP.GT.U32.AND P6, PT, R6, R199, PT ;  /* 0x000000c70600720c */ /* 0x000fc60003fc4070 */
[----:B------:R-:W-:Y:S02]  /*39f0*/  @!P4 IMAD.MOV R205, RZ, RZ, -R205 ;  /* 0x000000ffffcdc224 */ /* 0x000fe400078e0acd */
[----:B------:R-:W-:Y:S01]  /*3a00*/  @!P2 IMAD.IADD R201, R201, 0x1, -R6 ;  /* 0x00000001c9c9a824 */ /* 0x000fe200078e0a06 */
[C---:B------:R-:W-:Y:S01]  /*3a10*/  ISETP.GT.U32.AND P2, PT, R6.reuse, R203, PT ;  /* 0x000000cb0600720c */ /* 0x040fe20003f44070 */
[----:B------:R-:W-:Y:S02]  /*3a20*/  IMAD.MOV R13, RZ, RZ, -R13 ;  /* 0x000000ffff0d7224 */ /* 0x000fe400078e0a0d */
[----:B------:R-:W-:Y:S01]  /*3a30*/  IMAD.HI.U32 R14, R7, R193, RZ ;  /* 0x000000c1070e7227 */ /* 0x000fe200078e00ff */
[----:B------:R-:W-:-:S03]  /*3a40*/  ISETP.GT.U32.AND P4, PT, R6, R201, PT ;  /* 0x000000c90600720c */ /* 0x000fc60003f84070 */
[--C-:B------:R-:W-:Y:S02]  /*3a50*/  @!P5 IMAD.IADD R197, R197, 0x1, -R6.reuse ;  /* 0x00000001c5c5d824 */ /* 0x100fe400078e0a06 */
[----:B------:R-:W-:Y:S02]  /*3a60*/  @!P6 IMAD.IADD R199, R199, 0x1, -R6 ;  /* 0x00000001c7c7e824 */ /* 0x000fe400078e0a06 */
[C---:B------:R-:W-:Y:S01]  /*3a70*/  IMAD R195, R6.reuse, R13, R195 ;  /* 0x0000000d06c37224 */ /* 0x040fe200078e02c3 */
[C---:B------:R-:W-:Y:S01]  /*3a80*/  ISETP.GT.U32.AND P5, PT, R6.reuse, R197, PT ;  /* 0x000000c50600720c */ /* 0x040fe20003fa4070 */
[----:B------:R-:W-:Y:S01]  /*3a90*/  IMAD.MOV R14, RZ, RZ, -R14 ;  /* 0x000000ffff0e7224 */ /* 0x000fe200078e0a0e */
[----:B------:R-:W-:Y:S01]  /*3aa0*/  ISETP.GT.U32.AND P6, PT, R6, R199, PT ;  /* 0x000000c70600720c */ /* 0x000fe20003fc4070 */
[----:B------:R-:W-:-:S04]  /*3ab0*/  IMAD.HI.U32 R13, R7, R191, RZ ;  /* 0x000000bf070d7227 */ /* 0x000fc800078e00ff */
[C---:B------:R-:W-:Y:S02]  /*3ac0*/  IMAD R193, R6.reuse, R14, R193 ;  /* 0x0000000e06c17224 */ /* 0x040fe400078e02c1 */
[----:B------:R-:W-:Y:S02]  /*3ad0*/  IMAD.MOV R13, RZ, RZ, -R13 ;  /* 0x000000ffff0d7224 */ /* 0x000fe400078e0a0d */
[--C-:B------:R-:W-:Y:S01]  /*3ae0*/  @!P4 IMAD.IADD R201, R201, 0x1, -R6.reuse ;  /* 0x00000001c9c9c824 */ /* 0x100fe200078e0a06 */
[C---:B------:R-:W-:Y:S01]  /*3af0*/  ISETP.GT.U32.AND P4, PT, R6.reuse, R193, PT ;  /* 0x000000c10600720c */ /* 0x040fe20003f84070 */
[C---:B------:R-:W-:Y:S02]  /*3b00*/  IMAD R191, R6.reuse, R13, R191 ;  /* 0x0000000d06bf7224 */ /* 0x040fe400078e02bf */
[--C-:B------:R-:W-:Y:S02]  /*3b10*/  @!P5 IMAD.IADD R197, R197, 0x1, -R6.reuse ;  /* 0x00000001c5c5d824 */ /* 0x100fe400078e0a06 */
[----:B------:R-:W-:Y:S01]  /*3b20*/  @!P6 IMAD.IADD R199, R199, 0x1, -R6 ;  /* 0x00000001c7c7e824 */ /* 0x000fe200078e0a06 */
[----:B------:R-:W-:Y:S01]  /*3b30*/  ISETP.GT.U32.AND P5, PT, R6, R191, PT ;  /* 0x000000bf0600720c */ /* 0x000fe20003fa4070 */
[----:B------:R-:W-:Y:S01]  /*3b40*/  IMAD.HI.U32 R13, R7, R175, RZ ;  /* 0x000000af070d7227 */ /* 0x000fe200078e00ff */
[----:B------:R-:W-:-:S02]  /*3b50*/  ISETP.GE.AND P6, PT, R133, RZ, PT ;  /* 0x000000ff8500720c */ /* 0x000fc40003fc6270 */
[----:B------:R-:W-:Y:S01]  /*3b60*/  IABS R133, R76 ;  /* 0x0000004c00857213 */ /* 0x000fe20000000000 */
[----:B------:R-:W-:Y:S02]  /*3b70*/  IMAD.MOV R13, RZ, RZ, -R13 ;  /* 0x000000ffff0d7224 */ /* 0x000fe400078e0a0d */
[----:B------:R-:W-:Y:S01]  /*3b80*/  @!P4 IMAD.IADD R193, R193, 0x1, -R6 ;  /* 0x00000001c1c1c824 */ /* 0x000fe200078e0a06 */
[----:B------:R-:W-:Y:S01]  /*3b90*/  ISETP.GE.AND P4, PT, R132, RZ, PT ;  /* 0x000000ff8400720c */ /* 0x000fe20003f86270 */
[----:B------:R-:W-:Y:S02]  /*3ba0*/  IMAD R175, R6, R13, R175 ;  /* 0x0000000d06af7224 */ /* 0x000fe400078e02af */
[----:B------:R-:W-:-:S04]  /*3bb0*/  IMAD.HI.U32 R13, R7, R177, RZ ;  /* 0x000000b1070d7227 */ /* 0x000fc800078e00ff */
[----:B------:R-:W-:Y:S01]  /*3bc0*/  @!P5 IMAD.IADD R191, R191, 0x1, -R6 ;  /* 0x00000001bfbfd824 */ /* 0x000fe200078e0a06 */
[C---:B------:R-:W-:Y:S01]  /*3bd0*/  ISETP.GT.U32.AND P5, PT, R6.reuse, R193, PT ;  /* 0x000000c10600720c */ /* 0x040fe20003fa4070 */
[----:B------:R-:W-:Y:S01]  /*3be0*/  @!P6 IMAD.MOV R197, RZ, RZ, -R197 ;  /* 0x000000ffffc5e224 */ /* 0x000fe200078e0ac5 */
[----:B------:R-:W-:Y:S01]  /*3bf0*/  ISETP.GT.U32.AND P6, PT, R6, R175, PT ;  /* 0x000000af0600720c */ /* 0x000fe20003fc4070 */
[----:B------:R-:W-:-:S04]  /*3c00*/  IMAD.HI.U32 R14, R7, R223, RZ ;  /* 0x000000df070e7227 */ /* 0x000fc800078e00ff */
[----:B------:R-:W-:Y:S02]  /*3c10*/  IMAD.MOV R13, RZ, RZ, -R13 ;  /* 0x000000ffff0d7224 */ /* 0x000fe400078e0a0d */
[----:B------:R-:W-:Y:S02]  /*3c20*/  IMAD.MOV R14, RZ, RZ, -R14 ;  /* 0x000000ffff0e7224 */ /* 0x000fe400078e0a0e */
[C---:B------:R-:W-:Y:S02]  /*3c30*/  IMAD R177, R6.reuse, R13, R177 ;  /* 0x0000000d06b17224 */ /* 0x040fe400078e02b1 */
[C---:B------:R-:W-:Y:S02]  /*3c40*/  IMAD R223, R6.reuse, R14, R223 ;  /* 0x0000000e06df7224 */ /* 0x040fe400078e02df */
[--C-:B------:R-:W-:Y:S01]  /*3c50*/  @!P5 IMAD.IADD R193, R193, 0x1, -R6.reuse ;  /* 0x00000001c1c1d824 */ /* 0x100fe200078e0a06 */
[C---:B------:R-:W-:Y:S01]  /*3c60*/  ISETP.GT.U32.AND P5, PT, R6.reuse, R177, PT ;  /* 0x000000b10600720c */ /* 0x040fe20003fa4070 */
[----:B------:R-:W-:Y:S01]  /*3c70*/  @!P6 IMAD.IADD R175, R175, 0x1, -R6 ;  /* 0x00000001afafe824 */ /* 0x000fe200078e0a06 */
[----:B------:R-:W-:Y:S01]  /*3c80*/  ISETP.GT.U32.AND P6, PT, R6, R223, PT ;  /* 0x000000df0600720c */ /* 0x000fe20003fc4070 */
[----:B------:R-:W-:-:S04]  /*3c90*/  IMAD.HI.U32 R14, R7, R229, RZ ;  /* 0x000000e5070e7227 */ /* 0x000fc800078e00ff */
[----:B------:R-:W-:Y:S02]  /*3ca0*/  IMAD.MOV R14, RZ, RZ, -R14 ;  /* 0x000000ffff0e7224 */ /* 0x000fe400078e0a0e */
[----:B------:R-:W-:-:S04]  /*3cb0*/  IMAD.HI.U32 R13, R7, R227, RZ ;  /* 0x000000e3070d7227 */ /* 0x000fc800078e00ff */
[--C-:B------:R-:W-:Y:S01]  /*3cc0*/  @!P5 IMAD.IADD R177, R177, 0x1, -R6.reuse ;  /* 0x00000001b1b1d824 */ /* 0x100fe200078e0a06 */
[C---:B------:R-:W-:Y:S01]  /*3cd0*/  ISETP.GT.U32.AND P5, PT, R6.reuse, R175, PT ;  /* 0x000000af0600720c */ /* 0x040fe20003fa4070 */
[----:B------:R-:W-:Y:S02]  /*3ce0*/  @!P6 IMAD.IADD R223, R223, 0x1, -R6 ;  /* 0x00000001dfdfe824 */ /* 0x000fe400078e0a06 */
[C---:B------:R-:W-:Y:S01]  /*3cf0*/  IMAD R229, R6.reuse, R14, R229 ;  /* 0x0000000e06e57224 */ /* 0x040fe200078e02e5 */
[C---:B------:R-:W-:Y:S01]  /*3d00*/  ISETP.GT.U32.AND P6, PT, R6.reuse, R177, PT ;  /* 0x000000b10600720c */ /* 0x040fe20003fc4070 */
[----:B------:R-:W-:Y:S02]  /*3d10*/  IMAD.MOV R13, RZ, RZ, -R13 ;  /* 0x000000ffff0d7224 */ /* 0x000fe400078e0a0d */
[----:B------:R-:W-:Y:S01]  /*3d20*/  @!P4 IMAD.MOV R193, RZ, RZ, -R193 ;  /* 0x000000ffffc1c224 */ /* 0x000fe200078e0ac1 */
[C---:B------:R-:W-:Y:S01]  /*3d30*/  ISETP.GT.U32.AND P4, PT, R6.reuse, R223, PT ;  /* 0x000000df0600720c */ /* 0x040fe20003f84070 */
[----:B------:R-:W-:-:S02]  /*3d40*/  IMAD R227, R6, R13, R227 ;  /* 0x0000000d06e37224 */ /* 0x000fc400078e02e3 */
[----:B------:R-:W-:-:S04]  /*3d50*/  IMAD.HI.U32 R13, R7, R231, RZ ;  /* 0x000000e7070d7227 */ /* 0x000fc800078e00ff */
[--C-:B------:R-:W-:Y:S01]  /*3d60*/  @!P2 IMAD.IADD R203, R203, 0x1, -R6.reuse ;  /* 0x00000001cbcba824 */ /* 0x100fe200078e0a06 */
[C---:B------:R-:W-:Y:S01]  /*3d70*/  ISETP.GT.U32.AND P2, PT, R6.reuse, R195, PT ;  /* 0x000000c30600720c */ /* 0x040fe20003f44070 */
[--C-:B------:R-:W-:Y:S01]  /*3d80*/  @!P6 IMAD.IADD R177, R177, 0x1, -R6.reuse ;  /* 0x00000001b1b1e824 */ /* 0x100fe200078e0a06 */
[C---:B------:R-:W-:Y:S01]  /*3d90*/  ISETP.GT.U32.AND P6, PT, R6.reuse, R229, PT ;  /* 0x000000e50600720c */ /* 0x040fe20003fc4070 */
[----:B------:R-:W-:Y:S02]  /*3da0*/  IMAD.MOV R13, RZ, RZ, -R13 ;  /* 0x000000ffff0d7224 */ /* 0x000fe400078e0a0d */
[----:B------:R-:W-:Y:S02]  /*3db0*/  @!P4 IMAD.IADD R223, R223, 0x1, -R6 ;  /* 0x00000001dfdfc824 */ /* 0x000fe400078e0a06 */
[----:B------:R-:W-:Y:S02]  /*3dc0*/  IMAD R231, R6, R13, R231 ;  /* 0x0000000d06e77224 */ /* 0x000fe400078e02e7 */
[----:B------:R-:W-:-:S03]  /*3dd0*/  IMAD.HI.U32 R13, R7, R243, RZ ;  /* 0x000000f3070d7227 */ /* 0x000fc600078e00ff */
[----:B------:R-:W-:Y:S01]  /*3de0*/  ISETP.GT.U32.AND P4, PT, R6, R231, PT ;  /* 0x000000e70600720c */ /* 0x000fe20003f84070 */
[----:B------:R-:W-:Y:S02]  /*3df0*/  IMAD.MOV R14, RZ, RZ, -R13 ;  /* 0x000000ffff0e7224 */ /* 0x000fe400078e0a0d */
[--C-:B------:R-:W-:Y:S02]  /*3e00*/  @!P6 IMAD.IADD R229, R229, 0x1, -R6.reuse ;  /* 0x00000001e5e5e824 */ /* 0x100fe400078e0a06 */
[----:B------:R-:W-:Y:S01]  /*3e10*/  @!P2 IMAD.IADD R195, R195, 0x1, -R6 ;  /* 0x00000001c3c3a824 */ /* 0x000fe200078e0a06 */
[----:B------:R-:W-:Y:S01]  /*3e20*/  ISETP.GE.AND P2, PT, R130, RZ, PT ;  /* 0x000000ff8200720c */ /* 0x000fe20003f46270 */
[C---:B------:R-:W-:Y:S01]  /*3e30*/  IMAD R243, R6.reuse, R14, R243 ;  /* 0x0000000e06f37224 */ /* 0x040fe200078e02f3 */
[----:B------:R-:W-:Y:S01]  /*3e40*/  ISETP.GT.U32.AND P6, PT, R6, R229, PT ;  /* 0x000000e50600720c */ /* 0x000fe20003fc4070 */
[----:B------:R-:W-:-:S04]  /*3e50*/  IMAD.HI.U32 R13, R7, R245, RZ ;  /* 0x000000f5070d7227 */ /* 0x000fc800078e00ff */
[----:B------:R-:W-:Y:S01]  /*3e60*/  @!P1 IMAD.MOV R203, RZ, RZ, -R203 ;  /* 0x000000ffffcb9224 */ /* 0x000fe200078e0acb */
[----:B------:R-:W-:Y:S01]  /*3e70*/  ISETP.GT.U32.AND P1, PT, R6, R195, PT ;  /* 0x000000c30600720c */ /* 0x000fe20003f24070 */
[----:B------:R-:W-:Y:S02]  /*3e80*/  IMAD.MOV R15, RZ, RZ, -R13 ;  /* 0x000000ffff0f7224 */ /* 0x000fe400078e0a0d */
[----:B------:R-:W-:-:S04]  /*3e90*/  IMAD.HI.U32 R13, R7, R247, RZ ;  /* 0x000000f7070d7227 */ /* 0x000fc800078e00ff */
[--C-:B------:R-:W-:Y:S01]  /*3ea0*/  @!P6 IMAD.IADD R229, R229, 0x1, -R6.reuse ;  /* 0x00000001e5e5e824 */ /* 0x100fe200078e0a06 */
[C---:B------:R-:W-:Y:S01]  /*3eb0*/  ISETP.GT.U32.AND P6, PT, R6.reuse, R243, PT ;  /* 0x000000f30600720c */ /* 0x040fe20003fc4070 */
[--C-:B------:R-:W-:Y:S01]  /*3ec0*/  @!P5 IMAD.IADD R175, R175, 0x1, -R6.reuse ;  /* 0x00000001afafd824 */ /* 0x100fe200078e0a06 */
[C---:B------:R-:W-:Y:S01]  /*3ed0*/  ISETP.GT.U32.AND P5, PT, R6.reuse, R227, PT ;  /* 0x000000e30600720c */ /* 0x040fe20003fa4070 */
[--C-:B------:R-:W-:Y:S02]  /*3ee0*/  @!P4 IMAD.IADD R231, R231, 0x1, -R6.reuse ;  /* 0x00000001e7e7c824 */ /* 0x100fe400078e0a06 */
[----:B------:R-:W-:Y:S02]  /*3ef0*/  IMAD.MOV R13, RZ, RZ, -R13 ;  /* 0x000000ffff0d7224 */ /* 0x000fe400078e0a0d */
[----:B------:R-:W-:Y:S01]  /*3f00*/  @!P0 IMAD.MOV R201, RZ, RZ, -R201 ;  /* 0x000000ffffc98224 */ /* 0x000fe200078e0ac9 */
[C---:B------:R-:W-:Y:S01]  /*3f10*/  ISETP.GT.U32.AND P4, PT, R6.reuse, R231, PT ;  /* 0x000000e70600720c */ /* 0x040fe20003f84070 */
[C---:B------:R-:W-:Y:S01]  /*3f20*/  IMAD R247, R6.reuse, R13, R247 ;  /* 0x0000000d06f77224 */ /* 0x040fe200078e02f7 */
[C---:B------:R-:W-:Y:S01]  /*3f30*/  ISETP.GT.U32.AND P0, PT, R6.reuse, R191, PT ;  /* 0x000000bf0600720c */ /* 0x040fe20003f04070 */
[--C-:B------:R-:W-:Y:S01]  /*3f40*/  @!P1 IMAD.IADD R195, R195, 0x1, -R6.reuse ;  /* 0x00000001c3c39824 */ /* 0x100fe200078e0a06 */
[----:B------:R-:W-:Y:S01]  /*3f50*/  ISETP.GE.AND P1, PT, R127, RZ, PT ;  /* 0x000000ff7f00720c */ /* 0x000fe20003f26270 */
[----:B------:R-:W-:Y:S01]  /*3f60*/  @!P6 IMAD.IADD R243, R243, 0x1, -R6 ;  /* 0x00000001f3f3e824 */ /* 0x000fe200078e0a06 */
[----:B------:R-:W-:Y:S01]  /*3f70*/  ISETP.GT.U32.AND P6, PT, R6, R247, PT ;  /* 0x000000f70600720c */ /* 0x000fe20003fc4070 */
[----:B------:R-:W-:Y:S01]  /*3f80*/  IMAD.HI.U32 R13, R7, R251, RZ ;  /* 0x000000fb070d7227 */ /* 0x000fe200078e00ff */
[----:B------:R-:W-:-:S03]  /*3f90*/  IABS R127, R73 ;  /* 0x00000049007f7213 */ /* 0x000fc60000000000 */
[----:B------:R-:W-:Y:S01]  /*3fa0*/  @!P2 IMAD.MOV R195, RZ, RZ, -R195 ;  /* 0x000000ffffc3a224 */ /* 0x000fe200078e0ac3 */
[----:B------:R-:W-:Y:S01]  /*3fb0*/  ISETP.GE.AND P2, PT, R125, RZ, PT ;  /* 0x000000ff7d00720c */ /* 0x000fe20003f46270 */
[--C-:B------:R-:W-:Y:S01]  /*3fc0*/  @!P5 IMAD.IADD R227, R227, 0x1, -R6.reuse ;  /* 0x00000001e3e3d824 */ /* 0x100fe200078e0a06 */
[----:B------:R-:W-:Y:S01]  /*3fd0*/  IABS R125, R74 ;  /* 0x0000004a007d7213 */ /* 0x000fe20000000000 */
[C---:B------:R-:W-:Y:S02]  /*3fe0*/  IMAD R245, R6.reuse, R15, R245 ;  /* 0x0000000f06f57224 */ /* 0x040fe400078e02f5 */
[----:B------:R-:W-:Y:S01]  /*3ff0*/  IMAD.MOV R13, RZ, RZ, -R13 ;  /* 0x000000ffff0d7224 */ /* 0x000fe200078e0a0d */
[C---:B------:R-:W-:Y:S01]  /*4000*/  ISETP.GT.U32.AND P5, PT, R6.reuse, R227, PT ;  /* 0x000000e30600720c */ /* 0x040fe20003fa4070 */
[----:B------:R-:W-:Y:S01]  /*4010*/  @!P4 IMAD.IADD R231, R231, 0x1, -R6 ;  /* 0x00000001e7e7c824 */ /* 0x000fe200078e0a06 */
[C---:B------:R-:W-:Y:S01]  /*4020*/  ISETP.GT.U32.AND P4, PT, R6.reuse, R245, PT ;  /* 0x000000f50600720c */ /* 0x040fe20003f84070 */
[----:B------:R-:W-:-:S02]  /*4030*/  IMAD R251, R6, R13, R251 ;  /* 0x0000000d06fb7224 */ /* 0x000fc400078e02fb */
[----:B------:R-:W-:Y:S01]  /*4040*/  @!P3 IMAD.MOV R199, RZ, RZ, -R199 ;  /* 0x000000ffffc7b224 */ /* 0x000fe200078e0ac7 */
[----:B------:R-:W-:Y:S01]  /*4050*/  ISETP.GE.AND P3, PT, R128, RZ, PT ;  /* 0x000000ff8000720c */ /* 0x000fe20003f66270 */
[----:B------:R-:W-:-:S04]  /*4060*/  IMAD.HI.U32 R14, R7, R249, RZ ;  /* 0x000000f9070e7227 */ /* 0x000fc800078e00ff */
[--C-:B------:R-:W-:Y:S01]  /*4070*/  @!P0 IMAD.IADD R191, R191, 0x1, -R6.reuse ;  /* 0x00000001bfbf8824 */ /* 0x100fe200078e0a06 */
[----:B------:R-:W-:Y:S01]  /*4080*/  ISETP.GE.AND P0, PT, R126, RZ, PT ;  /* 0x000000ff7e00720c */ /* 0x000fe20003f06270 */
[----:B------:R-:W-:Y:S01]  /*4090*/  @!P6 IMAD.IADD R247, R247, 0x1, -R6 ;  /* 0x00000001f7f7e824 */ /* 0x000fe200078e0a06 */
[C---:B------:R-:W-:Y:S01]  /*40a0*/  ISETP.GT.U32.AND P6, PT, R6.reuse, R251, PT ;  /* 0x000000fb0600720c */ /* 0x040fe20003fc4070 */
[----:B------:R-:W-:Y:S02]  /*40b0*/  IMAD.MOV R14, RZ, RZ, -R14 ;  /* 0x000000ffff0e7224 */ /* 0x000fe400078e0a0e */
[----:B------:R-:W-:Y:S01]  /*40c0*/  @!P2 IMAD.MOV R223, RZ, RZ, -R223 ;  /* 0x000000ffffdfa224 */ /* 0x000fe200078e0adf */
[C---:B------:R-:W-:Y:S01]  /*40d0*/  ISETP.GT.U32.AND P2, PT, R6.reuse, R243, PT ;  /* 0x000000f30600720c */ /* 0x040fe20003f44070 */
[----:B------:R-:W-:Y:S02]  /*40e0*/  IMAD R249, R6, R14, R249 ;  /* 0x0000000e06f97224 */ /* 0x000fe400078e02f9 */
[----:B------:R-:W-:-:S04]  /*40f0*/  IMAD.HI.U32 R13, R7, R206, RZ ;  /* 0x000000ce070d7227 */ /* 0x000fc800078e00ff */
[----:B------:R-:W-:Y:S01]  /*4100*/  @!P1 IMAD.MOV R175, RZ, RZ, -R175 ;  /* 0x000000ffffaf9224 */ /* 0x000fe200078e0aaf */
[----:B------:R-:W-:Y:S01]  /*4110*/  ISETP.GE.AND P1, PT, R123, RZ, PT ;  /* 0x000000ff7b00720c */ /* 0x000fe20003f26270 */
[--C-:B------:R-:W-:Y:S01]  /*4120*/  @!P5 IMAD.IADD R227, R227, 0x1, -R6.reuse ;  /* 0x00000001e3e3d824 */ /* 0x100fe200078e0a06 */
[----:B------:R-:W-:Y:S01]  /*4130*/  ISETP.GE.AND P5, PT, R121, RZ, PT ;  /* 0x000000ff7900720c */ /* 0x000fe20003fa6270 */
[----:B------:R-:W-:Y:S01]  /*4140*/  @!P4 IMAD.IADD R245, R245, 0x1, -R6 ;  /* 0x00000001f5f5c824 */ /* 0x000fe200078e0a06 */
[----:B------:R-:W-:Y:S01]  /*4150*/  ISETP.GT.U32.AND P4, PT, R6, R249, PT ;  /* 0x000000f90600720c */ /* 0x000fe20003f84070 */
[----:B------:R-:W-:Y:S02]  /*4160*/  IMAD.MOV R121, RZ, RZ, -R13 ;  /* 0x000000ffff797224 */ /* 0x000fe400078e0a0d */
[----:B------:R-:W-:Y:S01]  /*4170*/  @!P3 IMAD.MOV R191, RZ, RZ, -R191 ;  /* 0x000000ffffbfb224 */ /* 0x000fe200078e0abf */
[----:B------:R-:W-:Y:S01]  /*4180*/  ISETP.GE.AND P3, PT, R124, RZ, PT ;  /* 0x000000ff7c00720c */ /* 0x000fe20003f66270 */
[----:B------:R-:W-:Y:S01]  /*4190*/  @!P0 IMAD.MOV R177, RZ, RZ, -R177 ;  /* 0x000000ffffb18224 */ /* 0x000fe200078e0ab1 */
[----:B------:R-:W-:Y:S01]  /*41a0*/  ISETP.GE.AND P0, PT, R122, RZ, PT ;  /* 0x000000ff7a00720c */ /* 0x000fe20003f06270 */
[----:B------:R-:W-:Y:S01]  /*41b0*/  IMAD R206, R6, R121, R206 ;  /* 0x0000007906ce7224 */ /* 0x000fe200078e02ce */
[----:B------:R-:W-:Y:S01]  /*41c0*/  IABS R121, R72 ;  /* 0x0000004800797213 */ /* 0x000fe20000000000 */
[----:B------:R-:W-:-:S02]  /*41d0*/  @!P6 IMAD.IADD R251, R251, 0x1, -R6 ;  /* 0x00000001fbfbe824 */ /* 0x000fc400078e0a06 */
[----:B------:R-:W-:Y:S01]  /*41e0*/  @!P2 IMAD.IADD R243, R243, 0x1, -R6 ;  /* 0x00000001f3f3a824 */ /* 0x000fe200078e0a06 */
[C---:B------:R-:W-:Y:S01]  /*41f0*/  ISETP.GT.U32.AND P2, PT, R6.reuse, R206, PT ;  /* 0x000000ce0600720c */ /* 0x040fe20003f44070 */
[----:B------:R-:W-:Y:S01]  /*4200*/  IMAD.HI.U32 R13, R7, R200, RZ ;  /* 0x000000c8070d7227 */ /* 0x000fe200078e00ff */
[----:B------:R-:W-:-:S03]  /*4210*/  ISETP.GT.U32.AND P6, PT, R6, R251, PT ;  /* 0x000000fb0600720c */ /* 0x000fc60003fc4070 */
[----:B------:R-:W-:Y:S01]  /*4220*/  @!P1 IMAD.MOV R229, RZ, RZ, -R229 ;  /* 0x000000ffffe59224 */ /* 0x000fe200078e0ae5 */
[----:B------:R-:W-:Y:S01]  /*4230*/  ISETP.GT.U32.AND P1, PT, R6, R247, PT ;  /* 0x000000f70600720c */ /* 0x000fe20003f24070 */
[----:B------:R-:W-:-:S04]  /*4240*/  IMAD.HI.U32 R15, R7, R202, RZ ;  /* 0x000000ca070f7227 */ /* 0x000fc800078e00ff */
[----:B------:R-:W-:Y:S01]  /*4250*/  @!P4 IMAD.IADD R249, R249, 0x1, -R6 ;  /* 0x00000001f9f9c824 */ /* 0x000fe200078e0a06 */
[----:B------:R-:W-:Y:S01]  /*4260*/  ISETP.GE.AND P4, PT, R120, RZ, PT ;  /* 0x000000ff7800720c */ /* 0x000fe20003f86270 */
[----:B------:R-:W-:Y:S02]  /*4270*/  IMAD.MOV R13, RZ, RZ, -R13 ;  /* 0x000000ffff0d7224 */ /* 0x000fe400078e0a0d */
[----:B------:R-:W-:Y:S01]  /*4280*/  @!P3 IMAD.MOV R227, RZ, RZ, -R227 ;  /* 0x000000ffffe3b224 */ /* 0x000fe200078e0ae3 */
[----:B------:R-:W-:Y:S01]  /*4290*/  ISETP.GT.U32.AND P3, PT, R6, R245, PT ;  /* 0x000000f50600720c */ /* 0x000fe20003f64070 */
[----:B------:R-:W-:-:S04]  /*42a0*/  IMAD.HI.U32 R14, R7, R204, RZ ;  /* 0x000000cc070e7227 */ /* 0x000fc800078e00ff */
[----:B------:R-:W-:Y:S02]  /*42b0*/  IMAD.MOV R15, RZ, RZ, -R15 ;  /* 0x000000ffff0f7224 */ /* 0x000fe400078e0a0f */
[----:B------:R-:W-:Y:S01]  /*42c0*/  @!P0 IMAD.MOV R231, RZ, RZ, -R231 ;  /* 0x000000ffffe78224 */ /* 0x000fe200078e0ae7 */
[C---:B------:R-:W-:Y:S01]  /*42d0*/  ISETP.GT.U32.AND P0, PT, R6.reuse, R249, PT ;  /* 0x000000f90600720c */ /* 0x040fe20003f04070 */
[C---:B------:R-:W-:Y:S02]  /*42e0*/  IMAD R200, R6.reuse, R13, R200 ;  /* 0x0000000d06c87224 */ /* 0x040fe400078e02c8 */
[----:B------:R-:W-:Y:S02]  /*42f0*/  IMAD.MOV R123, RZ, RZ, -R14 ;  /* 0x000000ffff7b7224 */ /* 0x000fe400078e0a0e */
[C---:B------:R-:W-:Y:S02]  /*4300*/  IMAD R202, R6.reuse, R15, R202 ;  /* 0x0000000f06ca7224 */ /* 0x040fe400078e02ca */
[--C-:B------:R-:W-:Y:S01]  /*4310*/  @!P6 IMAD.IADD R251, R251, 0x1, -R6.reuse ;  /* 0x00000001fbfbe824 */ /* 0x100fe200078e0a06 */
[----:B------:R-:W-:Y:S01]  /*4320*/  ISETP.GT.U32.AND P6, PT, R6, R200, PT ;  /* 0x000000c80600720c */ /* 0x000fe20003fc4070 */
[----:B------:R-:W-:Y:S01]  /*4330*/  @!P2 IMAD.IADD R206, R206, 0x1, -R6 ;  /* 0x00000001cecea824 */ /* 0x000fe200078e0a06 */
[----:B------:R-:W-:Y:S01]  /*4340*/  ISETP.GE.AND P2, PT, R113, RZ, PT ;  /* 0x000000ff7100720c */ /* 0x000fe20003f46270 */
[----:B------:R-:W-:Y:S01]  /*4350*/  IMAD.HI.U32 R13, R7, R198, RZ ;  /* 0x000000c6070d7227 */ /* 0x000fe200078e00ff */
[----:B------:R-:W-:-:S03]  /*4360*/  IABS R113, R68 ;  /* 0x0000004400717213 */ /* 0x000fc60000000000 */
[C---:B------:R-:W-:Y:S01]  /*4370*/  IMAD R204, R6.reuse, R123, R204 ;  /* 0x0000007b06cc7224 */ /* 0x040fe200078e02cc */
[----:B------:R-:W-:Y:S01]  /*4380*/  IABS R123, R71 ;  /* 0x00000047007b7213 */ /* 0x000fe20000000000 */
[--C-:B------:R-:W-:Y:S01]  /*4390*/  @!P1 IMAD.IADD R247, R247, 0x1, -R6.reuse ;  /* 0x00000001f7f79824 */ /* 0x100fe200078e0a06 */
[C---:B------:R-:W-:Y:S01]  /*43a0*/  ISETP.GT.U32.AND P1, PT, R6.reuse, R202, PT ;  /* 0x000000ca0600720c */ /* 0x040fe20003f24070 */
[----:B------:R-:W-:Y:S02]  /*43b0*/  IMAD.MOV R13, RZ, RZ, -R13 ;  /* 0x000000ffff0d7224 */ /* 0x000fe400078e0a0d */
[--C-:B------:R-:W-:Y:S01]  /*43c0*/  @!P3 IMAD.IADD R245, R245, 0x1, -R6.reuse ;  /* 0x00000001f5f5b824 */ /* 0x100fe200078e0a06 */
[C---:B------:R-:W-:Y:S01]  /*43d0*/  ISETP.GT.U32.AND P3, PT, R6.reuse, R204, PT ;  /* 0x000000cc0600720c */ /* 0x040fe20003f64070 */
[----:B------:R-:W-:Y:S01]  /*43e0*/  @!P0 IMAD.IADD R249, R249, 0x1, -R6 ;  /* 0x00000001f9f98824 */ /* 0x000fe200078e0a06 */
[----:B------:R-:W-:Y:S01]  /*43f0*/  ISETP.GE.AND P0, PT, R117, RZ, PT ;  /* 0x000000ff7500720c */ /* 0x000fe20003f06270 */
[----:B------:R-:W-:Y:S01]  /*4400*/  IMAD R198, R6, R13, R198 ;  /* 0x0000000d06c67224 */ /* 0x000fe200078e02c6 */
[----:B------:R-:W-:Y:S01]  /*4410*/  IABS R117, R70 ;  /* 0x0000004600757213 */ /* 0x000fe20000000000 */
[--C-:B------:R-:W-:Y:S01]  /*4420*/  @!P6 IMAD.IADD R200, R200, 0x1, -R6.reuse ;  /* 0x00000001c8c8e824 */ /* 0x100fe200078e0a06 */
[C---:B------:R-:W-:Y:S01]  /*4430*/  ISETP.GT.U32.AND P6, PT, R6.reuse, R206, PT ;  /* 0x000000ce0600720c */ /* 0x040fe20003fc4070 */
[----:B------:R-:W-:Y:S01]  /*4440*/  @!P2 IMAD.MOV R249, RZ, RZ, -R249 ;  /* 0x000000fffff9a224 */ /* 0x000fe200078e0af9 */
[----:B------:R-:W-:Y:S01]  /*4450*/  ISETP.GT.U32.AND P2, PT, R6, R198, PT ;  /* 0x000000c60600720c */ /* 0x000fe20003f44070 */
[----:B------:R-:W-:Y:S01]  /*4460*/  @!P1 IMAD.IADD R202, R202, 0x1, -R6 ;  /* 0x00000001caca9824 */ /* 0x000fe200078e0a06 */
[----:B------:R-:W-:Y:S01]  /*4470*/  ISETP.GE.AND P1, PT, R114, RZ, PT ;  /* 0x000000ff7200720c */ /* 0x000fe20003f26270 */
[----:B------:R-:W-:-:S04]  /*4480*/  IMAD.HI.U32 R14, R7, R196, RZ ;  /* 0x000000c4070e7227 */ /* 0x000fc800078e00ff */
[----:B------:R-:W-:Y:S01]  /*4490*/  @!P3 IMAD.IADD R204, R204, 0x1, -R6 ;  /* 0x00000001ccccb824 */ /* 0x000fe200078e0a06 */
[----:B------:R-:W-:Y:S01]  /*44a0*/  ISETP.GE.AND P3, PT, R115, RZ, PT ;  /* 0x000000ff7300720c */ /* 0x000fe20003f66270 */
[----:B------:R-:W-:Y:S01]  /*44b0*/  @!P5 IMAD.MOV R243, RZ, RZ, -R243 ;  /* 0x000000fffff3d224 */ /* 0x000fe200078e0af3 */
[----:B------:R-:W-:Y:S01]  /*44c0*/  ISETP.GT.U32.AND P5, PT, R6, R200, PT ;  /* 0x000000c80600720c */ /* 0x000fe20003fa4070 */
[----:B------:R-:W-:Y:S01]  /*44d0*/  IMAD.MOV R15, RZ, RZ, -R14 ;  /* 0x000000ffff0f7224 */ /* 0x000fe200078e0a0e */
[----:B------:R-:W-:Y:S01]  /*44e0*/  IABS R115, R67 ;  /* 0x0000004300737213 */ /* 0x000fe20000000000 */
[----:B------:R-:W-:Y:S02]  /*44f0*/  @!P6 IMAD.IADD R206, R206, 0x1, -R6 ;  /* 0x00000001cecee824 */ /* 0x000fe400078e0a06 */
[----:B------:R-:W-:Y:S02]  /*4500*/  IMAD R196, R6, R15, R196 ;  /* 0x0000000f06c47224 */ /* 0x000fe400078e02c4 */
[----:B------:R-:W-:Y:S01]  /*4510*/  @!P2 IMAD.IADD R198, R198, 0x1, -R6 ;  /* 0x00000001c6c6a824 */ /* 0x000fe200078e0a06 */
[----:B------:R-:W-:Y:S01]  /*4520*/  ISETP.GE.AND P2, PT, R111, RZ, PT ;  /* 0x000000ff6f00720c */ /* 0x000fe20003f46270 */
[----:B------:R-:W-:Y:S01]  /*4530*/  IMAD.HI.U32 R13, R7, R194, RZ ;  /* 0x000000c2070d7227 */ /* 0x000fe200078e00ff */
[----:B------:R-:W-:-:S02]  /*4540*/  ISETP.GT.U32.AND P6, PT, R6, R196, PT ;  /* 0x000000c40600720c */ /* 0x000fc40003fc4070 */
[----:B------:R-:W-:Y:S01]  /*4550*/  IABS R111, R69 ;  /* 0x00000045006f7213 */ /* 0x000fe20000000000 */
[----:B------:R-:W-:Y:S01]  /*4560*/  @!P4 IMAD.MOV R245, RZ, RZ, -R245 ;  /* 0x000000fffff5c224 */ /* 0x000fe200078e0af5 */
[C---:B------:R-:W-:Y:S01]  /*4570*/  ISETP.GT.U32.AND P4, PT, R6.reuse, R204, PT ;  /* 0x000000cc0600720c */ /* 0x040fe20003f84070 */
[----:B------:R-:W-:Y:S01]  /*4580*/  @!P1 IMAD.MOV R206, RZ, RZ, -R206 ;  /* 0x000000ffffce9224 */ /* 0x000fe200078e0ace */
[----:B------:R-:W-:Y:S01]  /*4590*/  ISETP.GT.U32.AND P1, PT, R6, R198, PT ;  /* 0x000000c60600720c */ /* 0x000fe20003f24070 */
[----:B------:R-:W-:Y:S02]  /*45a0*/  IMAD.MOV R13, RZ, RZ, -R13 ;  /* 0x000000ffff0d7224 */ /* 0x000fe400078e0a0d */
[----:B------:R-:W-:Y:S01]  /*45b0*/  @!P3 IMAD.MOV R251, RZ, RZ, -R251 ;  /* 0x000000fffffbb224 */ /* 0x000fe200078e0afb */
[----:B------:R-:W-:Y:S01]  /*45c0*/  ISETP.GE.AND P3, PT, R112, RZ, PT ;  /* 0x000000ff7000720c */ /* 0x000fe20003f66270 */
[----:B------:R-:W-:Y:S01]  /*45d0*/  @!P5 IMAD.IADD R200, R200, 0x1, -R6 ;  /* 0x00000001c8c8d824 */ /* 0x000fe200078e0a06 */
[----:B------:R-:W-:Y:S01]  /*45e0*/  ISETP.GE.AND P5, PT, R110, RZ, PT ;  /* 0x000000ff6e00720c */ /* 0x000fe20003fa6270 */
[----:B------:R-:W-:-:S02]  /*45f0*/  IMAD R194, R6, R13, R194 ;  /* 0x0000000d06c27224 */ /* 0x000fc400078e02c2 */
[----:B------:R-:W-:-:S04]  /*4600*/  IMAD.HI.U32 R13, R7, R192, RZ ;  /* 0x000000c0070d7227 */ /* 0x000fc800078e00ff */
[----:B------:R-:W-:Y:S02]  /*4610*/  IMAD.MOV R13, RZ, RZ, -R13 ;  /* 0x000000ffff0d7224 */ /* 0x000fe400078e0a0d */
[--C-:B------:R-:W-:Y:S01]  /*4620*/  @!P4 IMAD.IADD R204, R204, 0x1, -R6.reuse ;  /* 0x00000001ccccc824 */ /* 0x100fe200078e0a06 */
[----:B------:R-:W-:Y:S01]  /*4630*/  ISETP.GE.AND P4, PT, R108, RZ, PT ;  /* 0x000000ff6c00720c */ /* 0x000fe20003f86270 */
[--C-:B------:R-:W-:Y:S01]  /*4640*/  @!P6 IMAD.IADD R196, R196, 0x1, -R6.reuse ;  /* 0x00000001c4c4e824 */ /* 0x100fe200078e0a06 */
[----:B------:R-:W-:Y:S01]  /*4650*/  ISETP.GT.U32.AND P6, PT, R6, R194, PT ;  /* 0x000000c20600720c */ /* 0x000fe20003fc4070 */
[----:B------:R-:W-:Y:S01]  /*4660*/  @!P1 IMAD.IADD R198, R198, 0x1, -R6 ;  /* 0x00000001c6c69824 */ /* 0x000fe200078e0a06 */
[----:B------:R-:W-:Y:S01]  /*4670*/  ISETP.GE.AND P1, PT, R107, RZ, PT ;  /* 0x000000ff6b00720c */ /* 0x000fe20003f26270 */
[C---:B------:R-:W-:Y:S01]  /*4680*/  IMAD R192, R6.reuse, R13, R192 ;  /* 0x0000000d06c07224 */ /* 0x040fe200078e02c0 */
[----:B------:R-:W-:Y:S01]  /*4690*/  IABS R107, R65 ;  /* 0x00000041006b7213 */ /* 0x000fe20000000000 */
[----:B------:R-:W-:Y:S01]  /*46a0*/  @!P3 IMAD.MOV R204, RZ, RZ, -R204 ;  /* 0x000000ffffccb224 */ /* 0x000fe200078e0acc */
[C---:B------:R-:W-:Y:S01]  /*46b0*/  ISETP.GT.U32.AND P3, PT, R6.reuse, R196, PT ;  /* 0x000000c40600720c */ /* 0x040fe20003f64070 */
[----:B------:R-:W-:Y:S01]  /*46c0*/  @!P0 IMAD.MOV R247, RZ, RZ, -R247 ;  /* 0x000000fffff78224 */ /* 0x000fe200078e0af7 */
[C---:B------:R-:W-:Y:S01]  /*46d0*/  ISETP.GT.U32.AND P0, PT, R6.reuse, R202, PT ;  /* 0x000000ca0600720c */ /* 0x040fe20003f04070 */
[----:B------:R-:W-:Y:S01]  /*46e0*/  @!P5 IMAD.MOV R198, RZ, RZ, -R198 ;  /* 0x000000ffffc6d224 */ /* 0x000fe200078e0ac6 */
[----:B------:R-:W-:Y:S01]  /*46f0*/  ISETP.GT.U32.AND P5, PT, R6, R192, PT ;  /* 0x000000c00600720c */ /* 0x000fe20003fa4070 */
[----:B------:R-:W-:-:S04]  /*4700*/  IMAD.HI.U32 R14, R7, R189, RZ ;  /* 0x000000bd070e7227 */ /* 0x000fc800078e00ff */
[----:B------:R-:W-:Y:S02]  /*4710*/  @!P6 IMAD.IADD R194, R194, 0x1, -R6 ;  /* 0x00000001c2c2e824 */ /* 0x000fe400078e0a06 */
[----:B------:R-:W-:Y:S02]  /*4720*/  IMAD.MOV R14, RZ, RZ, -R14 ;  /* 0x000000ffff0e7224 */ /* 0x000fe400078e0a0e */
[--C-:B------:R-:W-:Y:S01]  /*4730*/  @!P3 IMAD.IADD R196, R196, 0x1, -R6.reuse ;  /* 0x00000001c4c4b824 */ /* 0x100fe200078e0a06 */
[----:B------:R-:W-:Y:S01]  /*4740*/  ISETP.GE.AND P3, PT, R12, RZ, PT ;  /* 0x000000ff0c00720c */ /* 0x000fe20003f66270 */
[--C-:B------:R-:W-:Y:S01]  /*4750*/  @!P0 IMAD.IADD R202, R202, 0x1, -R6.reuse ;  /* 0x00000001caca8824 */ /* 0x100fe200078e0a06 */
[----:B------:R-:W-:Y:S01]  /*4760*/  ISETP.GE.AND P0, PT, R109, RZ, PT ;  /* 0x000000ff6d00720c */ /* 0x000fe20003f06270 */
[----:B------:R-:W-:Y:S01]  /*4770*/  @!P5 IMAD.IADD R192, R192, 0x1, -R6 ;  /* 0x00000001c0c0d824 */ /* 0x000fe200078e0a06 */
[----:B------:R-:W-:Y:S01]  /*4780*/  ISETP.GT.U32.AND P6, PT, R6, R194, PT ;  /* 0x000000c20600720c */ /* 0x000fe20003fc4070 */
[----:B------:R-:W-:Y:S01]  /*4790*/  IMAD.HI.U32 R12, R7, R190, RZ ;  /* 0x000000be070c7227 */ /* 0x000fe200078e00ff */
[----:B------:R-:W-:-:S02]  /*47a0*/  IABS R109, R64 ;  /* 0x00000040006d7213 */ /* 0x000fc40000000000 */
[----:B------:R-:W-:Y:S01]  /*47b0*/  ISETP.GT.U32.AND P5, PT, R6, R192, PT ;  /* 0x000000c00600720c */ /* 0x000fe20003fa4070 */
[----:B------:R-:W-:Y:S02]  /*47c0*/  IMAD.MOV R13, RZ, RZ, -R12 ;  /* 0x000000ffff0d7224 */ /* 0x000fe400078e0a0c */
[----:B------:R-:W-:-:S04]  /*47d0*/  IMAD.HI.U32 R12, R7, R188, RZ ;  /* 0x000000bc070c7227 */ /* 0x000fc800078e00ff */
[----:B------:R-:W-:Y:S02]  /*47e0*/  IMAD.MOV R15, RZ, RZ, -R12 ;  /* 0x000000ffff0f7224 */ /* 0x000fe400078e0a0c */
[----:B------:R-:W-:Y:S01]  /*47f0*/  @!P4 IMAD.MOV R202, RZ, RZ, -R202 ;  /* 0x000000ffffcac224 */ /* 0x000fe200078e0aca */
[----:B------:R-:W-:Y:S01]  /*4800*/  ISETP.GE.AND P4, PT, R106, RZ, PT ;  /* 0x000000ff6a00720c */ /* 0x000fe20003f86270 */
[----:B------:R-:W-:Y:S01]  /*4810*/  @!P0 IMAD.MOV R200, RZ, RZ, -R200 ;  /* 0x000000ffffc88224 */ /* 0x000fe200078e0ac8 */
[----:B------:R-:W-:Y:S01]  /*4820*/  ISETP.GE.AND P0, PT, R105, RZ, PT ;  /* 0x000000ff6900720c */ /* 0x000fe20003f06270 */
[C---:B------:R-:W-:Y:S01]  /*4830*/  IMAD R190, R6.reuse, R13, R190 ;  /* 0x0000000d06be7224 */ /* 0x040fe200078e02be */
[----:B------:R-:W-:Y:S01]  /*4840*/  IABS R105, R66 ;  /* 0x0000004200697213 */ /* 0x000fe20000000000 */
[----:B------:R-:W-:Y:S02]  /*4850*/  IMAD R188, R6, R15, R188 ;  /* 0x0000000f06bc7224 */ /* 0x000fe400078e02bc */
[----:B------:R-:W-:-:S04]  /*4860*/  IMAD.HI.U32 R12, R7, R186, RZ ;  /* 0x000000ba070c7227 */ /* 0x000fc800078e00ff */
[----:B------:R-:W-:-:S04]  /*4870*/  IMAD.HI.U32 R13, R7, R184, RZ ;  /* 0x000000b8070d7227 */ /* 0x000fc800078e00ff */
[----:B------:R-:W-:Y:S01]  /*4880*/  @!P5 IMAD.IADD R192, R192, 0x1, -R6 ;  /* 0x00000001c0c0d824 */ /* 0x000fe200078e0a06 */
[----:B------:R-:W-:Y:S01]  /*4890*/  ISETP.GT.U32.AND P5, PT, R6, R188, PT ;  /* 0x000000bc0600720c */ /* 0x000fe20003fa4070 */
[----:B------:R-:W-:Y:S02]  /*48a0*/  IMAD.MOV R15, RZ, RZ, -R12 ;  /* 0x000000ffff0f7224 */ /* 0x000fe400078e0a0c */
[----:B------:R-:W-:Y:S02]  /*48b0*/  IMAD.MOV R13, RZ, RZ, -R13 ;  /* 0x000000ffff0d7224 */ /* 0x000fe400078e0a0d */
[----:B------:R-:W-:-:S04]  /*48c0*/  IMAD.HI.U32 R12, R7, R241, RZ ;  /* 0x000000f1070c7227 */ /* 0x000fc800078e00ff */
[----:B------:R-:W-:Y:S02]  /*48d0*/  IMAD R184, R6, R13, R184 ;  /* 0x0000000d06b87224 */ /* 0x000fe400078e02b8 */
[----:B------:R-:W-:Y:S01]  /*48e0*/  @!P6 IMAD.IADD R194, R194, 0x1, -R6 ;  /* 0x00000001c2c2e824 */ /* 0x000fe200078e0a06 */
[C---:B------:R-:W-:Y:S01]  /*48f0*/  ISETP.GT.U32.AND P6, PT, R6.reuse, R190, PT ;  /* 0x000000be0600720c */ /* 0x040fe20003fc4070 */
[C---:B------:R-:W-:Y:S01]  /*4900*/  IMAD R186, R6.reuse, R15, R186 ;  /* 0x0000000f06ba7224 */ /* 0x040fe200078e02ba */
[----:B------:R-:W-:Y:S01]  /*4910*/  IABS R15, R27 ;  /* 0x0000001b000f7213 */ /* 0x000fe20000000000 */
[----:B------:R-:W-:Y:S02]  /*4920*/  IMAD.MOV R13, RZ, RZ, -R12 ;  /* 0x000000ffff0d7224 */ /* 0x000fe400078e0a0c */
[----:B------:R-:W-:Y:S01]  /*4930*/  @!P4 IMAD.MOV R194, RZ, RZ, -R194 ;  /* 0x000000ffffc2c224 */ /* 0x000fe200078e0ac2 */
[C---:B------:R-:W-:Y:S01]  /*4940*/  ISETP.GT.U32.AND P4, PT, R6.reuse, R186, PT ;  /* 0x000000ba0600720c */ /* 0x040fe20003f84070 */
[----:B------:R-:W-:-:S02]  /*4950*/  IMAD R241, R6, R13, R241 ;  /* 0x0000000d06f17224 */ /* 0x000fc400078e02f1 */
[----:B------:R-:W-:Y:S01]  /*4960*/  @!P0 IMAD.MOV R192, RZ, RZ, -R192 ;  /* 0x000000ffffc08224 */ /* 0x000fe200078e0ac0 */
[----:B------:R-:W-:Y:S01]  /*4970*/  ISETP.GT.U32.AND P0, PT, R6, R184, PT ;  /* 0x000000b80600720c */ /* 0x000fe20003f04070 */
[----:B------:R-:W-:Y:S01]  /*4980*/  @!P5 IMAD.IADD R188, R188, 0x1, -R6 ;  /* 0x00000001bcbcd824 */ /* 0x000fe200078e0a06 */
[----:B------:R-:W-:Y:S01]  /*4990*/  ISETP.GT.U32.AND P5, PT, R6, R241, PT ;  /* 0x000000f10600720c */ /* 0x000fe20003fa4070 */
[----:B------:R-:W-:-:S04]  /*49a0*/  IMAD.HI.U32 R12, R7, R239, RZ ;  /* 0x000000ef070c7227 */ /* 0x000fc800078e00ff */
[----:B------:R-:W-:Y:S02]  /*49b0*/  IMAD.MOV R12, RZ, RZ, -R12 ;  /* 0x000000ffff0c7224 */ /* 0x000fe400078e0a0c */
[--C-:B------:R-:W-:Y:S01]  /*49c0*/  @!P4 IMAD.IADD R186, R186, 0x1, -R6.reuse ;  /* 0x00000001babac824 */ /* 0x100fe200078e0a06 */
[----:B------:R-:W-:Y:S01]  /*49d0*/  ISETP.GT.U32.AND P4, PT, R6, R188, PT ;  /* 0x000000bc0600720c */ /* 0x000fe20003f84070 */
[--C-:B------:R-:W-:Y:S02]  /*49e0*/  @!P6 IMAD.IADD R190, R190, 0x1, -R6.reuse ;  /* 0x00000001bebee824 */ /* 0x100fe400078e0a06 */
[--C-:B------:R-:W-:Y:S01]  /*49f0*/  @!P0 IMAD.IADD R184, R184, 0x1, -R6.reuse ;  /* 0x00000001b8b88824 */ /* 0x100fe200078e0a06 */
[C---:B------:R-:W-:Y:S01]  /*4a00*/  ISETP.GT.U32.AND P0, PT, R6.reuse, R186, PT ;  /* 0x000000ba0600720c */ /* 0x040fe20003f04070 */
[----:B------:R-:W-:Y:S01]  /*4a10*/  @!P5 IMAD.IADD R241, R241, 0x1, -R6 ;  /* 0x00000001f1f1d824 */ /* 0x000fe200078e0a06 */
[C---:B------:R-:W-:Y:S01]  /*4a20*/  ISETP.GT.U32.AND P6, PT, R6.reuse, R190, PT ;  /* 0x000000be0600720c */ /* 0x040fe20003fc4070 */
[C---:B------:R-:W-:Y:S01]  /*4a30*/  IMAD R239, R6.reuse, R12, R239 ;  /* 0x0000000c06ef7224 */ /* 0x040fe200078e02ef */
[----:B------:R-:W-:Y:S01]  /*4a40*/  ISETP.GT.U32.AND P5, PT, R6, R184, PT ;  /* 0x000000b80600720c */ /* 0x000fe20003fa4070 */
[----:B------:R-:W-:-:S04]  /*4a50*/  IMAD.HI.U32 R12, R7, R225, RZ ;  /* 0x000000e1070c7227 */ /* 0x000fc800078e00ff */
[----:B------:R-:W-:Y:S02]  /*4a60*/  IMAD.MOV R12, RZ, RZ, -R12 ;  /* 0x000000ffff0c7224 */ /* 0x000fe400078e0a0c */
[----:B------:R-:W-:Y:S01]  /*4a70*/  @!P4 IMAD.IADD R188, R188, 0x1, -R6 ;  /* 0x00000001bcbcc824 */ /* 0x000fe200078e0a06 */
[C---:B------:R-:W-:Y:S01]  /*4a80*/  ISETP.GT.U32.AND P4, PT, R6.reuse, R239, PT ;  /* 0x000000ef0600720c */ /* 0x040fe20003f84070 */
[----:B------:R-:W-:Y:S02]  /*4a90*/  IMAD R225, R6, R12, R225 ;  /* 0x0000000c06e17224 */ /* 0x000fe400078e02e1 */
[----:B------:R-:W-:-:S04]  /*4aa0*/  IMAD.HI.U32 R12, R7, R221, RZ ;  /* 0x000000dd070c7227 */ /* 0x000fc800078e00ff */
[--C-:B------:R-:W-:Y:S01]  /*4ab0*/  @!P5 IMAD.IADD R184, R184, 0x1, -R6.reuse ;  /* 0x00000001b8b8d824 */ /* 0x100fe200078e0a06 */
[----:B------:R-:W-:Y:S01]  /*4ac0*/  ISETP.GT.U32.AND P5, PT, R6, R225, PT ;  /* 0x000000e10600720c */ /* 0x000fe20003fa4070 */
[----:B------:R-:W-:Y:S01]  /*4ad0*/  @!P6 IMAD.IADD R190, R190, 0x1, -R6 ;  /* 0x00000001bebee824 */ /* 0x000fe200078e0a06 */
[----:B------:R-:W-:Y:S01]  /*4ae0*/  ISETP.GE.AND P6, PT, R103, RZ, PT ;  /* 0x000000ff6700720c */ /* 0x000fe20003fc6270 */
[----:B------:R-:W-:Y:S01]  /*4af0*/  IMAD.HI.U32 R13, R7, R219, RZ ;  /* 0x000000db070d7227 */ /* 0x000fe200078e00ff */
[----:B------:R-:W-:-:S03]  /*4b00*/  IABS R103, R63 ;  /* 0x0000003f00677213 */ /* 0x000fc60000000000 */
[----:B------:R-:W-:Y:S02]  /*4b10*/  IMAD.MOV R12, RZ, RZ, -R12 ;  /* 0x000000ffff0c7224 */ /* 0x000fe400078e0a0c */
[----:B------:R-:W-:Y:S02]  /*4b20*/  IMAD.MOV R13, RZ, RZ, -R13 ;  /* 0x000000ffff0d7224 */ /* 0x000fe400078e0a0d */
[--C-:B------:R-:W-:Y:S01]  /*4b30*/  @!P4 IMAD.IADD R239, R239, 0x1, -R6.reuse ;  /* 0x00000001efefc824 */ /* 0x100fe200078e0a06 */
[----:B------:R-:W-:Y:S01]  /*4b40*/  ISETP.GE.AND P4, PT, R102, RZ, PT ;  /* 0x000000ff6600720c */ /* 0x000fe20003f86270 */
[C---:B------:R-:W-:Y:S02]  /*4b50*/  IMAD R221, R6.reuse, R12, R221 ;  /* 0x0000000c06dd7224 */ /* 0x040fe400078e02dd */
[C---:B------:R-:W-:Y:S02]  /*4b60*/  IMAD R219, R6.reuse, R13, R219 ;  /* 0x0000000d06db7224 */ /* 0x040fe400078e02db */
[----:B------:R-:W-:Y:S01]  /*4b70*/  @!P5 IMAD.IADD R225, R225, 0x1, -R6 ;  /* 0x00000001e1e1d824 */ /* 0x000fe200078e0a06 */
[C---:B------:R-:W-:Y:S01]  /*4b80*/  ISETP.GT.U32.AND P5, PT, R6.reuse, R221, PT ;  /* 0x000000dd0600720c */ /* 0x040fe20003fa4070 */
[----:B------:R-:W-:Y:S01]  /*4b90*/  @!P3 IMAD.MOV R188, RZ, RZ, -R188 ;  /* 0x000000ffffbcb224 */ /* 0x000fe200078e0abc */
[C---:B------:R-:W-:Y:S01]  /*4ba0*/  ISETP.GT.U32.AND P3, PT, R6.reuse, R239, PT ;  /* 0x000000ef0600720c */ /* 0x040fe20003f64070 */
[----:B------:R-:W-:Y:S01]  /*4bb0*/  @!P6 IMAD.MOV R184, RZ, RZ, -R184 ;  /* 0x000000ffffb8e224 */ /* 0x000fe200078e0ab8 */
[C---:B------:R-:W-:Y:S01]  /*4bc0*/  ISETP.GT.U32.AND P6, PT, R6.reuse, R219, PT ;  /* 0x000000db0600720c */ /* 0x040fe20003fc4070 */
[----:B------:R-:W-:-:S02]  /*4bd0*/  IMAD R189, R6, R14, R189 ;  /* 0x0000000e06bd7224 */ /* 0x000fc400078e02bd */
[----:B------:R-:W-:Y:S01]  /*4be0*/  @!P2 IMAD.MOV R196, RZ, RZ, -R196 ;  /* 0x000000ffffc4a224 */ /* 0x000fe200078e0ac4 */
[----:B------:R-:W-:Y:S01]  /*4bf0*/  ISETP.GE.AND P2, PT, R104, RZ, PT ;  /* 0x000000ff6800720c */ /* 0x000fe20003f46270 */
[----:B------:R-:W-:Y:S01]  /*4c00*/  @!P1 IMAD.MOV R190, RZ, RZ, -R190 ;  /* 0x000000ffffbe9224 */ /* 0x000fe200078e0abe */
[----:B------:R-:W-:Y:S01]  /*4c10*/  ISETP.GT.U32.AND P1, PT, R6, R241, PT ;  /* 0x000000f10600720c */ /* 0x000fe20003f24070 */
[----:B------:R-:W-:-:S04]  /*4c20*/  IMAD.HI.U32 R12, R7, R187, RZ ;  /* 0x000000bb070c7227 */ /* 0x000fc800078e00ff */
[--C-:B------:R-:W-:Y:S01]  /*4c30*/  @!P3 IMAD.IADD R239, R239, 0x1, -R6.reuse ;  /* 0x00000001efefb824 */ /* 0x100fe200078e0a06 */
[----:B------:R-:W-:Y:S01]  /*4c40*/  ISETP.GT.U32.AND P3, PT, R6, R189, PT ;  /* 0x000000bd0600720c */ /* 0x000fe20003f64070 */
[--C-:B------:R-:W-:Y:S01]  /*4c50*/  @!P5 IMAD.IADD R221, R221, 0x1, -R6.reuse ;  /* 0x00000001ddddd824 */ /* 0x100fe200078e0a06 */
[----:B------:R-:W-:Y:S01]  /*4c60*/  ISETP.GE.AND P5, PT, R99, RZ, PT ;  /* 0x000000ff6300720c */ /* 0x000fe20003fa6270 */
[--C-:B------:R-:W-:Y:S01]  /*4c70*/  @!P6 IMAD.IADD R219, R219, 0x1, -R6.reuse ;  /* 0x00000001dbdbe824 */ /* 0x100fe200078e0a06 */
[----:B------:R-:W-:Y:S01]  /*4c80*/  IABS R99, R61 ;  /* 0x0000003d00637213 */ /* 0x000fe20000000000 */
[----:B------:R-:W-:Y:S01]  /*4c90*/  @!P0 IMAD.IADD R186, R186, 0x1, -R6 ;  /* 0x00000001baba8824 */ /* 0x000fe200078e0a06 */
[----:B------:R-:W-:Y:S01]  /*4ca0*/  ISETP.GT.U32.AND P6, PT, R6, R221, PT ;  /* 0x000000dd0600720c */ /* 0x000fe20003fc4070 */
[----:B------:R-:W-:Y:S01]  /*4cb0*/  IMAD.MOV R12, RZ, RZ, -R12 ;  /* 0x000000ffff0c7224 */ /* 0x000fe200078e0a0c */
[----:B------:R-:W-:Y:S01]  /*4cc0*/  ISETP.GE.AND P0, PT, R100, RZ, PT ;  /* 0x000000ff6400720c */ /* 0x000fe20003f06270 */
[----:B------:R-:W-:Y:S01]  /*4cd0*/  @!P1 IMAD.IADD R241, R241, 0x1, -R6 ;  /* 0x00000001f1f19824 */ /* 0x000fe200078e0a06 */
[----:B------:R-:W-:Y:S01]  /*4ce0*/  ISETP.GE.AND P1, PT, R101, RZ, PT ;  /* 0x000000ff6500720c */ /* 0x000fe20003f26270 */
[----:B------:R-:W-:Y:S01]  /*4cf0*/  @!P2 IMAD.MOV R186, RZ, RZ, -R186 ;  /* 0x000000ffffbaa224 */ /* 0x000fe200078e0aba */
[C---:B------:R-:W-:Y:S01]  /*4d00*/  ISETP.GT.U32.AND P2, PT, R6.reuse, R225, PT ;  /* 0x000000e10600720c */ /* 0x040fe20003f44070 */
[C---:B------:R-:W-:Y:S01]  /*4d10*/  IMAD R187, R6.reuse, R12, R187 ;  /* 0x0000000c06bb7224 */ /* 0x040fe200078e02bb */
[----:B------:R-:W-:Y:S01]  /*4d20*/  IABS R101, R60 ;  /* 0x0000003c00657213 */ /* 0x000fe20000000000 */
[----:B------:R-:W-:Y:S01]  /*4d30*/  @!P3 IMAD.IADD R189, R189, 0x1, -R6 ;  /* 0x00000001bdbdb824 */ /* 0x000fe200078e0a06 */
[----:B------:R-:W-:Y:S01]  /*4d40*/  ISETP.GT.U32.AND P3, PT, R6, R219, PT ;  /* 0x000000db0600720c */ /* 0x000fe20003f64070 */
[----:B------:R-:W-:-:S04]  /*4d50*/  IMAD.HI.U32 R13, R7, R185, RZ ;  /* 0x000000b9070d7227 */ /* 0x000fc800078e00ff */
[----:B------:R-:W-:Y:S01]  /*4d60*/  @!P6 IMAD.IADD R221, R221, 0x1, -R6 ;  /* 0x00000001dddde824 */ /* 0x000fe200078e0a06 */
[----:B------:R-:W-:Y:S01]  /*4d70*/  ISETP.GT.U32.AND P6, PT, R6, R187, PT ;  /* 0x000000bb0600720c */ /* 0x000fe20003fc4070 */
[----:B------:R-:W-:Y:S02]  /*4d80*/  IMAD.MOV R13, RZ, RZ, -R13 ;  /* 0x000000ffff0d7224 */ /* 0x000fe400078e0a0d */
[----:B------:R-:W-:-:S04]  /*4d90*/  IMAD.HI.U32 R12, R7, R183, RZ ;  /* 0x000000b7070c7227 */ /* 0x000fc800078e00ff */
[----:B------:R-:W-:Y:S02]  /*4da0*/  IMAD R185, R6, R13, R185 ;  /* 0x0000000d06b97224 */ /* 0x000fe400078e02b9 */
[----:B------:R-:W-:Y:S02]  /*4db0*/  IMAD.MOV R13, RZ, RZ, -R12 ;  /* 0x000000ffff0d7224 */ /* 0x000fe400078e0a0c */
[--C-:B------:R-:W-:Y:S01]  /*4dc0*/  @!P2 IMAD.IADD R225, R225, 0x1, -R6.reuse ;  /* 0x00000001e1e1a824 */ /* 0x100fe200078e0a06 */
[----:B------:R-:W-:Y:S01]  /*4dd0*/  ISETP.GE.AND P2, PT, R98, RZ, PT ;  /* 0x000000ff6200720c */ /* 0x000fe20003f46270 */
[----:B------:R-:W-:Y:S01]  /*4de0*/  @!P1 IMAD.MOV R239, RZ, RZ, -R239 ;  /* 0x000000ffffef9224 */ /* 0x000fe200078e0aef */
[C---:B------:R-:W-:Y:S01]  /*4df0*/  ISETP.GT.U32.AND P1, PT, R6.reuse, R189, PT ;  /* 0x000000bd0600720c */ /* 0x040fe20003f24070 */
[----:B------:R-:W-:Y:S01]  /*4e00*/  @!P3 IMAD.IADD R219, R219, 0x1, -R6 ;  /* 0x00000001dbdbb824 */ /* 0x000fe200078e0a06 */
[----:B------:R-:W-:Y:S01]  /*4e10*/  ISETP.GT.U32.AND P3, PT, R6, R185, PT ;  /* 0x000000b90600720c */ /* 0x000fe20003f64070 */
[----:B------:R-:W-:-:S04]  /*4e20*/  IMAD.HI.U32 R12, R7, R181, RZ ;  /* 0x000000b5070c7227 */ /* 0x000fc800078e00ff */
[----:B------:R-:W-:Y:S02]  /*4e30*/  IMAD R183, R6, R13, R183 ;  /* 0x0000000d06b77224 */ /* 0x000fe400078e02b7 */
[----:B------:R-:W-:Y:S01]  /*4e40*/  @!P0 IMAD.MOV R241, RZ, RZ, -R241 ;  /* 0x000000fffff18224 */ /* 0x000fe200078e0af1 */
[----:B------:R-:W-:Y:S01]  /*4e50*/  ISETP.GE.AND P0, PT, R97, RZ, PT ;  /* 0x000000ff6100720c */ /* 0x000fe20003f06270 */
[----:B------:R-:W-:Y:S01]  /*4e60*/  IMAD.HI.U32 R13, R7, R179, RZ ;  /* 0x000000b3070d7227 */ /* 0x000fe200078e00ff */
[----:B------:R-:W-:-:S03]  /*4e70*/  IABS R97, R62 ;  /* 0x0000003e00617213 */ /* 0x000fc60000000000 */
[----:B------:R-:W-:Y:S02]  /*4e80*/  IMAD.MOV R12, RZ, RZ, -R12 ;  /* 0x000000ffff0c7224 */ /* 0x000fe400078e0a0c */
[--C-:B------:R-:W-:Y:S01]  /*4e90*/  @!P6 IMAD.IADD R187, R187, 0x1, -R6.reuse ;  /* 0x00000001bbbbe824 */ /* 0x100fe200078e0a06 */
[C---:B------:R-:W-:Y:S01]  /*4ea0*/  ISETP.GT.U32.AND P6, PT, R6.reuse, R183, PT ;  /* 0x000000b70600720c */ /* 0x040fe20003fc4070 */
[----:B------:R-:W-:Y:S02]  /*4eb0*/  IMAD.MOV R13, RZ, RZ, -R13 ;  /* 0x000000ffff0d7224 */ /* 0x000fe400078e0a0d */
[C---:B------:R-:W-:Y:S02]  /*4ec0*/  IMAD R181, R6.reuse, R12, R181 ;  /* 0x0000000c06b57224 */ /* 0x040fe400078e02b5 */
[--C-:B------:R-:W-:Y:S01]  /*4ed0*/  @!P1 IMAD.IADD R189, R189, 0x1, -R6.reuse ;  /* 0x00000001bdbd9824 */ /* 0x100fe200078e0a06 */
[----:B------:R-:W-:Y:S01]  /*4ee0*/  ISETP.GE.AND P1, PT, R95, RZ, PT ;  /* 0x000000ff5f00720c */ /* 0x000fe20003f26270 */
[C---:B------:R-:W-:Y:S01]  /*4ef0*/  IMAD R179, R6.reuse, R13, R179 ;  /* 0x0000000d06b37224 */ /* 0x040fe200078e02b3 */
[----:B------:R-:W-:Y:S01]  /*4f00*/  IABS R95, R58 ;  /* 0x0000003a005f7213 */ /* 0x000fe20000000000 */
[----:B------:R-:W-:Y:S01]  /*4f10*/  @!P2 IMAD.MOV R219, RZ, RZ, -R219 ;  /* 0x000000ffffdba224 */ /* 0x000fe200078e0adb */
[----:B------:R-:W-:Y:S01]  /*4f20*/  ISETP.GT.U32.AND P2, PT, R6, R181, PT ;  /* 0x000000b50600720c */ /* 0x000fe20003f44070 */
[--C-:B------:R-:W-:Y:S01]  /*4f30*/  @!P3 IMAD.IADD R185, R185, 0x1, -R6.reuse ;  /* 0x00000001b9b9b824 */ /* 0x100fe200078e0a06 */
[----:B------:R-:W-:Y:S01]  /*4f40*/  ISETP.GE.AND P3, PT, R96, RZ, PT ;  /* 0x000000ff6000720c */ /* 0x000fe20003f66270 */
[----:B------:R-:W-:Y:S01]  /*4f50*/  @!P5 IMAD.MOV R189, RZ, RZ, -R189 ;  /* 0x000000ffffbdd224 */ /* 0x000fe200078e0abd */
[C---:B------:R-:W-:Y:S01]  /*4f60*/  ISETP.GT.U32.AND P5, PT, R6.reuse, R179, PT ;  /* 0x000000b30600720c */ /* 0x040fe20003fa4070 */
[----:B------:R-:W-:Y:S01]  /*4f70*/  @!P6 IMAD.IADD R183, R183, 0x1, -R6 ;  /* 0x00000001b7b7e824 */ /* 0x000fe200078e0a06 */
[C---:B------:R-:W-:Y:S01]  /*4f80*/  ISETP.GT.U32.AND P6, PT, R6.reuse, R187, PT ;  /* 0x000000bb0600720c */ /* 0x040fe20003fc4070 */
[----:B------:R-:W-:Y:S01]  /*4f90*/  @!P0 IMAD.MOV R221, RZ, RZ, -R221 ;  /* 0x000000ffffdd8224 */ /* 0x000fe200078e0add */
[----:B------:R-:W-:Y:S01]  /*4fa0*/  ISETP.GT.U32.AND P0, PT, R6, R185, PT ;  /* 0x000000b90600720c */ /* 0x000fe20003f04070 */
[----:B------:R-:W-:-:S04]  /*4fb0*/  IMAD.HI.U32 R12, R7, R171, RZ ;  /* 0x000000ab070c7227 */ /* 0x000fc800078e00ff */
[----:B------:R-:W-:Y:S01]  /*4fc0*/  @!P4 IMAD.MOV R225, RZ, RZ, -R225 ;  /* 0x000000ffffe1c224 */ /* 0x000fe200078e0ae1 */
[----:B------:R-:W-:Y:S01]  /*4fd0*/  ISETP.GT.U32.AND P4, PT, R6, R183, PT ;  /* 0x000000b70600720c */ /* 0x000fe20003f84070 */
[----:B------:R-:W-:Y:S01]  /*4fe0*/  @!P2 IMAD.IADD R181, R181, 0x1, -R6 ;  /* 0x00000001b5b5a824 */ /* 0x000fe200078e0a06 */
[----:B------:R-:W-:Y:S01]  /*4ff0*/  ISETP.GE.AND P2, PT, R94, RZ, PT ;  /* 0x000000ff5e00720c */ /* 0x000fe20003f46270 */
[----:B------:R-:W-:Y:S02]  /*5000*/  IMAD.MOV R12, RZ, RZ, -R12 ;  /* 0x000000ffff0c7224 */ /* 0x000fe400078e0a0c */
[----:B------:R-:W-:Y:S01]  /*5010*/  @!P5 IMAD.IADD R179, R179, 0x1, -R6 ;  /* 0x00000001b3b3d824 */ /* 0x000fe200078e0a06 */
[----:B------:R-:W-:Y:S01]  /*5020*/  ISETP.GT.U32.AND P5, PT, R6, R181, PT ;  /* 0x000000b50600720c */ /* 0x000fe20003fa4070 */
[----:B------:R-:W-:-:S04]  /*5030*/  IMAD.HI.U32 R13, R7, R169, RZ ;  /* 0x000000a9070d7227 */ /* 0x000fc800078e00ff */
[--C-:B------:R-:W-:Y:S02]  /*5040*/  @!P6 IMAD.IADD R187, R187, 0x1, -R6.reuse ;  /* 0x00000001bbbbe824 */ /* 0x100fe400078e0a06 */
[----:B------:R-:W-:Y:S01]  /*5050*/  @!P0 IMAD.IADD R185, R185, 0x1, -R6 ;  /* 0x00000001b9b98824 */ /* 0x000fe200078e0a06 */
[----:B------:R-:W-:Y:S01]  /*5060*/  ISETP.GE.AND P0, PT, R92, RZ, PT ;  /* 0x000000ff5c00720c */ /* 0x000fe20003f06270 */
[C---:B------:R-:W-:Y:S02]  /*5070*/  IMAD R171, R6.reuse, R12, R171 ;  /* 0x0000000c06ab7224 */ /* 0x040fe400078e02ab */
[----:B------:R-:W-:Y:S02]  /*5080*/  IMAD.MOV R13, RZ, RZ, -R13 ;  /* 0x000000ffff0d7224 */ /* 0x000fe400078e0a0d */
[----:B------:R-:W-:Y:S01]  /*5090*/  @!P1 IMAD.MOV R187, RZ, RZ, -R187 ;  /* 0x000000ffffbb9224 */ /* 0x000fe200078e0abb */
[C---:B------:R-:W-:Y:S01]  /*50a0*/  ISETP.GT.U32.AND P1, PT, R6.reuse, R179, PT ;  /* 0x000000b30600720c */ /* 0x040fe20003f24070 */
[----:B------:R-:W-:Y:S01]  /*50b0*/  @!P3 IMAD.MOV R185, RZ, RZ, -R185 ;  /* 0x000000ffffb9b224 */ /* 0x000fe200078e0ab9 */
[----:B------:R-:W-:Y:S01]  /*50c0*/  ISETP.GT.U32.AND P3, PT, R6, R171, PT ;  /* 0x000000ab0600720c */ /* 0x000fe20003f64070 */
[----:B------:R-:W-:-:S04]  /*50d0*/  IMAD.HI.U32 R14, R7, R173, RZ ;  /* 0x000000ad070e7227 */ /* 0x000fc800078e00ff */
[----:B------:R-:W-:Y:S01]  /*50e0*/  @!P4 IMAD.IADD R183, R183, 0x1, -R6 ;  /* 0x00000001b7b7c824 */ /* 0x000fe200078e0a06 */
[----:B------:R-:W-:Y:S01]  /*50f0*/  ISETP.GE.AND P4, PT, R93, RZ, PT ;  /* 0x000000ff5d00720c */ /* 0x000fe20003f86270 */
[----:B------:R-:W-:Y:S01]  /*5100*/  IMAD R169, R6, R13, R169 ;  /* 0x0000000d06a97224 */ /* 0x000fe200078e02a9 */
[----:B------:R-:W-:Y:S01]  /*5110*/  IABS R93, R56 ;  /* 0x00000038005d7213 */ /* 0x000fe20000000000 */
[----:B------:R-:W-:-:S04]  /*5120*/  IMAD.HI.U32 R12, R7, R167, RZ ;  /* 0x000000a7070c7227 */ /* 0x000fc800078e00ff */
[----:B------:R-:W-:Y:S02]  /*5130*/  IMAD.MOV R14, RZ, RZ, -R14 ;  /* 0x000000ffff0e7224 */ /* 0x000fe400078e0a0e */
[----:B------:R-:W-:Y:S01]  /*5140*/  @!P5 IMAD.IADD R181, R181, 0x1, -R6 ;  /* 0x00000001b5b5d824 */ /* 0x000fe200078e0a06 */
[C---:B------:R-:W-:Y:S01]  /*5150*/  ISETP.GT.U32.AND P5, PT, R6.reuse, R169, PT ;  /* 0x000000a90600720c */ /* 0x040fe20003fa4070 */
[----:B------:R-:W-:Y:S02]  /*5160*/  IMAD.MOV R12, RZ, RZ, -R12 ;  /* 0x000000ffff0c7224 */ /* 0x000fe400078e0a0c */
[C---:B------:R-:W-:Y:S02]  /*5170*/  IMAD R173, R6.reuse, R14, R173 ;  /* 0x0000000e06ad7224 */ /* 0x040fe400078e02ad */
[--C-:B------:R-:W-:Y:S01]  /*5180*/  @!P1 IMAD.IADD R179, R179, 0x1, -R6.reuse ;  /* 0x00000001b3b39824 */ /* 0x100fe200078e0a06 */
[----:B------:R-:W-:Y:S01]  /*5190*/  ISETP.GE.AND P1, PT, R89, RZ, PT ;  /* 0x000000ff5900720c */ /* 0x000fe20003f26270 */
[--C-:B------:R-:W-:Y:S01]  /*51a0*/  @!P3 IMAD.IADD R171, R171, 0x1, -R6.reuse ;  /* 0x00000001ababb824 */ /* 0x100fe200078e0a06 */
[C---:B------:R-:W-:Y:S01]  /*51b0*/  ISETP.GT.U32.AND P6, PT, R6.reuse, R173, PT ;  /* 0x000000ad0600720c */ /* 0x040fe20003fc4070 */
[C---:B------:R-:W-:Y:S01]  /*51c0*/  IMAD R167, R6.reuse, R12, R167 ;  /* 0x0000000c06a77224 */ /* 0x040fe200078e02a7 */
[----:B------:R-:W-:Y:S01]  /*51d0*/  ISETP.GE.AND P3, PT, R91, RZ, PT ;  /* 0x000000ff5b00720c */ /* 0x000fe20003f66270 */
[----:B------:R-:W-:Y:S01]  /*51e0*/  @!P4 IMAD.MOV R181, RZ, RZ, -R181 ;  /* 0x000000ffffb5c224 */ /* 0x000fe200078e0ab5 */
[C---:B------:R-:W-:Y:S01]  /*51f0*/  ISETP.GT.U32.AND P4, PT, R6.reuse, R171, PT ;  /* 0x000000ab0600720c */ /* 0x040fe20003f84070 */
[----:B------:R-:W-:Y:S01]  /*5200*/  @!P2 IMAD.MOV R179, RZ, RZ, -R179 ;  /* 0x000000ffffb3a224 */ /* 0x000fe200078e0ab3 */
[----:B------:R-:W-:Y:S01]  /*5210*/  ISETP.GT.U32.AND P2, PT, R6, R167, PT ;  /* 0x000000a70600720c */ /* 0x000fe20003f44070 */
[----:B------:R-:W-:Y:S01]  /*5220*/  @!P5 IMAD.IADD R169, R169, 0x1, -R6 ;  /* 0x00000001a9a9d824 */ /* 0x000fe200078e0a06 */
[----:B------:R-:W-:Y:S01]  /*5230*/  IABS R91, R59 ;  /* 0x0000003b005b7213 */ /* 0x000fe20000000000 */
[----:B------:R-:W-:Y:S01]  /*5240*/  IMAD.HI.U32 R12, R7, R165, RZ ;  /* 0x000000a5070c7227 */ /* 0x000fe200078e00ff */
[----:B------:R-:W-:-:S02]  /*5250*/  IABS R89, R57 ;  /* 0x0000003900597213 */ /* 0x000fc40000000000 */
[C---:B------:R-:W-:Y:S01]  /*5260*/  ISETP.GT.U32.AND P5, PT, R6.reuse, R169, PT ;  /* 0x000000a90600720c */ /* 0x040fe20003fa4070 */
[----:B------:R-:W-:Y:S02]  /*5270*/  @!P6 IMAD.IADD R173, R173, 0x1, -R6 ;  /* 0x00000001adade824 */ /* 0x000fe400078e0a06 */
[----:B------:R-:W-:Y:S02]  /*5280*/  IMAD.MOV R12, RZ, RZ, -R12 ;  /* 0x000000ffff0c7224 */ /* 0x000fe400078e0a0c */
[--C-:B------:R-:W-:Y:S01]  /*5290*/  @!P4 IMAD.IADD R171, R171, 0x1, -R6.reuse ;  /* 0x00000001ababc824 */ /* 0x100fe200078e0a06 */
[C---:B------:R-:W-:Y:S01]  /*52a0*/  ISETP.GT.U32.AND P6, PT, R6.reuse, R173, PT ;  /* 0x000000ad0600720c */ /* 0x040fe20003fc4070 */
[--C-:B------:R-:W-:Y:S01]  /*52b0*/  @!P2 IMAD.IADD R167, R167, 0x1, -R6.reuse ;  /* 0x00000001a7a7a824 */ /* 0x100fe200078e0a06 */
[----:B------:R-:W-:Y:S01]  /*52c0*/  ISETP.GE.AND P4, PT, R87, RZ, PT ;  /* 0x000000ff5700720c */ /* 0x000fe20003f86270 */
[C---:B------:R-:W-:Y:S01]  /*52d0*/  IMAD R165, R6.reuse, R12, R165 ;  /* 0x0000000c06a57224 */ /* 0x040fe200078e02a5 */
[----:B------:R-:W-:Y:S01]  /*52e0*/  ISETP.GE.AND P2, PT, R85, RZ, PT ;  /* 0x000000ff5500720c */ /* 0x000fe20003f46270 */
[----:B------:R-:W-:Y:S01]  /*52f0*/  @!P1 IMAD.MOV R171, RZ, RZ, -R171 ;  /* 0x000000ffffab9224 */ /* 0x000fe200078e0aab */
[C---:B------:R-:W-:Y:S01]  /*5300*/  ISETP.GT.U32.AND P1, PT, R6.reuse, R167, PT ;  /* 0x000000a70600720c */ /* 0x040fe20003f24070 */
[----:B------:R-:W-:Y:S01]  /*5310*/  @!P5 IMAD.IADD R169, R169, 0x1, -R6 ;  /* 0x00000001a9a9d824 */ /* 0x000fe200078e0a06 */
[----:B------:R-:W-:Y:S01]  /*5320*/  ISETP.GT.U32.AND P5, PT, R6, R165, PT ;  /* 0x000000a50600720c */ /* 0x000fe20003fa4070 */
[----:B------:R-:W-:Y:S01]  /*5330*/  IMAD.HI.U32 R13, R7, R159, RZ ;  /* 0x0000009f070d7227 */ /* 0x000fe200078e00ff */
[----:B------:R-:W-:-:S02]  /*5340*/  IABS R87, R53 ;  /* 0x0000003500577213 */ /* 0x000fc40000000000 */
[----:B------:R-:W-:Y:S01]  /*5350*/  IABS R85, R54 ;  /* 0x0000003600557213 */ /* 0x000fe20000000000 */
[----:B------:R-:W-:Y:S02]  /*5360*/  IMAD.MOV R13, RZ, RZ, -R13 ;  /* 0x000000ffff0d7224 */ /* 0x000fe400078e0a0d */
[----:B------:R-:W-:-:S04]  /*5370*/  IMAD.HI.U32 R12, R7, R163, RZ ;  /* 0x000000a3070c7227 */ /* 0x000fc800078e00ff */
[--C-:B------:R-:W-:Y:S01]  /*5380*/  @!P6 IMAD.IADD R173, R173, 0x1, -R6.reuse ;  /* 0x00000001adade824 */ /* 0x100fe200078e0a06 */
[----:B------:R-:W-:Y:S01]  /*5390*/  ISETP.GE.AND P6, PT, R90, RZ, PT ;  /* 0x000000ff5a00720c */ /* 0x000fe20003fc6270 */
[----:B------:R-:W-:Y:S01]  /*53a0*/  @!P1 IMAD.IADD R167, R167, 0x1, -R6 ;  /* 0x00000001a7a79824 */ /* 0x000fe200078e0a06 */
[----:B------:R-:W-:Y:S01]  /*53b0*/  ISETP.GE.AND P1, PT, R84, RZ, PT ;  /* 0x000000ff5400720c */ /* 0x000fe20003f26270 */
[C---:B------:R-:W-:Y:S02]  /*53c0*/  IMAD R159, R6.reuse, R13, R159 ;  /* 0x0000000d069f7224 */ /* 0x040fe400078e029f */
[----:B------:R-:W-:Y:S02]  /*53d0*/  IMAD.MOV R12, RZ, RZ, -R12 ;  /* 0x000000ffff0c7224 */ /* 0x000fe400078e0a0c */
[----:B------:R-:W-:Y:S02]  /*53e0*/  @!P5 IMAD.IADD R165, R165, 0x1, -R6 ;  /* 0x00000001a5a5d824 */ /* 0x000fe400078e0a06 */
[----:B------:R-:W-:Y:S01]  /*53f0*/  @!P3 IMAD.MOV R167, RZ, RZ, -R167 ;  /* 0x000000ffffa7b224 */ /* 0x000fe200078e0aa7 */
[C---:B------:R-:W-:Y:S01]  /*5400*/  ISETP.GT.U32.AND P3, PT, R6.reuse, R159, PT ;  /* 0x0000009f0600720c */ /* 0x040fe20003f64070 */
[C---:B------:R-:W-:Y:S01]  /*5410*/  IMAD R163, R6.reuse, R12, R163 ;  /* 0x0000000c06a37224 */ /* 0x040fe200078e02a3 */
[----:B------:R-:W-:Y:S01]  /*5420*/  ISETP.GT.U32.AND P5, PT, R6, R165, PT ;  /* 0x000000a50600720c */ /* 0x000fe20003fa4070 */
[----:B------:R-:W-:-:S04]  /*5430*/  IMAD.HI.U32 R12, R7, R161, RZ ;  /* 0x000000a1070c7227 */ /* 0x000fc800078e00ff */
[----:B------:R-:W-:Y:S02]  /*5440*/  IMAD.MOV R12, RZ, RZ, -R12 ;  /* 0x000000ffff0c7224 */ /* 0x000fe400078e0a0c */
[----:B------:R-:W-:Y:S01]  /*5450*/  @!P6 IMAD.MOV R169, RZ, RZ, -R169 ;  /* 0x000000ffffa9e224 */ /* 0x000fe200078e0aa9 */
[C---:B------:R-:W-:Y:S01]  /*5460*/  ISETP.GT.U32.AND P6, PT, R6.reuse, R163, PT ;  /* 0x000000a30600720c */ /* 0x040fe20003fc4070 */
[----:B------:R-:W-:Y:S02]  /*5470*/  IMAD R161, R6, R12, R161 ;  /* 0x0000000c06a17224 */ /* 0x000fe400078e02a1 */
[----:B------:R-:W-:-:S04]  /*5480*/  IMAD.HI.U32 R12, R7, R157, RZ ;  /* 0x0000009d070c7227 */ /* 0x000fc800078e00ff */
[----:B------:R-:W-:Y:S02]  /*5490*/  @!P3 IMAD.IADD R159, R159, 0x1, -R6 ;  /* 0x000000019f9fb824 */ /* 0x000fe400078e0a06 */
[----:B------:R-:W-:Y:S02]  /*54a0*/  IMAD.MOV R12, RZ, RZ, -R12 ;  /* 0x000000ffff0c7224 */ /* 0x000fe400078e0a0c */
[----:B------:R-:W-:Y:S01]  /*54b0*/  @!P5 IMAD.IADD R165, R165, 0x1, -R6 ;  /* 0x00000001a5a5d824 */ /* 0x000fe200078e0a06 */
[C---:B------:R-:W-:Y:S01]  /*54c0*/  ISETP.GT.U32.AND P5, PT, R6.reuse, R161, PT ;  /* 0x000000a10600720c */ /* 0x040fe20003fa4070 */
[C---:B------:R-:W-:Y:S01]  /*54d0*/  IMAD R157, R6.reuse, R12, R157 ;  /* 0x0000000c069d7224 */ /* 0x040fe200078e029d */
[----:B------:R-:W-:Y:S01]  /*54e0*/  ISETP.GT.U32.AND P3, PT, R6, R159, PT ;  /* 0x0000009f0600720c */ /* 0x000fe20003f64070 */
[----:B------:R-:W-:-:S04]  /*54f0*/  IMAD.HI.U32 R12, R7, R153, RZ ;  /* 0x00000099070c7227 */ /* 0x000fc800078e00ff */
[----:B------:R-:W-:Y:S02]  /*5500*/  @!P6 IMAD.IADD R163, R163, 0x1, -R6 ;  /* 0x00000001a3a3e824 */ /* 0x000fe400078e0a06 */
[----:B------:R-:W-:Y:S02]  /*5510*/  IMAD.MOV R12, RZ, RZ, -R12 ;  /* 0x000000ffff0c7224 */ /* 0x000fe400078e0a0c */
[----:B------:R-:W-:Y:S01]  /*5520*/  IMAD.HI.U32 R13, R7, R155, RZ ;  /* 0x0000009b070d7227 */ /* 0x000fe200078e00ff */
[----:B------:R-:W-:-:S03]  /*5530*/  ISETP.GT.U32.AND P6, PT, R6, R163, PT ;  /* 0x000000a30600720c */ /* 0x000fc60003fc4070 */
[C---:B------:R-:W-:Y:S02]  /*5540*/  IMAD R153, R6.reuse, R12, R153 ;  /* 0x0000000c06997224 */ /* 0x040fe400078e0299 */
[--C-:B------:R-:W-:Y:S02]  /*5550*/  @!P5 IMAD.IADD R161, R161, 0x1, -R6.reuse ;  /* 0x00000001a1a1d824 */ /* 0x100fe400078e0a06 */
[----:B------:R-:W-:Y:S01]  /*5560*/  @!P3 IMAD.IADD R159, R159, 0x1, -R6 ;  /* 0x000000019f9fb824 */ /* 0x000fe200078e0a06 */
[C---:B------:R-:W-:Y:S01]  /*5570*/  ISETP.GT.U32.AND P3, PT, R6.reuse, R153, PT ;  /* 0x000000990600720c */ /* 0x040fe20003f64070 */
[----:B------:R-:W-:Y:S01]  /*5580*/  IMAD.MOV R13, RZ, RZ, -R13 ;  /* 0x000000ffff0d7224 */ /* 0x000fe200078e0a0d */
[----:B------:R-:W-:Y:S01]  /*5590*/  ISETP.GT.U32.AND P5, PT, R6, R161, PT ;  /* 0x000000a10600720c */ /* 0x000fe20003fa4070 */
[----:B------:R-:W-:-:S04]  /*55a0*/  IMAD.HI.U32 R12, R7, R151, RZ ;  /* 0x00000097070c7227 */ /* 0x000fc800078e00ff */
[C---:B------:R-:W-:Y:S02]  /*55b0*/  IMAD R155, R6.reuse, R13, R155 ;  /* 0x0000000d069b7224 */ /* 0x040fe400078e029b */
[--C-:B------:R-:W-:Y:S01]  /*55c0*/  @!P6 IMAD.IADD R163, R163, 0x1, -R6.reuse ;  /* 0x00000001a3a3e824 */ /* 0x100fe200078e0a06 */
[----:B------:R-:W-:Y:S01]  /*55d0*/  ISETP.GT.U32.AND P6, PT, R6, R157, PT ;  /* 0x0000009d0600720c */ /* 0x000fe20003fc4070 */
[----:B------:R-:W-:Y:S01]  /*55e0*/  @!P0 IMAD.MOV R183, RZ, RZ, -R183 ;  /* 0x000000ffffb78224 */ /* 0x000fe200078e0ab7 */
[----:B------:R-:W-:Y:S01]  /*55f0*/  ISETP.GE.AND P0, PT, R88, RZ, PT ;  /* 0x000000ff5800720c */ /* 0x000fe20003f06270 */
[----:B------:R-:W-:Y:S01]  /*5600*/  @!P4 IMAD.MOV R163, RZ, RZ, -R163 ;  /* 0x000000ffffa3c224 */ /* 0x000fe200078e0aa3 */
[----:B------:R-:W-:Y:S01]  /*5610*/  ISETP.GT.U32.AND P4, PT, R6, R155, PT ;  /* 0x0000009b0600720c */ /* 0x000fe20003f84070 */
[--C-:B------:R-:W-:Y:S02]  /*5620*/  @!P3 IMAD.IADD R153, R153, 0x1, -R6.reuse ;  /* 0x000000019999b824 */ /* 0x100fe400078e0a06 */
[----:B------:R-:W-:Y:S01]  /*5630*/  @!P5 IMAD.IADD R161, R161, 0x1, -R6 ;  /* 0x00000001a1a1d824 */ /* 0x000fe200078e0a06 */
[----:B------:R-:W-:Y:S01]  /*5640*/  ISETP.GE.AND P5, PT, R82, RZ, PT ;  /* 0x000000ff5200720c */ /* 0x000fe20003fa6270 */
[----:B------:R-:W-:Y:S01]  /*5650*/  IMAD.MOV R12, RZ, RZ, -R12 ;  /* 0x000000ffff0c7224 */ /* 0x000fe200078e0a0c */
[C---:B------:R-:W-:Y:S01]  /*5660*/  ISETP.GT.U32.AND P3, PT, R6.reuse, R153, PT ;  /* 0x000000990600720c */ /* 0x040fe20003f64070 */
[----:B------:R-:W-:Y:S01]  /*5670*/  @!P2 IMAD.MOV R161, RZ, RZ, -R161 ;  /* 0x000000ffffa1a224 */ /* 0x000fe200078e0aa1 */
[----:B------:R-:W-:Y:S01]  /*5680*/  ISETP.GE.AND P2, PT, R79, RZ, PT ;  /* 0x000000ff4f00720c */ /* 0x000fe20003f46270 */
[----:B------:R-:W-:Y:S01]  /*5690*/  IMAD R151, R6, R12, R151 ;  /* 0x0000000c06977224 */ /* 0x000fe200078e0297 */
[----:B------:R-:W-:Y:S01]  /*56a0*/  IABS R79, R52 ;  /* 0x00000034004f7213 */ /* 0x000fe20000000000 */
[----:B------:R-:W-:-:S04]  /*56b0*/  IMAD.HI.U32 R12, R7, R147, RZ ;  /* 0x00000093070c7227 */ /* 0x000fc800078e00ff */
[----:B------:R-:W-:Y:S02]  /*56c0*/  @!P4 IMAD.IADD R155, R155, 0x1, -R6 ;  /* 0x000000019b9bc824 */ /* 0x000fe400078e0a06 */
[----:B------:R-:W-:Y:S02]  /*56d0*/  IMAD.MOV R12, RZ, RZ, -R12 ;  /* 0x000000ffff0c7224 */ /* 0x000fe400078e0a0c */
[----:B------:R-:W-:Y:S01]  /*56e0*/  @!P0 IMAD.MOV R173, RZ, RZ, -R173 ;  /* 0x000000ffffad8224 */ /* 0x000fe200078e0aad */
[----:B------:R-:W-:Y:S01]  /*56f0*/  ISETP.GE.AND P0, PT, R86, RZ, PT ;  /* 0x000000ff5600720c */ /* 0x000fe20003f06270 */
[--C-:B------:R-:W-:Y:S01]  /*5700*/  @!P3 IMAD.IADD R153, R153, 0x1, -R6.reuse ;  /* 0x000000019999b824 */ /* 0x100fe200078e0a06 */
[C---:B------:R-:W-:Y:S01]  /*5710*/  ISETP.GT.U32.AND P4, PT, R6.reuse, R155, PT ;  /* 0x0000009b0600720c */ /* 0x040fe20003f84070 */
[----:B------:R-:W-:Y:S01]  /*5720*/  IMAD R147, R6, R12, R147 ;  /* 0x0000000c06937224 */ /* 0x000fe200078e0293 */
[----:B------:R-:W-:Y:S01]  /*5730*/  ISETP.GE.AND P3, PT, R78, RZ, PT ;  /* 0x000000ff4e00720c */ /* 0x000fe20003f66270 */
[----:B------:R-:W-:-:S02]  /*5740*/  @!P6 IMAD.IADD R157, R157, 0x1, -R6 ;  /* 0x000000019d9de824 */ /* 0x000fc400078e0a06 */
[----:B------:R-:W-:-:S03]  /*5750*/  IMAD.HI.U32 R13, R7, R149, RZ ;  /* 0x00000095070d7227 */ /* 0x000fc600078e00ff */
[C---:B------:R-:W-:Y:S01]  /*5760*/  ISETP.GT.U32.AND P6, PT, R6.reuse, R157, PT ;  /* 0x0000009d0600720c */ /* 0x040fe20003fc4070 */
[----:B------:R-:W-:Y:S01]  /*5770*/  @!P2 IMAD.MOV R153, RZ, RZ, -R153 ;  /* 0x000000ffff99a224 */ /* 0x000fe200078e0a99 */
[C---:B------:R-:W-:Y:S01]  /*5780*/  ISETP.GT.U32.AND P2, PT, R6.reuse, R147, PT ;  /* 0x000000930600720c */ /* 0x040fe20003f44070 */
[----:B------:R-:W-:Y:S02]  /*5790*/  IMAD.MOV R13, RZ, RZ, -R13 ;  /* 0x000000ffff0d7224 */ /* 0x000fe400078e0a0d */
[----:B------:R-:W-:Y:S01]  /*57a0*/  @!P0 IMAD.MOV R165, RZ, RZ, -R165 ;  /* 0x000000ffffa58224 */ /* 0x000fe200078e0aa5 */
[----:B------:R-:W-:Y:S01]  /*57b0*/  ISETP.GE.AND P0, PT, R83, RZ, PT ;  /* 0x000000ff5300720c */ /* 0x000fe20003f06270 */
[C---:B------:R-:W-:Y:S01]  /*57c0*/  IMAD R149, R6.reuse, R13, R149 ;  /* 0x0000000d06957224 */ /* 0x040fe200078e0295 */
[----:B------:R-:W-:Y:S01]  /*57d0*/  IABS R83, R55 ;  /* 0x0000003700537213 */ /* 0x000fe20000000000 */
[----:B------:R-:W-:Y:S01]  /*57e0*/  @!P4 IMAD.IADD R155, R155, 0x1, -R6 ;  /* 0x000000019b9bc824 */ /* 0x000fe200078e0a06 */
[----:B------:R-:W-:Y:S01]  /*57f0*/  ISETP.GT.U32.AND P4, PT, R6, R151, PT ;  /* 0x000000970600720c */ /* 0x000fe20003f84070 */
[----:B------:R-:W-:-:S04]  /*5800*/  IMAD.HI.U32 R12, R7, R145, RZ ;  /* 0x00000091070c7227 */ /* 0x000fc800078e00ff */
[----:B------:R-:W-:Y:S01]  /*5810*/  @!P5 IMAD.MOV R155, RZ, RZ, -R155 ;  /* 0x000000ffff9bd224 */ /* 0x000fe200078e0a9b */
[C---:B------:R-:W-:Y:S01]  /*5820*/  ISETP.GT.U32.AND P5, PT, R6.reuse, R149, PT ;  /* 0x000000950600720c */ /* 0x040fe20003fa4070 */
[----:B------:R-:W-:Y:S02]  /*5830*/  IMAD.MOV R12, RZ, RZ, -R12 ;  /* 0x000000ffff0c7224 */ /* 0x000fe400078e0a0c */
[--C-:B------:R-:W-:Y:S02]  /*5840*/  @!P2 IMAD.IADD R147, R147, 0x1, -R6.reuse ;  /* 0x000000019393a824 */ /* 0x100fe400078e0a06 */
[----:B------:R-:W-:Y:S01]  /*5850*/  @!P6 IMAD.IADD R157, R157, 0x1, -R6 ;  /* 0x000000019d9de824 */ /* 0x000fe200078e0a06 */
[----:B------:R-:W-:Y:S01]  /*5860*/  ISETP.GE.AND P6, PT, R81, RZ, PT ;  /* 0x000000ff5100720c */ /* 0x000fe20003fc6270 */
[C---:B------:R-:W-:Y:S01]  /*5870*/  IMAD R145, R6.reuse, R12, R145 ;  /* 0x0000000c06917224 */ /* 0x040fe200078e0291 */
[----:B------:R-:W-:Y:S01]  /*5880*/  ISETP.GT.U32.AND P2, PT, R6, R147, PT ;  /* 0x000000930600720c */ /* 0x000fe20003f44070 */
[----:B------:R-:W-:Y:S01]  /*5890*/  IMAD.HI.U32 R12, R7, R133, RZ ;  /* 0x00000085070c7227 */ /* 0x000fe200078e00ff */
[----:B------:R-:W-:-:S03]  /*58a0*/  IABS R81, R10 ;  /* 0x0000000a00517213 */ /* 0x000fc60000000000 */
[----:B------:R-:W-:Y:S01]  /*58b0*/  @!P0 IMAD.MOV R157, RZ, RZ, -R157 ;  /* 0x000000ffff9d8224 */ /* 0x000fe200078e0a9d */
[----:B------:R-:W-:Y:S01]  /*58c0*/  ISETP.GE.AND P0, PT, R77, RZ, PT ;  /* 0x000000ff4d00720c */ /* 0x000fe20003f06270 */
[----:B------:R-:W-:Y:S01]  /*58d0*/  @!P4 IMAD.IADD R151, R151, 0x1, -R6 ;  /* 0x000000019797c824 */ /* 0x000fe200078e0a06 */
[----:B------:R-:W-:Y:S01]  /*58e0*/  IABS R77, R50 ;  /* 0x00000032004d7213 */ /* 0x000fe20000000000 */
[----:B------:R-:W-:Y:S02]  /*58f0*/  IMAD.MOV R14, RZ, RZ, -R12 ;  /* 0x000000ffff0e7224 */ /* 0x000fe400078e0a0c */
[----:B------:R-:W-:Y:S01]  /*5900*/  IMAD.HI.U32 R12, R7, R127, RZ ;  /* 0x0000007f070c7227 */ /* 0x000fe200078e00ff */
[----:B------:R-:W-:-:S03]  /*5910*/  ISETP.GT.U32.AND P4, PT, R6, R151, PT ;  /* 0x000000970600720c */ /* 0x000fc60003f84070 */
[----:B------:R-:W-:Y:S02]  /*5920*/  @!P5 IMAD.IADD R149, R149, 0x1, -R6 ;  /* 0x000000019595d824 */ /* 0x000fe400078e0a06 */
[C---:B------:R-:W-:Y:S02]  /*5930*/  IMAD R133, R6.reuse, R14, R133 ;  /* 0x0000000e06857224 */ /* 0x040fe400078e0285 */
[----:B------:R-:W-:Y:S01]  /*5940*/  IMAD.MOV R12, RZ, RZ, -R12 ;  /* 0x000000ffff0c7224 */ /* 0x000fe200078e0a0c */
[----:B------:R-:W-:Y:S01]  /*5950*/  ISETP.GT.U32.AND P5, PT, R6, R149, PT ;  /* 0x000000950600720c */ /* 0x000fe20003fa4070 */
[----:B------:R-:W-:-:S04]  /*5960*/  IMAD.HI.U32 R13, R7, R135, RZ ;  /* 0x00000087070d7227 */ /* 0x000fc800078e00ff */
[--C-:B------:R-:W-:Y:S01]  /*5970*/  @!P2 IMAD.IADD R147, R147, 0x1, -R6.reuse ;  /* 0x000000019393a824 */ /* 0x100fe200078e0a06 */
[C---:B------:R-:W-:Y:S01]  /*5980*/  ISETP.GT.U32.AND P2, PT, R6.reuse, R133, PT ;  /* 0x000000850600720c */ /* 0x040fe20003f44070 */
[C---:B------:R-:W-:Y:S02]  /*5990*/  IMAD R127, R6.reuse, R12, R127 ;  /* 0x0000000c067f7224 */ /* 0x040fe400078e027f */
[----:B------:R-:W-:Y:S02]  /*59a0*/  IMAD.MOV R13, RZ, RZ, -R13 ;  /* 0x000000ffff0d7224 */ /* 0x000fe400078e0a0d */
[----:B------:R-:W-:Y:S01]  /*59b0*/  @!P0 IMAD.MOV R147, RZ, RZ, -R147 ;  /* 0x000000ffff938224 */ /* 0x000fe200078e0a93 */
[C---:B------:R-:W-:Y:S01]  /*59c0*/  ISETP.GT.U32.AND P0, PT, R6.reuse, R127, PT ;  /* 0x0000007f0600720c */ /* 0x040fe20003f04070 */
[C---:B------:R-:W-:Y:S02]  /*59d0*/  IMAD R135, R6.reuse, R13, R135 ;  /* 0x0000000d06877224 */ /* 0x040fe400078e0287 */
[--C-:B------:R-:W-:Y:S01]  /*59e0*/  @!P4 IMAD.IADD R151, R151, 0x1, -R6.reuse ;  /* 0x000000019797c824 */ /* 0x100fe200078e0a06 */
[C---:B------:R-:W-:Y:S01]  /*59f0*/  ISETP.GT.U32.AND P4, PT, R6.reuse, R145, PT ;  /* 0x000000910600720c */ /* 0x040fe20003f84070 */
[--C-:B------:R-:W-:Y:S01]  /*5a00*/  @!P5 IMAD.IADD R149, R149, 0x1, -R6.reuse ;  /* 0x000000019595d824 */ /* 0x100fe200078e0a06 */
[----:B------:R-:W-:Y:S01]  /*5a10*/  ISETP.GT.U32.AND P5, PT, R6, R135, PT ;  /* 0x000000870600720c */ /* 0x000fe20003fa4070 */
[----:B------:R-:W-:Y:S01]  /*5a20*/  @!P2 IMAD.IADD R133, R133, 0x1, -R6 ;  /* 0x000000018585a824 */ /* 0x000fe200078e0a06 */
[----:B------:R-:W-:Y:S01]  /*5a30*/  ISETP.GE.AND P2, PT, R74, RZ, PT ;  /* 0x000000ff4a00720c */ /* 0x000fe20003f46270 */
[----:B------:R-:W-:-:S04]  /*5a40*/  IMAD.HI.U32 R12, R7, R123, RZ ;  /* 0x0000007b070c7227 */ /* 0x000fc800078e00ff */
[----:B------:R-:W-:Y:S01]  /*5a50*/  @!P0 IMAD.IADD R127, R127, 0x1, -R6 ;  /* 0x000000017f7f8824 */ /* 0x000fe200078e0a06 */
[----:B------:R-:W-:Y:S01]  /*5a60*/  ISETP.GT.U32.AND P0, PT, R6, R133, PT ;  /* 0x000000850600720c */ /* 0x000fe20003f04070 */
[----:B------:R-:W-:Y:S02]  /*5a70*/  IMAD.MOV R12, RZ, RZ, -R12 ;  /* 0x000000ffff0c7224 */ /* 0x000fe400078e0a0c */
[--C-:B------:R-:W-:Y:S01]  /*5a80*/  @!P4 IMAD.IADD R145, R145, 0x1, -R6.reuse ;  /* 0x000000019191c824 */ /* 0x100fe200078e0a06 */
[----:B------:R-:W-:Y:S01]  /*5a90*/  ISETP.GE.AND P4, PT, R76, RZ, PT ;  /* 0x000000ff4c00720c */ /* 0x000fe20003f86270 */
[----:B------:R-:W-:Y:S02]  /*5aa0*/  @!P5 IMAD.IADD R135, R135, 0x1, -R6 ;  /* 0x000000018787d824 */ /* 0x000fe400078e0a06 */
[----:B------:R-:W-:Y:S01]  /*5ab0*/  IMAD.HI.U32 R13, R7, R125, RZ ;  /* 0x0000007d070d7227 */ /* 0x000fe200078e00ff */
[----:B------:R-:W-:-:S03]  /*5ac0*/  ISETP.GT.U32.AND P5, PT, R6, R145, PT ;  /* 0x000000910600720c */ /* 0x000fc60003fa4070 */
[C---:B------:R-:W-:Y:S02]  /*5ad0*/  IMAD R123, R6.reuse, R12, R123 ;  /* 0x0000000c067b7224 */ /* 0x040fe400078e027b */
[----:B------:R-:W-:Y:S02]  /*5ae0*/  IMAD.MOV R13, RZ, RZ, -R13 ;  /* 0x000000ffff0d7224 */ /* 0x000fe400078e0a0d */
[--C-:B------:R-:W-:Y:S01]  /*5af0*/  @!P0 IMAD.IADD R133, R133, 0x1, -R6.reuse ;  /* 0x0000000185858824 */ /* 0x100fe200078e0a06 */
[C---:B------:R-:W-:Y:S01]  /*5b00*/  ISETP.GT.U32.AND P0, PT, R6.reuse, R123, PT ;  /* 0x0000007b0600720c */ /* 0x040fe20003f04070 */
[----:B------:R-:W-:Y:S02]  /*5b10*/  IMAD R125, R6, R13, R125 ;  /* 0x0000000d067d7224 */ /* 0x000fe400078e027d */
[----:B------:R-:W-:Y:S01]  /*5b20*/  @!P1 IMAD.MOV R159, RZ, RZ, -R159 ;  /* 0x000000ffff9f9224 */ /* 0x000fe200078e0a9f */
[----:B------:R-:W-:Y:S01]  /*5b30*/  ISETP.GE.AND P1, PT, R80, RZ, PT ;  /* 0x000000ff5000720c */ /* 0x000fe20003f26270 */
[----:B------:R-:W-:Y:S01]  /*5b40*/  @!P5 IMAD.IADD R145, R145, 0x1, -R6 ;  /* 0x000000019191d824 */ /* 0x000fe200078e0a06 */
[----:B------:R-:W-:Y:S01]  /*5b50*/  ISETP.GT.U32.AND P5, PT, R6, R125, PT ;  /* 0x0000007d0600720c */ /* 0x000fe20003fa4070 */
[----:B------:R-:W-:-:S04]  /*5b60*/  IMAD.HI.U32 R12, R7, R117, RZ ;  /* 0x00000075070c7227 */ /* 0x000fc800078e00ff */
[----:B------:R-:W-:-:S04]  /*5b70*/  IMAD.HI.U32 R13, R7, R121, RZ ;  /* 0x00000079070d7227 */ /* 0x000fc800078e00ff */
[----:B------:R-:W-:Y:S02]  /*5b80*/  @!P0 IMAD.IADD R123, R123, 0x1, -R6 ;  /* 0x000000017b7b8824 */ /* 0x000fe400078e0a06 */
[----:B------:R-:W-:Y:S02]  /*5b90*/  IMAD.MOV R12, RZ, RZ, -R12 ;  /* 0x000000ffff0c7224 */ /* 0x000fe400078e0a0c */
[----:B------:R-:W-:Y:S01]  /*5ba0*/  @!P6 IMAD.MOV R149, RZ, RZ, -R149 ;  /* 0x000000ffff95e224 */ /* 0x000fe200078e0a95 */
[C---:B------:R-:W-:Y:S01]  /*5bb0*/  ISETP.GT.U32.AND P6, PT, R6.reuse, R135, PT ;  /* 0x000000870600720c */ /* 0x040fe20003fc4070 */
[----:B------:R-:W-:Y:S01]  /*5bc0*/  @!P4 IMAD.MOV R133, RZ, RZ, -R133 ;  /* 0x000000ffff85c224 */ /* 0x000fe200078e0a85 */
[C---:B------:R-:W-:Y:S01]  /*5bd0*/  ISETP.GT.U32.AND P4, PT, R6.reuse, R123, PT ;  /* 0x0000007b0600720c */ /* 0x040fe20003f84070 */
[----:B------:R-:W-:Y:S02]  /*5be0*/  IMAD.MOV R13, RZ, RZ, -R13 ;  /* 0x000000ffff0d7224 */ /* 0x000fe400078e0a0d */
[----:B------:R-:W-:-:S02]  /*5bf0*/  IMAD R117, R6, R12, R117 ;  /* 0x0000000c06757224 */ /* 0x000fc400078e0275 */
[----:B------:R-:W-:-:S03]  /*5c00*/  IMAD.HI.U32 R12, R7, R115, RZ ;  /* 0x00000073070c7227 */ /* 0x000fc600078e00ff */
[C---:B------:R-:W-:Y:S01]  /*5c10*/  ISETP.GT.U32.AND P0, PT, R6.reuse, R117, PT ;  /* 0x000000750600720c */ /* 0x040fe20003f04070 */
[----:B------:R-:W-:Y:S01]  /*5c20*/  @!P1 IMAD.MOV R151, RZ, RZ, -R151 ;  /* 0x000000ffff979224 */ /* 0x000fe200078e0a97 */
[----:B------:R-:W-:Y:S01]  /*5c30*/  ISETP.GE.AND P1, PT, R75, RZ, PT ;  /* 0x000000ff4b00720c */ /* 0x000fe20003f26270 */
[----:B------:R-:W-:Y:S01]  /*5c40*/  @!P5 IMAD.IADD R125, R125, 0x1, -R6 ;  /* 0x000000017d7dd824 */ /* 0x000fe200078e0a06 */
[----:B------:R-:W-:Y:S01]  /*5c50*/  ISETP.GE.AND P5, PT, R71, RZ, PT ;  /* 0x000000ff4700720c */ /* 0x000fe20003fa6270 */
[----:B------:R-:W-:Y:S01]  /*5c60*/  IMAD R121, R6, R13, R121 ;  /* 0x0000000d06797224 */ /* 0x000fe200078e0279 */
[----:B------:R-:W-:Y:S01]  /*5c70*/  IABS R75, R51 ;  /* 0x00000033004b7213 */ /* 0x000fe20000000000 */
[----:B------:R-:W-:Y:S01]  /*5c80*/  IMAD.HI.U32 R13, R7, R113, RZ ;  /* 0x00000071070d7227 */ /* 0x000fe200078e00ff */
[----:B------:R-:W-:-:S03]  /*5c90*/  IABS R71, R47 ;  /* 0x0000002f00477213 */ /* 0x000fc60000000000 */
[----:B------:R-:W-:Y:S02]  /*5ca0*/  IMAD.MOV R12, RZ, RZ, -R12 ;  /* 0x000000ffff0c7224 */ /* 0x000fe400078e0a0c */
[----:B------:R-:W-:Y:S02]  /*5cb0*/  IMAD.MOV R13, RZ, RZ, -R13 ;  /* 0x000000ffff0d7224 */ /* 0x000fe400078e0a0d */
[----:B------:R-:W-:Y:S02]  /*5cc0*/  IMAD R115, R6, R12, R115 ;  /* 0x0000000c06737224 */ /* 0x000fe400078e0273 */
[----:B------:R-:W-:-:S04]  /*5cd0*/  IMAD.HI.U32 R12, R7, R111, RZ ;  /* 0x0000006f070c7227 */ /* 0x000fc800078e00ff */
[--C-:B------:R-:W-:Y:S01]  /*5ce0*/  @!P6 IMAD.IADD R135, R135, 0x1, -R6.reuse ;  /* 0x000000018787e824 */ /* 0x100fe200078e0a06 */
[----:B------:R-:W-:Y:S01]  /*5cf0*/  ISETP.GE.AND P6, PT, R73, RZ, PT ;  /* 0x000000ff4900720c */ /* 0x000fe20003fc6270 */
[----:B------:R-:W-:Y:S01]  /*5d00*/  @!P3 IMAD.MOV R145, RZ, RZ, -R145 ;  /* 0x000000ffff91b224 */ /* 0x000fe200078e0a91 */
[C---:B------:R-:W-:Y:S01]  /*5d10*/  ISETP.GT.U32.AND P3, PT, R6.reuse, R127, PT ;  /* 0x0000007f0600720c */ /* 0x040fe20003f64070 */
[C---:B------:R-:W-:Y:S01]  /*5d20*/  IMAD R113, R6.reuse, R13, R113 ;  /* 0x0000000d06717224 */ /* 0x040fe200078e0271 */
[----:B------:R-:W-:Y:S01]  /*5d30*/  IABS R73, R46 ;  /* 0x0000002e00497213 */ /* 0x000fe20000000000 */
[----:B------:R-:W-:Y:S01]  /*5d40*/  @!P4 IMAD.IADD R123, R123, 0x1, -R6 ;  /* 0x000000017b7bc824 */ /* 0x000fe200078e0a06 */
[C---:B------:R-:W-:Y:S01]  /*5d50*/  ISETP.GT.U32.AND P4, PT, R6.reuse, R115, PT ;  /* 0x000000730600720c */ /* 0x040fe20003f84070 */
[----:B------:R-:W-:Y:S02]  /*5d60*/  IMAD.MOV R12, RZ, RZ, -R12 ;  /* 0x000000ffff0c7224 */ /* 0x000fe400078e0a0c */
[----:B------:R-:W-:Y:S01]  /*5d70*/  @!P1 IMAD.MOV R135, RZ, RZ, -R135 ;  /* 0x000000ffff879224 */ /* 0x000fe200078e0a87 */
[C---:B------:R-:W-:Y:S01]  /*5d80*/  ISETP.GT.U32.AND P1, PT, R6.reuse, R125, PT ;  /* 0x0000007d0600720c */ /* 0x040fe20003f24070 */
[----:B------:R-:W-:Y:S01]  /*5d90*/  @!P5 IMAD.MOV R123, RZ, RZ, -R123 ;  /* 0x000000ffff7bd224 */ /* 0x000fe200078e0a7b */
[C---:B------:R-:W-:Y:S01]  /*5da0*/  ISETP.GT.U32.AND P5, PT, R6.reuse, R113, PT ;  /* 0x000000710600720c */ /* 0x040fe20003fa4070 */
[----:B------:R-:W-:-:S02]  /*5db0*/  IMAD R111, R6, R12, R111 ;  /* 0x0000000c066f7224 */ /* 0x000fc400078e026f */
[----:B------:R-:W-:-:S04]  /*5dc0*/  IMAD.HI.U32 R12, R7, R109, RZ ;  /* 0x0000006d070c7227 */ /* 0x000fc800078e00ff */
[----:B------:R-:W-:Y:S02]  /*5dd0*/  @!P0 IMAD.IADD R117, R117, 0x1, -R6 ;  /* 0x0000000175758824 */ /* 0x000fe400078e0a06 */
[----:B------:R-:W-:Y:S02]  /*5de0*/  IMAD.MOV R12, RZ, RZ, -R12 ;  /* 0x000000ffff0c7224 */ /* 0x000fe400078e0a0c */
[--C-:B------:R-:W-:Y:S01]  /*5df0*/  @!P3 IMAD.IADD R127, R127, 0x1, -R6.reuse ;  /* 0x000000017f7fb824 */ /* 0x100fe200078e0a06 */
[C---:B------:R-:W-:Y:S01]  /*5e00*/  ISETP.GT.U32.AND P3, PT, R6.reuse, R121, PT ;  /* 0x000000790600720c */ /* 0x040fe20003f64070 */
[----:B------:R-:W-:Y:S01]  /*5e10*/  @!P4 IMAD.IADD R115, R115, 0x1, -R6 ;  /* 0x000000017373c824 */ /* 0x000fe200078e0a06 */
[C---:B------:R-:W-:Y:S01]  /*5e20*/  ISETP.GT.U32.AND P0, PT, R6.reuse, R117, PT ;  /* 0x000000750600720c */ /* 0x040fe20003f04070 */
[----:B------:R-:W-:Y:S01]  /*5e30*/  IMAD R109, R6, R12, R109 ;  /* 0x0000000c066d7224 */ /* 0x000fe200078e026d */
[----:B------:R-:W-:Y:S01]  /*5e40*/  ISETP.GE.AND P4, PT, R69, RZ, PT ;  /* 0x000000ff4500720c */ /* 0x000fe20003f86270 */
[----:B------:R-:W-:Y:S01]  /*5e50*/  IMAD.HI.U32 R12, R7, R107, RZ ;  /* 0x0000006b070c7227 */ /* 0x000fe200078e00ff */
[----:B------:R-:W-:-:S03]  /*5e60*/  IABS R69, R48 ;  /* 0x0000003000457213 */ /* 0x000fc60000000000 */
[--C-:B------:R-:W-:Y:S01]  /*5e70*/  @!P1 IMAD.IADD R125, R125, 0x1, -R6.reuse ;  /* 0x000000017d7d9824 */ /* 0x100fe200078e0a06 */
[----:B------:R-:W-:Y:S01]  /*5e80*/  ISETP.GE.AND P1, PT, R72, RZ, PT ;  /* 0x000000ff4800720c */ /* 0x000fe20003f26270 */
[----:B------:R-:W-:Y:S01]  /*5e90*/  @!P5 IMAD.IADD R113, R113, 0x1, -R6 ;  /* 0x000000017171d824 */ /* 0x000fe200078e0a06 */
[C---:B------:R-:W-:Y:S01]  /*5ea0*/  ISETP.GT.U32.AND P5, PT, R6.reuse, R115, PT ;  /* 0x000000730600720c */ /* 0x040fe20003fa4070 */
[----:B------:R-:W-:Y:S02]  /*5eb0*/  IMAD.MOV R12, RZ, RZ, -R12 ;  /* 0x000000ffff0c7224 */ /* 0x000fe400078e0a0c */
[----:B------:R-:W-:Y:S01]  /*5ec0*/  @!P2 IMAD.MOV R125, RZ, RZ, -R125 ;  /* 0x000000ffff7da224 */ /* 0x000fe200078e0a7d */
[----:B------:R-:W-:Y:S01]  /*5ed0*/  ISETP.GE.AND P2, PT, R67, RZ, PT ;  /* 0x000000ff4300720c */ /* 0x000fe20003f46270 */
[----:B------:R-:W-:Y:S01]  /*5ee0*/  IMAD R107, R6, R12, R107 ;  /* 0x0000000c066b7224 */ /* 0x000fe200078e026b */
[----:B------:R-:W-:Y:S01]  /*5ef0*/  IABS R67, R49 ;  /* 0x0000003100437213 */ /* 0x000fe20000000000 */
[----:B------:R-:W-:-:S04]  /*5f00*/  IMAD.HI.U32 R12, R7, R105, RZ ;  /* 0x00000069070c7227 */ /* 0x000fc800078e00ff */
[--C-:B------:R-:W-:Y:S01]  /*5f10*/  @!P3 IMAD.IADD R121, R121, 0x1, -R6.reuse ;  /* 0x000000017979b824 */ /* 0x100fe200078e0a06 */
[----:B------:R-:W-:Y:S01]  /*5f20*/  ISETP.GE.AND P3, PT, R70, RZ, PT ;  /* 0x000000ff4600720c */ /* 0x000fe20003f66270 */
[----:B------:R-:W-:Y:S01]  /*5f30*/  @!P0 IMAD.IADD R117, R117, 0x1, -R6 ;  /* 0x0000000175758824 */ /* 0x000fe200078e0a06 */
[C---:B------:R-:W-:Y:S01]  /*5f40*/  ISETP.GT.U32.AND P0, PT, R6.reuse, R111, PT ;  /* 0x0000006f0600720c */ /* 0x040fe20003f04070 */
[----:B------:R-:W-:Y:S02]  /*5f50*/  IMAD.MOV R14, RZ, RZ, -R12 ;  /* 0x000000ffff0e7224 */ /* 0x000fe400078e0a0c */
[----:B------:R-:W-:Y:S01]  /*5f60*/  @!P6 IMAD.MOV R127, RZ, RZ, -R127 ;  /* 0x000000ffff7fe224 */ /* 0x000fe200078e0a7f */
[----:B------:R-:W-:Y:S01]  /*5f70*/  ISETP.GT.U32.AND P6, PT, R6, R121, PT ;  /* 0x000000790600720c */ /* 0x000fe20003fc4070 */
[----:B------:R-:W-:Y:S01]  /*5f80*/  @!P5 IMAD.IADD R115, R115, 0x1, -R6 ;  /* 0x000000017373d824 */ /* 0x000fe200078e0a06 */
[----:B------:R-:W-:Y:S01]  /*5f90*/  ISETP.GE.AND P5, PT, R64, RZ, PT ;  /* 0x000000ff4000720c */ /* 0x000fe20003fa6270 */
[----:B------:R-:W-:-:S02]  /*5fa0*/  IMAD R105, R6, R14, R105 ;  /* 0x0000000e06697224 */ /* 0x000fc400078e0269 */
[----:B------:R-:W-:Y:S02]  /*5fb0*/  @!P2 IMAD.MOV R115, RZ, RZ, -R115 ;  /* 0x000000ffff73a224 */ /* 0x000fe400078e0a73 */
[----:B------:R-:W-:Y:S01]  /*5fc0*/  IMAD.HI.U32 R12, R7, R101, RZ ;  /* 0x00000065070c7227 */ /* 0x000fe200078e00ff */
[----:B------:R-:W-:-:S03]  /*5fd0*/  ISETP.GT.U32.AND P2, PT, R6, R105, PT ;  /* 0x000000690600720c */ /* 0x000fc60003f44070 */
[--C-:B------:R-:W-:Y:S02]  /*5fe0*/  @!P0 IMAD.IADD R111, R111, 0x1, -R6.reuse ;  /* 0x000000016f6f8824 */ /* 0x100fe400078e0a06 */
[----:B------:R-:W-:Y:S01]  /*5ff0*/  @!P6 IMAD.IADD R121, R121, 0x1, -R6 ;  /* 0x000000017979e824 */ /* 0x000fe200078e0a06 */
[----:B------:R-:W-:Y:S01]  /*6000*/  ISETP.GE.AND P6, PT, R68, RZ, PT ;  /* 0x000000ff4400720c */ /* 0x000fe20003fc6270 */
[----:B------:R-:W-:Y:S01]  /*6010*/  IMAD.MOV R12, RZ, RZ, -R12 ;  /* 0x000000ffff0c7224 */ /* 0x000fe200078e0a0c */
[C---:B------:R-:W-:Y:S01]  /*6020*/  ISETP.GT.U32.AND P0, PT, R6.reuse, R111, PT ;  /* 0x0000006f0600720c */ /* 0x040fe20003f04070 */
[----:B------:R-:W-:Y:S01]  /*6030*/  @!P1 IMAD.MOV R121, RZ, RZ, -R121 ;  /* 0x000000ffff799224 */ /* 0x000fe200078e0a79 */
[----:B------:R-:W-:Y:S01]  /*6040*/  ISETP.GT.U32.AND P1, PT, R6, R113, PT ;  /* 0x000000710600720c */ /* 0x000fe20003f24070 */
[----:B------:R-:W-:-:S04]  /*6050*/  IMAD.HI.U32 R13, R7, R103, RZ ;  /* 0x00000067070d7227 */ /* 0x000fc800078e00ff */
[----:B------:R-:W-:Y:S02]  /*6060*/  @!P2 IMAD.IADD R105, R105, 0x1, -R6 ;  /* 0x000000016969a824 */ /* 0x000fe400078e0a06 */
[C---:B------:R-:W-:Y:S02]  /*6070*/  IMAD R101, R6.reuse, R12, R101 ;  /* 0x0000000c06657224 */ /* 0x040fe400078e0265 */
[----:B------:R-:W-:Y:S01]  /*6080*/  IMAD.MOV R13, RZ, RZ, -R13 ;  /* 0x000000ffff0d7224 */ /* 0x000fe200078e0a0d */
[----:B------:R-:W-:Y:S01]  /*6090*/  ISETP.GT.U32.AND P2, PT, R6, R105, PT ;  /* 0x000000690600720c */ /* 0x000fe20003f44070 */
[----:B------:R-:W-:-:S04]  /*60a0*/  IMAD.HI.U32 R12, R7, R99, RZ ;  /* 0x00000063070c7227 */ /* 0x000fc800078e00ff */
[----:B------:R-:W-:Y:S01]  /*60b0*/  @!P0 IMAD.IADD R111, R111, 0x1, -R6 ;  /* 0x000000016f6f8824 */ /* 0x000fe200078e0a06 */
[----:B------:R-:W-:Y:S01]  /*60c0*/  ISETP.GE.AND P0, PT, R65, RZ, PT ;  /* 0x000000ff4100720c */ /* 0x000fe20003f06270 */
[C---:B------:R-:W-:Y:S01]  /*60d0*/  IMAD R103, R6.reuse, R13, R103 ;  /* 0x0000000d06677224 */ /* 0x040fe200078e0267 */
[----:B------:R-:W-:Y:S01]  /*60e0*/  IABS R65, R44 ;  /* 0x0000002c00417213 */ /* 0x000fe20000000000 */
[----:B------:R-:W-:Y:S02]  /*60f0*/  IMAD.MOV R12, RZ, RZ, -R12 ;  /* 0x000000ffff0c7224 */ /* 0x000fe400078e0a0c */
[----:B------:R-:W-:Y:S01]  /*6100*/  @!P1 IMAD.IADD R113, R113, 0x1, -R6 ;  /* 0x0000000171719824 */ /* 0x000fe200078e0a06 */
[C---:B------:R-:W-:Y:S01]  /*6110*/  ISETP.GT.U32.AND P1, PT, R6.reuse, R107, PT ;  /* 0x0000006b0600720c */ /* 0x040fe20003f24070 */
[----:B------:R-:W-:Y:S01]  /*6120*/  @!P4 IMAD.MOV R111, RZ, RZ, -R111 ;  /* 0x000000ffff6fc224 */ /* 0x000fe200078e0a6f */
[C---:B------:R-:W-:Y:S01]  /*6130*/  ISETP.GT.U32.AND P4, PT, R6.reuse, R103, PT ;  /* 0x000000670600720c */ /* 0x040fe20003f84070 */
[----:B------:R-:W-:-:S02]  /*6140*/  IMAD R99, R6, R12, R99 ;  /* 0x0000000c06637224 */ /* 0x000fc400078e0263 */
[----:B------:R-:W-:Y:S02]  /*6150*/  @!P2 IMAD.IADD R105, R105, 0x1, -R6 ;  /* 0x000000016969a824 */ /* 0x000fe400078e0a06 */
[----:B------:R-:W-:Y:S01]  /*6160*/  IMAD.HI.U32 R12, R7, R95, RZ ;  /* 0x0000005f070c7227 */ /* 0x000fe200078e00ff */
[----:B------:R-:W-:-:S03]  /*6170*/  ISETP.GT.U32.AND P2, PT, R6, R99, PT ;  /* 0x000000630600720c */ /* 0x000fc60003f44070 */
[----:B------:R-:W-:Y:S02]  /*6180*/  IMAD.MOV R12, RZ, RZ, -R12 ;  /* 0x000000ffff0c7224 */ /* 0x000fe400078e0a0c */
[----:B------:R-:W-:Y:S01]  /*6190*/  @!P3 IMAD.MOV R117, RZ, RZ, -R117 ;  /* 0x000000ffff75b224 */ /* 0x000fe200078e0a75 */
[C---:B------:R-:W-:Y:S01]  /*61a0*/  ISETP.GT.U32.AND P3, PT, R6.reuse, R109, PT ;  /* 0x0000006d0600720c */ /* 0x040fe20003f64070 */
[--C-:B------:R-:W-:Y:S02]  /*61b0*/  @!P1 IMAD.IADD R107, R107, 0x1, -R6.reuse ;  /* 0x000000016b6b9824 */ /* 0x100fe400078e0a06 */
[--C-:B------:R-:W-:Y:S02]  /*61c0*/  @!P4 IMAD.IADD R103, R103, 0x1, -R6.reuse ;  /* 0x000000016767c824 */ /* 0x100fe400078e0a06 */
[C---:B------:R-:W-:Y:S02]  /*61d0*/  IMAD R95, R6.reuse, R12, R95 ;  /* 0x0000000c065f7224 */ /* 0x040fe400078e025f */
[----:B------:R-:W-:Y:S01]  /*61e0*/  @!P6 IMAD.MOV R113, RZ, RZ, -R113 ;  /* 0x000000ffff71e224 */ /* 0x000fe200078e0a71 */
[C---:B------:R-:W-:Y:S01]  /*61f0*/  ISETP.GT.U32.AND P6, PT, R6.reuse, R107, PT ;  /* 0x0000006b0600720c */ /* 0x040fe20003fc4070 */
[----:B------:R-:W-:Y:S01]  /*6200*/  @!P2 IMAD.IADD R99, R99, 0x1, -R6 ;  /* 0x000000016363a824 */ /* 0x000fe200078e0a06 */
[C---:B------:R-:W-:Y:S01]  /*6210*/  ISETP.GT.U32.AND P4, PT, R6.reuse, R103, PT ;  /* 0x000000670600720c */ /* 0x040fe20003f84070 */
[----:B------:R-:W-:Y:S01]  /*6220*/  IMAD.HI.U32 R13, R7, R97, RZ ;  /* 0x00000061070d7227 */ /* 0x000fe200078e00ff */
[----:B------:R-:W-:-:S03]  /*6230*/  ISETP.GT.U32.AND P2, PT, R6, R95, PT ;  /* 0x0000005f0600720c */ /* 0x000fc60003f44070 */
[----:B------:R-:W-:Y:S02]  /*6240*/  IMAD.MOV R13, RZ, RZ, -R13 ;  /* 0x000000ffff0d7224 */ /* 0x000fe400078e0a0d */
[----:B------:R-:W-:Y:S01]  /*6250*/  @!P3 IMAD.IADD R109, R109, 0x1, -R6 ;  /* 0x000000016d6db824 */ /* 0x000fe200078e0a06 */
[----:B------:R-:W-:Y:S01]  /*6260*/  ISETP.GE.AND P3, PT, R66, RZ, PT ;  /* 0x000000ff4200720c */ /* 0x000fe20003f66270 */
[C---:B------:R-:W-:Y:S02]  /*6270*/  IMAD R97, R6.reuse, R13, R97 ;  /* 0x0000000d06617224 */ /* 0x040fe400078e0261 */
[----:B------:R-:W-:Y:S01]  /*6280*/  IMAD.HI.U32 R12, R7, R91, RZ ;  /* 0x0000005b070c7227 */ /* 0x000fe200078e00ff */
[----:B------:R-:W-:-:S03]  /*6290*/  ISETP.GT.U32.AND P1, PT, R6, R109, PT ;  /* 0x0000006d0600720c */ /* 0x000fc60003f24070 */
[--C-:B------:R-:W-:Y:S01]  /*62a0*/  @!P6 IMAD.IADD R107, R107, 0x1, -R6.reuse ;  /* 0x000000016b6be824 */ /* 0x100fe200078e0a06 */
[----:B------:R-:W-:Y:S01]  /*62b0*/  ISETP.GE.AND P6, PT, R63, RZ, PT ;  /* 0x000000ff3f00720c */ /* 0x000fe20003fc6270 */
[--C-:B------:R-:W-:Y:S01]  /*62c0*/  @!P4 IMAD.IADD R103, R103, 0x1, -R6.reuse ;  /* 0x000000016767c824 */ /* 0x100fe200078e0a06 */
[C---:B------:R-:W-:Y:S01]  /*62d0*/  ISETP.GT.U32.AND P4, PT, R6.reuse, R97, PT ;  /* 0x000000610600720c */ /* 0x040fe20003f84070 */
[----:B------:R-:W-:Y:S01]  /*62e0*/  @!P2 IMAD.IADD R95, R95, 0x1, -R6 ;  /* 0x000000015f5fa824 */ /* 0x000fe200078e0a06 */
[----:B------:R-:W-:Y:S01]  /*62f0*/  IABS R63, R45 ;  /* 0x0000002d003f7213 */ /* 0x000fe20000000000 */
[----:B------:R-:W-:Y:S02]  /*6300*/  IMAD.MOV R12, RZ, RZ, -R12 ;  /* 0x000000ffff0c7224 */ /* 0x000fe400078e0a0c */
[----:B------:R-:W-:Y:S01]  /*6310*/  @!P3 IMAD.MOV R105, RZ, RZ, -R105 ;  /* 0x000000ffff69b224 */ /* 0x000fe200078e0a69 */
[C---:B------:R-:W-:Y:S01]  /*6320*/  ISETP.GT.U32.AND P2, PT, R6.reuse, R95, PT ;  /* 0x0000005f0600720c */ /* 0x040fe20003f44070 */
[----:B------:R-:W-:-:S02]  /*6330*/  IMAD R91, R6, R12, R91 ;  /* 0x0000000c065b7224 */ /* 0x000fc400078e025b */
[----:B------:R-:W-:-:S04]  /*6340*/  IMAD.HI.U32 R12, R7, R89, RZ ;  /* 0x00000059070c7227 */ /* 0x000fc800078e00ff */
[----:B------:R-:W-:Y:S02]  /*6350*/  IMAD.MOV R12, RZ, RZ, -R12 ;  /* 0x000000ffff0c7224 */ /* 0x000fe400078e0a0c */
[--C-:B------:R-:W-:Y:S01]  /*6360*/  @!P1 IMAD.IADD R109, R109, 0x1, -R6.reuse ;  /* 0x000000016d6d9824 */ /* 0x100fe200078e0a06 */
[----:B------:R-:W-:Y:S01]  /*6370*/  ISETP.GT.U32.AND P1, PT, R6, R101, PT ;  /* 0x000000650600720c */ /* 0x000fe20003f24070 */
[--C-:B------:R-:W-:Y:S01]  /*6380*/  @!P4 IMAD.IADD R97, R97, 0x1, -R6.reuse ;  /* 0x000000016161c824 */ /* 0x100fe200078e0a06 */
[----:B------:R-:W-:Y:S01]  /*6390*/  ISETP.GE.AND P4, PT, R62, RZ, PT ;  /* 0x000000ff3e00720c */ /* 0x000fe20003f86270 */
[----:B------:R-:W-:Y:S01]  /*63a0*/  @!P6 IMAD.MOV R103, RZ, RZ, -R103 ;  /* 0x000000ffff67e224 */ /* 0x000fe200078e0a67 */
[C---:B------:R-:W-:Y:S01]  /*63b0*/  ISETP.GT.U32.AND P6, PT, R6.reuse, R91, PT ;  /* 0x0000005b0600720c */ /* 0x040fe20003fc4070 */
[C---:B------:R-:W-:Y:S01]  /*63c0*/  IMAD R89, R6.reuse, R12, R89 ;  /* 0x0000000c06597224 */ /* 0x040fe200078e0259 */
[----:B------:R-:W-:Y:S01]  /*63d0*/  ISETP.GT.U32.AND P3, PT, R6, R97, PT ;  /* 0x000000610600720c */ /* 0x000fe20003f64070 */
[----:B------:R-:W-:-:S02]  /*63e0*/  @!P2 IMAD.IADD R95, R95, 0x1, -R6 ;  /* 0x000000015f5fa824 */ /* 0x000fc400078e0a06 */
[----:B------:R-:W-:Y:S01]  /*63f0*/  @!P0 IMAD.MOV R107, RZ, RZ, -R107 ;  /* 0x000000ffff6b8224 */ /* 0x000fe200078e0a6b */
[C---:B------:R-:W-:Y:S01]  /*6400*/  ISETP.GT.U32.AND P2, PT, R6.reuse, R89, PT ;  /* 0x000000590600720c */ /* 0x040fe20003f44070 */
[----:B------:R-:W-:Y:S01]  /*6410*/  IMAD.HI.U32 R13, R7, R93, RZ ;  /* 0x0000005d070d7227 */ /* 0x000fe200078e00ff */
[----:B------:R-:W-:-:S03]  /*6420*/  ISETP.GT.U32.AND P0, PT, R6, R99, PT ;  /* 0x000000630600720c */ /* 0x000fc60003f04070 */
[--C-:B------:R-:W-:Y:S02]  /*6430*/  @!P1 IMAD.IADD R101, R101, 0x1, -R6.reuse ;  /* 0x0000000165659824 */ /* 0x100fe400078e0a06 */
[--C-:B------:R-:W-:Y:S02]  /*6440*/  @!P6 IMAD.IADD R91, R91, 0x1, -R6.reuse ;  /* 0x000000015b5be824 */ /* 0x100fe400078e0a06 */
[----:B------:R-:W-:Y:S01]  /*6450*/  IMAD.HI.U32 R12, R7, R87, RZ ;  /* 0x00000057070c7227 */ /* 0x000fe200078e00ff */
[C---:B------:R-:W-:Y:S02]  /*6460*/  ISETP.GT.U32.AND P1, PT, R6.reuse, R101, PT ;  /* 0x000000650600720c */ /* 0x040fe40003f24070 */
[----:B------:R-:W-:Y:S01]  /*6470*/  ISETP.GT.U32.AND P6, PT, R6, R91, PT ;  /* 0x0000005b0600720c */ /* 0x000fe20003fc4070 */
[----:B------:R-:W-:Y:S02]  /*6480*/  IMAD.MOV R13, RZ, RZ, -R13 ;  /* 0x000000ffff0d7224 */ /* 0x000fe400078e0a0d */
[--C-:B------:R-:W-:Y:S01]  /*6490*/  @!P3 IMAD.IADD R97, R97, 0x1, -R6.reuse ;  /* 0x000000016161b824 */ /* 0x100fe200078e0a06 */
[----:B------:R-:W-:Y:S01]  /*64a0*/  ISETP.GE.AND P3, PT, R59, RZ, PT ;  /* 0x000000ff3b00720c */ /* 0x000fe20003f66270 */
[----:B------:R-:W-:Y:S01]  /*64b0*/  @!P2 IMAD.IADD R89, R89, 0x1, -R6 ;  /* 0x000000015959a824 */ /* 0x000fe200078e0a06 */
[----:B------:R-:W-:Y:S01]  /*64c0*/  IABS R59, R41 ;  /* 0x00000029003b7213 */ /* 0x000fe20000000000 */
[----:B------:R-:W-:-:S02]  /*64d0*/  IMAD.MOV R12, RZ, RZ, -R12 ;  /* 0x000000ffff0c7224 */ /* 0x000fc400078e0a0c */
[C---:B------:R-:W-:Y:S02]  /*64e0*/  IMAD R93, R6.reuse, R13, R93 ;  /* 0x0000000d065d7224 */ /* 0x040fe400078e025d */
[----:B------:R-:W-:Y:S01]  /*64f0*/  @!P4 IMAD.MOV R97, RZ, RZ, -R97 ;  /* 0x000000ffff61c224 */ /* 0x000fe200078e0a61 */
[C---:B------:R-:W-:Y:S01]  /*6500*/  ISETP.GT.U32.AND P4, PT, R6.reuse, R89, PT ;  /* 0x000000590600720c */ /* 0x040fe20003f84070 */
[C---:B------:R-:W-:Y:S02]  /*6510*/  IMAD R87, R6.reuse, R12, R87 ;  /* 0x0000000c06577224 */ /* 0x040fe400078e0257 */
[----:B------:R-:W-:Y:S01]  /*6520*/  @!P0 IMAD.IADD R99, R99, 0x1, -R6 ;  /* 0x0000000163638824 */ /* 0x000fe200078e0a06 */
[----:B------:R-:W-:Y:S01]  /*6530*/  ISETP.GT.U32.AND P0, PT, R6, R93, PT ;  /* 0x0000005d0600720c */ /* 0x000fe20003f04070 */
[----:B------:R-:W-:-:S04]  /*6540*/  IMAD.HI.U32 R12, R7, R85, RZ ;  /* 0x00000055070c7227 */ /* 0x000fc800078e00ff */
[----:B------:R-:W-:Y:S02]  /*6550*/  IMAD.MOV R13, RZ, RZ, -R12 ;  /* 0x000000ffff0d7224 */ /* 0x000fe400078e0a0c */
[--C-:B------:R-:W-:Y:S01]  /*6560*/  @!P1 IMAD.IADD R101, R101, 0x1, -R6.reuse ;  /* 0x0000000165659824 */ /* 0x100fe200078e0a06 */
[----:B------:R-:W-:Y:S01]  /*6570*/  ISETP.GE.AND P1, PT, R61, RZ, PT ;  /* 0x000000ff3d00720c */ /* 0x000fe20003f26270 */
[--C-:B------:R-:W-:Y:S01]  /*6580*/  @!P6 IMAD.IADD R91, R91, 0x1, -R6.reuse ;  /* 0x000000015b5be824 */ /* 0x100fe200078e0a06 */
[C---:B------:R-:W-:Y:S01]  /*6590*/  ISETP.GT.U32.AND P6, PT, R6.reuse, R87, PT ;  /* 0x000000570600720c */ /* 0x040fe20003fc4070 */
[C---:B------:R-:W-:Y:S01]  /*65a0*/  IMAD R85, R6.reuse, R13, R85 ;  /* 0x0000000d06557224 */ /* 0x040fe200078e0255 */
[----:B------:R-:W-:Y:S01]  /*65b0*/  IABS R61, R43 ;  /* 0x0000002b003d7213 */ /* 0x000fe20000000000 */
[--C-:B------:R-:W-:Y:S01]  /*65c0*/  @!P4 IMAD.IADD R89, R89, 0x1, -R6.reuse ;  /* 0x000000015959c824 */ /* 0x100fe200078e0a06 */
[----:B------:R-:W-:Y:S01]  /*65d0*/  IABS R13, R26 ;  /* 0x0000001a000d7213 */ /* 0x000fe20000000000 */
[----:B------:R-:W-:Y:S01]  /*65e0*/  @!P0 IMAD.IADD R93, R93, 0x1, -R6 ;  /* 0x000000015d5d8824 */ /* 0x000fe200078e0a06 */
[----:B------:R-:W-:Y:S01]  /*65f0*/  ISETP.GT.U32.AND P4, PT, R6, R85, PT ;  /* 0x000000550600720c */ /* 0x000fe20003f84070 */
[----:B------:R-:W-:Y:S01]  /*6600*/  IMAD.HI.U32 R12, R7, R83, RZ ;  /* 0x00000053070c7227 */ /* 0x000fe200078e00ff */
[----:B------:R-:W-:-:S02]  /*6610*/  ISETP.GE.AND P0, PT, R57, RZ, PT ;  /* 0x000000ff3900720c */ /* 0x000fc40003f06270 */
[----:B------:R-:W-:Y:S01]  /*6620*/  ISETP.GT.U32.AND P2, PT, R6, R93, PT ;  /* 0x0000005d0600720c */ /* 0x000fe20003f44070 */
[----:B------:R-:W-:Y:S01]  /*6630*/  @!P1 IMAD.MOV R99, RZ, RZ, -R99 ;  /* 0x000000ffff639224 */ /* 0x000fe200078e0a63 */
[----:B------:R-:W-:Y:S01]  /*6640*/  ISETP.GE.AND P1, PT, R56, RZ, PT ;  /* 0x000000ff3800720c */ /* 0x000fe20003f26270 */
[----:B------:R-:W-:Y:S01]  /*6650*/  @!P6 IMAD.IADD R87, R87, 0x1, -R6 ;  /* 0x000000015757e824 */ /* 0x000fe200078e0a06 */
[----:B------:R-:W-:Y:S01]  /*6660*/  ISETP.GE.AND P6, PT, R10, RZ, PT ;  /* 0x000000ff0a00720c */ /* 0x000fe20003fc6270 */
[----:B------:R-:W-:Y:S01]  /*6670*/  IMAD.MOV R12, RZ, RZ, -R12 ;  /* 0x000000ffff0c7224 */ /* 0x000fe200078e0a0c */
[----:B------:R-:W-:Y:S01]  /*6680*/  IABS R57, R42 ;  /* 0x0000002a00397213 */ /* 0x000fe20000000000 */
[----:B------:R-:W-:-:S04]  /*6690*/  IMAD.HI.U32 R10, R7, R81, RZ ;  /* 0x00000051070a7227 */ /* 0x000fc800078e00ff */
[--C-:B------:R-:W-:Y:S01]  /*66a0*/  @!P4 IMAD.IADD R85, R85, 0x1, -R6.reuse ;  /* 0x000000015555c824 */ /* 0x100fe200078e0a06 */
[C---:B------:R-:W-:Y:S01]  /*66b0*/  ISETP.GT.U32.AND P4, PT, R6.reuse, R87, PT ;  /* 0x000000570600720c */ /* 0x040fe20003f84070 */
[----:B------:R-:W-:Y:S01]  /*66c0*/  @!P2 IMAD.IADD R93, R93, 0x1, -R6 ;  /* 0x000000015d5da824 */ /* 0x000fe200078e0a06 */
[----:B------:R-:W-:Y:S01]  /*66d0*/  ISETP.GE.AND P2, PT, R55, RZ, PT ;  /* 0x000000ff3700720c */ /* 0x000fe20003f46270 */
[----:B------:R-:W-:Y:S01]  /*66e0*/  IMAD R83, R6, R12, R83 ;  /* 0x0000000c06537224 */ /* 0x000fe200078e0253 */
[----:B------:R-:W-:Y:S01]  /*66f0*/  IABS R55, R38 ;  /* 0x0000002600377213 */ /* 0x000fe20000000000 */
[----:B------:R-:W-:Y:S02]  /*6700*/  IMAD.MOV R10, RZ, RZ, -R10 ;  /* 0x000000ffff0a7224 */ /* 0x000fe400078e0a0a */
[----:B------:R-:W-:Y:S01]  /*6710*/  @!P5 IMAD.MOV R109, RZ, RZ, -R109 ;  /* 0x000000ffff6dd224 */ /* 0x000fe200078e0a6d */
[----:B------:R-:W-:Y:S01]  /*6720*/  ISETP.GE.AND P5, PT, R60, RZ, PT ;  /* 0x000000ff3c00720c */ /* 0x000fe20003fa6270 */
[----:B------:R-:W-:Y:S01]  /*6730*/  @!P1 IMAD.MOV R93, RZ, RZ, -R93 ;  /* 0x000000ffff5d9224 */ /* 0x000fe200078e0a5d */
[C---:B------:R-:W-:Y:S01]  /*6740*/  ISETP.GT.U32.AND P1, PT, R6.reuse, R85, PT ;  /* 0x000000550600720c */ /* 0x040fe20003f24070 */
[----:B------:R-:W-:Y:S01]  /*6750*/  @!P0 IMAD.MOV R89, RZ, RZ, -R89 ;  /* 0x000000ffff598224 */ /* 0x000fe200078e0a59 */
[C---:B------:R-:W-:Y:S01]  /*6760*/  ISETP.GT.U32.AND P0, PT, R6.reuse, R83, PT ;  /* 0x000000530600720c */ /* 0x040fe20003f04070 */
[----:B------:R-:W-:-:S02]  /*6770*/  IMAD R81, R6, R10, R81 ;  /* 0x0000000a06517224 */ /* 0x000fc400078e0251 */
[----:B------:R-:W-:-:S04]  /*6780*/  IMAD.HI.U32 R12, R7, R79, RZ ;  /* 0x0000004f070c7227 */ /* 0x000fc800078e00ff */
[----:B------:R-:W-:Y:S01]  /*6790*/  @!P4 IMAD.IADD R87, R87, 0x1, -R6 ;  /* 0x000000015757c824 */ /* 0x000fe200078e0a06 */
[----:B------:R-:W-:Y:S01]  /*67a0*/  ISETP.GT.U32.AND P4, PT, R6, R81, PT ;  /* 0x000000510600720c */ /* 0x000fe20003f84070 */
[----:B------:R-:W-:Y:S02]  /*67b0*/  IMAD.MOV R12, RZ, RZ, -R12 ;  /* 0x000000ffff0c7224 */ /* 0x000fe400078e0a0c */
[----:B------:R-:W-:Y:S01]  /*67c0*/  @!P5 IMAD.MOV R101, RZ, RZ, -R101 ;  /* 0x000000ffff65d224 */ /* 0x000fe200078e0a65 */
[----:B------:R-:W-:Y:S01]  /*67d0*/  ISETP.GE.AND P5, PT, R58, RZ, PT ;  /* 0x000000ff3a00720c */ /* 0x000fe20003fa6270 */
[C---:B------:R-:W-:Y:S02]  /*67e0*/  IMAD R79, R6.reuse, R12, R79 ;  /* 0x0000000c064f7224 */ /* 0x040fe400078e024f */
[--C-:B------:R-:W-:Y:S02]  /*67f0*/  @!P1 IMAD.IADD R85, R85, 0x1, -R6.reuse ;  /* 0x0000000155559824 */ /* 0x100fe400078e0a06 */
[--C-:B------:R-:W-:Y:S01]  /*6800*/  @!P0 IMAD.IADD R83, R83, 0x1, -R6.reuse ;  /* 0x0000000153538824 */ /* 0x100fe200078e0a06 */
[----:B------:R-:W-:Y:S01]  /*6810*/  ISETP.GT.U32.AND P1, PT, R6, R79, PT ;  /* 0x0000004f0600720c */ /* 0x000fe20003f24070 */
[----:B------:R-:W-:Y:S01]  /*6820*/  @!P3 IMAD.MOV R91, RZ, RZ, -R91 ;  /* 0x000000ffff5bb224 */ /* 0x000fe200078e0a5b */
[----:B------:R-:W-:Y:S01]  /*6830*/  ISETP.GE.AND P3, PT, R54, RZ, PT ;  /* 0x000000ff3600720c */ /* 0x000fe20003f66270 */
[----:B------:R-:W-:Y:S01]  /*6840*/  @!P4 IMAD.IADD R81, R81, 0x1, -R6 ;  /* 0x000000015151c824 */ /* 0x000fe200078e0a06 */
[----:B------:R-:W-:Y:S01]  /*6850*/  ISETP.GT.U32.AND P4, PT, R6, R83, PT ;  /* 0x000000530600720c */ /* 0x000fe20003f84070 */
[----:B------:R-:W-:Y:S01]  /*6860*/  IMAD.HI.U32 R10, R7, R77, RZ ;  /* 0x0000004d070a7227 */ /* 0x000fe200078e00ff */
[----:B------:R-:W-:-:S03]  /*6870*/  ISETP.GE.AND P0, PT, R52, RZ, PT ;  /* 0x000000ff3400720c */ /* 0x000fc60003f06270 */
[----:B------:R-:W-:-:S04]  /*6880*/  IMAD.HI.U32 R12, R7, R75, RZ ;  /* 0x0000004b070c7227 */ /* 0x000fc800078e00ff */
[----:B------:R-:W-:Y:S02]  /*6890*/  IMAD.MOV R10, RZ, RZ, -R10 ;  /* 0x000000ffff0a7224 */ /* 0x000fe400078e0a0a */
[----:B------:R-:W-:Y:S02]  /*68a0*/  IMAD.MOV R12, RZ, RZ, -R12 ;  /* 0x000000ffff0c7224 */ /* 0x000fe400078e0a0c */
[----:B------:R-:W-:Y:S01]  /*68b0*/  @!P5 IMAD.MOV R95, RZ, RZ, -R95 ;  /* 0x000000ffff5fd224 */ /* 0x000fe200078e0a5f */
[----:B------:R-:W-:Y:S01]  /*68c0*/  ISETP.GE.AND P5, PT, R53, RZ, PT ;  /* 0x000000ff3500720c */ /* 0x000fe20003fa6270 */
[C---:B------:R-:W-:Y:S01]  /*68d0*/  IMAD R77, R6.reuse, R10, R77 ;  /* 0x0000000a064d7224 */ /* 0x040fe200078e024d */
[----:B------:R-:W-:Y:S01]  /*68e0*/  IABS R53, R39 ;  /* 0x0000002700357213 */ /* 0x000fe20000000000 */
[----:B------:R-:W-:Y:S02]  /*68f0*/  IMAD R75, R6, R12, R75 ;  /* 0x0000000c064b7224 */ /* 0x000fe400078e024b */
[----:B------:R-:W-:-:S02]  /*6900*/  @!P1 IMAD.IADD R79, R79, 0x1, -R6 ;  /* 0x000000014f4f9824 */ /* 0x000fc400078e0a06 */
[----:B------:R-:W-:-:S03]  /*6910*/  IMAD.HI.U32 R10, R7, R73, RZ ;  /* 0x00000049070a7227 */ /* 0x000fc600078e00ff */
[C---:B------:R-:W-:Y:S01]  /*6920*/  ISETP.GT.U32.AND P1, PT, R6.reuse, R79, PT ;  /* 0x0000004f0600720c */ /* 0x040fe20003f24070 */
[----:B------:R-:W-:Y:S01]  /*6930*/  @!P3 IMAD.MOV R85, RZ, RZ, -R85 ;  /* 0x000000ffff55b224 */ /* 0x000fe200078e0a55 */
[C---:B------:R-:W-:Y:S01]  /*6940*/  ISETP.GT.U32.AND P3, PT, R6.reuse, R77, PT ;  /* 0x0000004d0600720c */ /* 0x040fe20003f64070 */
[----:B------:R-:W-:Y:S01]  /*6950*/  @!P4 IMAD.IADD R83, R83, 0x1, -R6 ;  /* 0x000000015353c824 */ /* 0x000fe200078e0a06 */
[C---:B------:R-:W-:Y:S01]  /*6960*/  ISETP.GT.U32.AND P4, PT, R6.reuse, R75, PT ;  /* 0x0000004b0600720c */ /* 0x040fe20003f84070 */
[----:B------:R-:W-:Y:S02]  /*6970*/  IMAD.MOV R10, RZ, RZ, -R10 ;  /* 0x000000ffff0a7224 */ /* 0x000fe400078e0a0a */
[----:B------:R-:W-:Y:S01]  /*6980*/  @!P5 IMAD.MOV R87, RZ, RZ, -R87 ;  /* 0x000000ffff57d224 */ /* 0x000fe200078e0a57 */
[C---:B------:R-:W-:Y:S01]  /*6990*/  ISETP.GT.U32.AND P5, PT, R6.reuse, R81, PT ;  /* 0x000000510600720c */ /* 0x040fe20003fa4070 */
[----:B------:R-:W-:Y:S02]  /*69a0*/  IMAD R73, R6, R10, R73 ;  /* 0x0000000a06497224 */ /* 0x000fe400078e0249 */
[----:B------:R-:W-:-:S04]  /*69b0*/  IMAD.HI.U32 R10, R7, R71, RZ ;  /* 0x00000047070a7227 */ /* 0x000fc800078e00ff */
[----:B------:R-:W-:Y:S02]  /*69c0*/  IMAD.MOV R12, RZ, RZ, -R10 ;  /* 0x000000ffff0c7224 */ /* 0x000fe400078e0a0a */
[--C-:B------:R-:W-:Y:S01]  /*69d0*/  @!P1 IMAD.IADD R79, R79, 0x1, -R6.reuse ;  /* 0x000000014f4f9824 */ /* 0x100fe200078e0a06 */
[----:B------:R-:W-:Y:S01]  /*69e0*/  ISETP.GE.AND P1, PT, R50, RZ, PT ;  /* 0x000000ff3200720c */ /* 0x000fe20003f26270 */
[--C-:B------:R-:W-:Y:S01]  /*69f0*/  @!P3 IMAD.IADD R77, R77, 0x1, -R6.reuse ;  /* 0x000000014d4db824 */ /* 0x100fe200078e0a06 */
[----:B------:R-:W-:Y:S01]  /*6a00*/  ISETP.GE.AND P3, PT, R51, RZ, PT ;  /* 0x000000ff3300720c */ /* 0x000fe20003f66270 */
[C---:B------:R-:W-:Y:S01]  /*6a10*/  IMAD R71, R6.reuse, R12, R71 ;  /* 0x0000000c06477224 */ /* 0x040fe200078e0247 */
[----:B------:R-:W-:Y:S01]  /*6a20*/  IABS R51, R40 ;  /* 0x0000002800337213 */ /* 0x000fe20000000000 */
[----:B------:R-:W-:Y:S01]  /*6a30*/  @!P4 IMAD.IADD R75, R75, 0x1, -R6 ;  /* 0x000000014b4bc824 */ /* 0x000fe200078e0a06 */
[----:B------:R-:W-:Y:S01]  /*6a40*/  ISETP.GT.U32.AND P4, PT, R6, R77, PT ;  /* 0x0000004d0600720c */ /* 0x000fe20003f84070 */
[----:B------:R-:W-:-:S02]  /*6a50*/  @!P2 IMAD.MOV R83, RZ, RZ, -R83 ;  /* 0x000000ffff53a224 */ /* 0x000fc400078e0a53 */
[----:B------:R-:W-:Y:S01]  /*6a60*/  @!P0 IMAD.MOV R79, RZ, RZ, -R79 ;  /* 0x000000ffff4f8224 */ /* 0x000fe200078e0a4f */
[C---:B------:R-:W-:Y:S01]  /*6a70*/  ISETP.GT.U32.AND P2, PT, R6.reuse, R75, PT ;  /* 0x0000004b0600720c */ /* 0x040fe20003f44070 */
[----:B------:R-:W-:Y:S01]  /*6a80*/  IMAD.HI.U32 R10, R7, R69, RZ ;  /* 0x00000045070a7227 */ /* 0x000fe200078e00ff */
[----:B------:R-:W-:-:S03]  /*6a90*/  ISETP.GT.U32.AND P0, PT, R6, R71, PT ;  /* 0x000000470600720c */ /* 0x000fc60003f04070 */
[----:B------:R-:W-:Y:S01]  /*6aa0*/  @!P5 IMAD.IADD R81, R81, 0x1, -R6 ;  /* 0x000000015151d824 */ /* 0x000fe200078e0a06 */
[C---:B------:R-:W-:Y:S01]  /*6ab0*/  ISETP.GT.U32.AND P5, PT, R6.reuse, R73, PT ;  /* 0x000000490600720c */ /* 0x040fe20003fa4070 */
[----:B------:R-:W-:Y:S02]  /*6ac0*/  IMAD.MOV R10, RZ, RZ, -R10 ;  /* 0x000000ffff0a7224 */ /* 0x000fe400078e0a0a */
[----:B------:R-:W-:Y:S01]  /*6ad0*/  @!P4 IMAD.IADD R77, R77, 0x1, -R6 ;  /* 0x000000014d4dc824 */ /* 0x000fe200078e0a06 */
[----:B------:R-:W-:Y:S01]  /*6ae0*/  ISETP.GE.AND P4, PT, R47, RZ, PT ;  /* 0x000000ff2f00720c */ /* 0x000fe20003f86270 */
[----:B------:R-:W-:Y:S01]  /*6af0*/  IMAD R69, R6, R10, R69 ;  /* 0x0000000a06457224 */ /* 0x000fe200078e0245 */
[----:B------:R-:W-:Y:S01]  /*6b00*/  IABS R47, R35 ;  /* 0x00000023002f7213 */ /* 0x000fe20000000000 */
[----:B------:R-:W-:-:S04]  /*6b10*/  IMAD.HI.U32 R10, R7, R67, RZ ;  /* 0x00000043070a7227 */ /* 0x000fc800078e00ff */
[--C-:B------:R-:W-:Y:S01]  /*6b20*/  @!P2 IMAD.IADD R75, R75, 0x1, -R6.reuse ;  /* 0x000000014b4ba824 */ /* 0x100fe200078e0a06 */
[C---:B------:R-:W-:Y:S01]  /*6b30*/  ISETP.GT.U32.AND P2, PT, R6.reuse, R69, PT ;  /* 0x000000450600720c */ /* 0x040fe20003f44070 */
[----:B------:R-:W-:Y:S01]  /*6b40*/  @!P0 IMAD.IADD R71, R71, 0x1, -R6 ;  /* 0x0000000147478824 */ /* 0x000fe200078e0a06 */
[----:B------:R-:W-:Y:S01]  /*6b50*/  ISETP.GE.AND P0, PT, R49, RZ, PT ;  /* 0x000000ff3100720c */ /* 0x000fe20003f06270 */
[----:B------:R-:W-:Y:S01]  /*6b60*/  IMAD.MOV R10, RZ, RZ, -R10 ;  /* 0x000000ffff0a7224 */ /* 0x000fe200078e0a0a */
[----:B------:R-:W-:Y:S01]  /*6b70*/  IABS R49, R33 ;  /* 0x0000002100317213 */ /* 0x000fe20000000000 */
[----:B------:R-:W-:Y:S02]  /*6b80*/  @!P5 IMAD.IADD R73, R73, 0x1, -R6 ;  /* 0x000000014949d824 */ /* 0x000fe400078e0a06 */
[----:B------:R-:W-:Y:S01]  /*6b90*/  @!P1 IMAD.MOV R77, RZ, RZ, -R77 ;  /* 0x000000ffff4d9224 */ /* 0x000fe200078e0a4d */
[C---:B------:R-:W-:Y:S01]  /*6ba0*/  ISETP.GT.U32.AND P1, PT, R6.reuse, R71, PT ;  /* 0x000000470600720c */ /* 0x040fe20003f24070 */
[C---:B------:R-:W-:Y:S01]  /*6bb0*/  IMAD R67, R6.reuse, R10, R67 ;  /* 0x0000000a06437224 */ /* 0x040fe200078e0243 */
[----:B------:R-:W-:Y:S01]  /*6bc0*/  ISETP.GT.U32.AND P5, PT, R6, R73, PT ;  /* 0x000000490600720c */ /* 0x000fe20003fa4070 */
[----:B------:R-:W-:-:S04]  /*6bd0*/  IMAD.HI.U32 R10, R7, R65, RZ ;  /* 0x00000041070a7227 */ /* 0x000fc800078e00ff */
[----:B------:R-:W-:Y:S02]  /*6be0*/  IMAD.MOV R10, RZ, RZ, -R10 ;  /* 0x000000ffff0a7224 */ /* 0x000fe400078e0a0a */
[--C-:B------:R-:W-:Y:S01]  /*6bf0*/  @!P2 IMAD.IADD R69, R69, 0x1, -R6.reuse ;  /* 0x000000014545a824 */ /* 0x100fe200078e0a06 */
[C---:B------:R-:W-:Y:S01]  /*6c00*/  ISETP.GT.U32.AND P2, PT, R6.reuse, R67, PT ;  /* 0x000000430600720c */ /* 0x040fe20003f44070 */
[C---:B------:R-:W-:Y:S02]  /*6c10*/  IMAD R65, R6.reuse, R10, R65 ;  /* 0x0000000a06417224 */ /* 0x040fe400078e0241 */
[----:B------:R-:W-:Y:S01]  /*6c20*/  @!P3 IMAD.MOV R75, RZ, RZ, -R75 ;  /* 0x000000ffff4bb224 */ /* 0x000fe200078e0a4b */
[C---:B------:R-:W-:Y:S01]  /*6c30*/  ISETP.GT.U32.AND P3, PT, R6.reuse, R69, PT ;  /* 0x000000450600720c */ /* 0x040fe20003f64070 */
[--C-:B------:R-:W-:Y:S01]  /*6c40*/  @!P1 IMAD.IADD R71, R71, 0x1, -R6.reuse ;  /* 0x0000000147479824 */ /* 0x100fe200078e0a06 */
[----:B------:R-:W-:Y:S01]  /*6c50*/  ISETP.GT.U32.AND P1, PT, R6, R65, PT ;  /* 0x000000410600720c */ /* 0x000fe20003f24070 */
[----:B------:R-:W-:Y:S01]  /*6c60*/  @!P5 IMAD.IADD R73, R73, 0x1, -R6 ;  /* 0x000000014949d824 */ /* 0x000fe200078e0a06 */
[----:B------:R-:W-:Y:S01]  /*6c70*/  ISETP.GE.AND P5, PT, R48, RZ, PT ;  /* 0x000000ff3000720c */ /* 0x000fe20003fa6270 */
[----:B------:R-:W-:-:S04]  /*6c80*/  IMAD.HI.U32 R10, R7, R61, RZ ;  /* 0x0000003d070a7227 */ /* 0x000fc800078e00ff */
[----:B------:R-:W-:Y:S02]  /*6c90*/  IMAD.MOV R10, RZ, RZ, -R10 ;  /* 0x000000ffff0a7224 */ /* 0x000fe400078e0a0a */
[--C-:B------:R-:W-:Y:S02]  /*6ca0*/  @!P2 IMAD.IADD R67, R67, 0x1, -R6.reuse ;  /* 0x000000014343a824 */ /* 0x100fe400078e0a06 */
        /* <DEDUP_REMOVED lines=11> */
[----:B------:R-:W-:Y:S01]  /*6d60*/  @!P6 IMAD.MOV R81, RZ, RZ, -R81 ;  /* 0x000000ffff51e224 */ /* 0x000fe200078e0a51 */
[----:B------:R-:W-:Y:S01]  /*6d70*/  ISETP.GE.AND P6, PT, R46, RZ, PT ;  /* 0x000000ff2e00720c */ /* 0x000fe20003fc6270 */
[----:B------:R-:W-:-:S04]  /*6d80*/  IMAD.HI.U32 R12, R7, R63, RZ ;  /* 0x0000003f070c7227 */ /* 0x000fc800078e00ff */
[----:B------:R-:W-:Y:S02]  /*6d90*/  IMAD.MOV R10, RZ, RZ, -R10 ;  /* 0x000000ffff0a7224 */ /* 0x000fe400078e0a0a */
[----:B------:R-:W-:Y:S02]  /*6da0*/  IMAD.MOV R12, RZ, RZ, -R12 ;  /* 0x000000ffff0c7224 */ /* 0x000fe400078e0a0c */
[C---:B------:R-:W-:Y:S02]  /*6db0*/  IMAD R59, R6.reuse, R10, R59 ;  /* 0x0000000a063b7224 */ /* 0x040fe400078e023b */
[C---:B------:R-:W-:Y:S02]  /*6dc0*/  IMAD R63, R6.reuse, R12, R63 ;  /* 0x0000000c063f7224 */ /* 0x040fe400078e023f */
[--C-:B------:R-:W-:Y:S01]  /*6dd0*/  @!P1 IMAD.IADD R67, R67, 0x1, -R6.reuse ;  /* 0x0000000143439824 */ /* 0x100fe200078e0a06 */
[----:B------:R-:W-:Y:S01]  /*6de0*/  ISETP.GE.AND P1, PT, R43, RZ, PT ;  /* 0x000000ff2b00720c */ /* 0x000fe20003f26270 */
[--C-:B------:R-:W-:Y:S01]  /*6df0*/  @!P4 IMAD.IADD R65, R65, 0x1, -R6.reuse ;  /* 0x000000014141c824 */ /* 0x100fe200078e0a06 */
[C---:B------:R-:W-:Y:S01]  /*6e00*/  ISETP.GT.U32.AND P4, PT, R6.reuse, R59, PT ;  /* 0x0000003b0600720c */ /* 0x040fe20003f84070 */
[----:B------:R-:W-:Y:S01]  /*6e10*/  @!P5 IMAD.IADD R61, R61, 0x1, -R6 ;  /* 0x000000013d3dd824 */ /* 0x000fe200078e0a06 */
[----:B------:R-:W-:Y:S01]  /*6e20*/  ISETP.GT.U32.AND P2, PT, R6, R63, PT ;  /* 0x0000003f0600720c */ /* 0x000fe20003f44070 */
[----:B------:R-:W-:Y:S01]  /*6e30*/  @!P6 IMAD.MOV R73, RZ, RZ, -R73 ;  /* 0x000000ffff49e224 */ /* 0x000fe200078e0a49 */
[----:B------:R-:W-:Y:S01]  /*6e40*/  ISETP.GE.AND P6, PT, R44, RZ, PT ;  /* 0x000000ff2c00720c */ /* 0x000fe20003fc6270 */
[----:B------:R-:W-:Y:S01]  /*6e50*/  @!P0 IMAD.MOV R67, RZ, RZ, -R67 ;  /* 0x000000ffff438224 */ /* 0x000fe200078e0a43 */
[----:B------:R-:W-:Y:S01]  /*6e60*/  ISETP.GT.U32.AND P0, PT, R6, R61, PT ;  /* 0x0000003d0600720c */ /* 0x000fe20003f04070 */
[----:B------:R-:W-:Y:S01]  /*6e70*/  IMAD.HI.U32 R10, R7, R55, RZ ;  /* 0x00000037070a7227 */ /* 0x000fe200078e00ff */
[----:B------:R-:W-:-:S02]  /*6e80*/  ISETP.GE.AND P5, PT, R41, RZ, PT ;  /* 0x000000ff2900720c */ /* 0x000fc40003fa6270 */
[----:B------:R-:W-:Y:S01]  /*6e90*/  IABS R43, R31 ;  /* 0x0000001f002b7213 */ /* 0x000fe20000000000 */
[----:B------:R-:W-:Y:S01]  /*6ea0*/  IMAD.MOV R10, RZ, RZ, -R10 ;  /* 0x000000ffff0a7224 */ /* 0x000fe200078e0a0a */
[----:B------:R-:W-:Y:S01]  /*6eb0*/  IABS R41, R30 ;  /* 0x0000001e00297213 */ /* 0x000fe20000000000 */
[--C-:B------:R-:W-:Y:S01]  /*6ec0*/  @!P4 IMAD.IADD R59, R59, 0x1, -R6.reuse ;  /* 0x000000013b3bc824 */ /* 0x100fe200078e0a06 */
[----:B------:R-:W-:Y:S01]  /*6ed0*/  ISETP.GE.AND P4, PT, R42, RZ, PT ;  /* 0x000000ff2a00720c */ /* 0x000fe20003f86270 */
[C---:B------:R-:W-:Y:S02]  /*6ee0*/  IMAD R55, R6.reuse, R10, R55 ;  /* 0x0000000a06377224 */ /* 0x040fe400078e0237 */
[--C-:B------:R-:W-:Y:S02]  /*6ef0*/  @!P2 IMAD.IADD R63, R63, 0x1, -R6.reuse ;  /* 0x000000013f3fa824 */ /* 0x100fe400078e0a06 */
[----:B------:R-:W-:Y:S01]  /*6f00*/  @!P6 IMAD.MOV R65, RZ, RZ, -R65 ;  /* 0x000000ffff41e224 */ /* 0x000fe200078e0a41 */
[C---:B------:R-:W-:Y:S01]  /*6f10*/  ISETP.GT.U32.AND P6, PT, R6.reuse, R59, PT ;  /* 0x0000003b0600720c */ /* 0x040fe20003fc4070 */
[----:B------:R-:W-:Y:S01]  /*6f20*/  @!P0 IMAD.IADD R61, R61, 0x1, -R6 ;  /* 0x000000013d3d8824 */ /* 0x000fe200078e0a06 */
[C---:B------:R-:W-:Y:S01]  /*6f30*/  ISETP.GT.U32.AND P0, PT, R6.reuse, R55, PT ;  /* 0x000000370600720c */ /* 0x040fe20003f04070 */
[----:B------:R-:W-:Y:S01]  /*6f40*/  IMAD.HI.U32 R10, R7, R51, RZ ;  /* 0x00000033070a7227 */ /* 0x000fe200078e00ff */
[----:B------:R-:W-:-:S03]  /*6f50*/  ISETP.GT.U32.AND P2, PT, R6, R63, PT ;  /* 0x0000003f0600720c */ /* 0x000fc60003f44070 */
[----:B------:R-:W-:Y:S02]  /*6f60*/  IMAD.MOV R10, RZ, RZ, -R10 ;  /* 0x000000ffff0a7224 */ /* 0x000fe400078e0a0a */
[----:B------:R-:W-:-:S04]  /*6f70*/  IMAD.HI.U32 R12, R7, R57, RZ ;  /* 0x00000039070c7227 */ /* 0x000fc800078e00ff */
[----:B------:R-:W-:Y:S02]  /*6f80*/  IMAD R51, R6, R10, R51 ;  /* 0x0000000a06337224 */ /* 0x000fe400078e0233 */
[--C-:B------:R-:W-:Y:S01]  /*6f90*/  @!P6 IMAD.IADD R59, R59, 0x1, -R6.reuse ;  /* 0x000000013b3be824 */ /* 0x100fe200078e0a06 */
[----:B------:R-:W-:Y:S01]  /*6fa0*/  ISETP.GE.AND P6, PT, R39, RZ, PT ;  /* 0x000000ff2700720c */ /* 0x000fe20003fc6270 */
[----:B------:R-:W-:Y:S01]  /*6fb0*/  @!P0 IMAD.IADD R55, R55, 0x1, -R6 ;  /* 0x0000000137378824 */ /* 0x000fe200078e0a06 */
[----:B------:R-:W-:Y:S01]  /*6fc0*/  IABS R39, R28 ;  /* 0x0000001c00277213 */ /* 0x000fe20000000000 */
[----:B------:R-:W-:Y:S01]  /*6fd0*/  IMAD.HI.U32 R10, R7, R49, RZ ;  /* 0x00000031070a7227 */ /* 0x000fe200078e00ff */
[----:B------:R-:W-:-:S03]  /*6fe0*/  ISETP.GE.AND P0, PT, R40, RZ, PT ;  /* 0x000000ff2800720c */ /* 0x000fc60003f06270 */
[----:B------:R-:W-:Y:S02]  /*6ff0*/  @!P2 IMAD.IADD R63, R63, 0x1, -R6 ;  /* 0x000000013f3fa824 */ /* 0x000fe400078e0a06 */
[----:B------:R-:W-:Y:S01]  /*7000*/  @!P5 IMAD.MOV R59, RZ, RZ, -R59 ;  /* 0x000000ffff3bd224 */ /* 0x000fe200078e0a3b */
[----:B------:R-:W-:Y:S01]  /*7010*/  ISETP.GT.U32.AND P5, PT, R6, R55, PT ;  /* 0x000000370600720c */ /* 0x000fe20003fa4070 */
[----:B------:R-:W-:Y:S02]  /*7020*/  IMAD.MOV R10, RZ, RZ, -R10 ;  /* 0x000000ffff0a7224 */ /* 0x000fe400078e0a0a */
[----:B------:R-:W-:Y:S01]  /*7030*/  @!P3 IMAD.MOV R63, RZ, RZ, -R63 ;  /* 0x000000ffff3fb224 */ /* 0x000fe200078e0a3f */
[----:B------:R-:W-:Y:S01]  /*7040*/  ISETP.GE.AND P3, PT, R38, RZ, PT ;  /* 0x000000ff2600720c */ /* 0x000fe20003f66270 */
[----:B------:R-:W-:Y:S01]  /*7050*/  IMAD.MOV R12, RZ, RZ, -R12 ;  /* 0x000000ffff0c7224 */ /* 0x000fe200078e0a0c */
[----:B------:R-:W-:Y:S01]  /*7060*/  LOP3.LUT R38, RZ, R3, RZ, 0x33, !PT ;  /* 0x00000003ff267212 */ /* 0x000fe200078e33ff */
[----:B------:R-:W-:-:S02]  /*7070*/  IMAD R49, R6, R10, R49 ;  /* 0x0000000a06317224 */ /* 0x000fc400078e0231 */
[----:B------:R-:W-:-:S04]  /*7080*/  IMAD.HI.U32 R10, R7, R47, RZ ;  /* 0x0000002f070a7227 */ /* 0x000fc800078e00ff */
[----:B------:R-:W-:Y:S02]  /*7090*/  IMAD R57, R6, R12, R57 ;  /* 0x0000000c06397224 */ /* 0x000fe400078e0239 */
[----:B------:R-:W-:-:S03]  /*70a0*/  IMAD.HI.U32 R12, R7, R53, RZ ;  /* 0x00000035070c7227 */ /* 0x000fc600078e00ff */
[C---:B------:R-:W-:Y:S01]  /*70b0*/  ISETP.GT.U32.AND P2, PT, R6.reuse, R57, PT ;  /* 0x000000390600720c */ /* 0x040fe20003f44070 */
[----:B------:R-:W-:Y:S02]  /*70c0*/  IMAD.MOV R10, RZ, RZ, -R10 ;  /* 0x000000ffff0a7224 */ /* 0x000fe400078e0a0a */
[----:B------:R-:W-:Y:S02]  /*70d0*/  IMAD.MOV R12, RZ, RZ, -R12 ;  /* 0x000000ffff0c7224 */ /* 0x000fe400078e0a0c */
[----:B------:R-:W-:Y:S01]  /*70e0*/  @!P5 IMAD.IADD R55, R55, 0x1, -R6 ;  /* 0x000000013737d824 */ /* 0x000fe200078e0a06 */
[C---:B------:R-:W-:Y:S01]  /*70f0*/  ISETP.GT.U32.AND P5, PT, R6.reuse, R49, PT ;  /* 0x000000310600720c */ /* 0x040fe20003fa4070 */
[C---:B------:R-:W-:Y:S02]  /*7100*/  IMAD R47, R6.reuse, R10, R47 ;  /* 0x0000000a062f7224 */ /* 0x040fe400078e022f */
[C---:B------:R-:W-:Y:S02]  /*7110*/  IMAD R53, R6.reuse, R12, R53 ;  /* 0x0000000c06357224 */ /* 0x040fe400078e0235 */
[----:B------:R-:W-:Y:S01]  /*7120*/  @!P3 IMAD.MOV R55, RZ, RZ, -R55 ;  /* 0x000000ffff37b224 */ /* 0x000fe200078e0a37 */
[C---:B------:R-:W-:Y:S01]  /*7130*/  ISETP.GT.U32.AND P3, PT, R6.reuse, R47, PT ;  /* 0x0000002f0600720c */ /* 0x040fe20003f64070 */
[----:B------:R-:W-:Y:S01]  /*7140*/  @!P1 IMAD.MOV R61, RZ, RZ, -R61 ;  /* 0x000000ffff3d9224 */ /* 0x000fe200078e0a3d */
[----:B------:R-:W-:Y:S01]  /*7150*/  ISETP.GT.U32.AND P1, PT, R6, R53, PT ;  /* 0x000000350600720c */ /* 0x000fe20003f24070 */
[----:B------:R-:W-:-:S04]  /*7160*/  IMAD.HI.U32 R10, R7, R43, RZ ;  /* 0x0000002b070a7227 */ /* 0x000fc800078e00ff */
[----:B------:R-:W-:Y:S02]  /*7170*/  @!P2 IMAD.IADD R57, R57, 0x1, -R6 ;  /* 0x000000013939a824 */ /* 0x000fe400078e0a06 */
[----:B------:R-:W-:-:S03]  /*7180*/  IMAD.HI.U32 R12, R7, R45, RZ ;  /* 0x0000002d070c7227 */ /* 0x000fc600078e00ff */
[C---:B------:R-:W-:Y:S01]  /*7190*/  ISETP.GT.U32.AND P2, PT, R6.reuse, R57, PT ;  /* 0x000000390600720c */ /* 0x040fe20003f44070 */
[----:B------:R-:W-:Y:S02]  /*71a0*/  @!P3 IMAD.IADD R47, R47, 0x1, -R6 ;  /* 0x000000012f2fb824 */ /* 0x000fe400078e0a06 */
[----:B------:R-:W-:Y:S02]  /*71b0*/  IMAD.MOV R10, RZ, RZ, -R10 ;  /* 0x000000ffff0a7224 */ /* 0x000fe400078e0a0a */
[----:B------:R-:W-:Y:S01]  /*71c0*/  @!P1 IMAD.IADD R53, R53, 0x1, -R6 ;  /* 0x0000000135359824 */ /* 0x000fe200078e0a06 */
[C---:B------:R-:W-:Y:S01]  /*71d0*/  ISETP.GT.U32.AND P3, PT, R6.reuse, R47, PT ;  /* 0x0000002f0600720c */ /* 0x040fe20003f64070 */
[----:B------:R-:W-:Y:S02]  /*71e0*/  IMAD.MOV R12, RZ, RZ, -R12 ;  /* 0x000000ffff0c7224 */ /* 0x000fe400078e0a0c */
[C---:B------:R-:W-:Y:S01]  /*71f0*/  IMAD R43, R6.reuse, R10, R43 ;  /* 0x0000000a062b7224 */ /* 0x040fe200078e022b */
        /* <DEDUP_REMOVED lines=8> */
[----:B------:R-:W-:Y:S01]  /*7280*/  @!P4 IMAD.MOV R57, RZ, RZ, -R57 ;  /* 0x000000ffff39c224 */ /* 0x000fe200078e0a39 */
[----:B------:R-:W-:Y:S01]  /*7290*/  ISETP.GT.U32.AND P3, PT, R6, R41, PT ;  /* 0x000000290600720c */ /* 0x000fe20003f64070 */
[--C-:B------:R-:W-:Y:S01]  /*72a0*/  @!P1 IMAD.IADD R53, R53, 0x1, -R6.reuse ;  /* 0x0000000135359824 */ /* 0x100fe200078e0a06 */
[----:B------:R-:W-:Y:S01]  /*72b0*/  ISETP.GE.AND P4, PT, R33, RZ, PT ;  /* 0x000000ff2100720c */ /* 0x000fe20003f86270 */
[----:B------:R-:W-:Y:S01]  /*72c0*/  @!P5 IMAD.IADD R49, R49, 0x1, -R6 ;  /* 0x000000013131d824 */ /* 0x000fe200078e0a06 */
[----:B------:R-:W-:Y:S01]  /*72d0*/  IABS R33, R29 ;  /* 0x0000001d00217213 */ /* 0x000fe20000000000 */
[----:B------:R-:W-:Y:S01]  /*72e0*/  IMAD.HI.U32 R10, R7, R39, RZ ;  /* 0x00000027070a7227 */ /* 0x000fe200078e00ff */
[----:B------:R-:W-:-:S02]  /*72f0*/  ISETP.GE.AND P1, PT, R35, RZ, PT ;  /* 0x000000ff2300720c */ /* 0x000fc40003f26270 */
[C---:B------:R-:W-:Y:S01]  /*7300*/  ISETP.GT.U32.AND P5, PT, R6.reuse, R49, PT ;  /* 0x000000310600720c */ /* 0x040fe20003fa4070 */
[----:B------:R-:W-:Y:S01]  /*7310*/  @!P6 IMAD.MOV R53, RZ, RZ, -R53 ;  /* 0x000000ffff35e224 */ /* 0x000fe200078e0a35 */
[----:B------:R-:W-:Y:S01]  /*7320*/  ISETP.GT.U32.AND P6, PT, R6, R45, PT ;  /* 0x0000002d0600720c */ /* 0x000fe20003fc4070 */
[----:B------:R-:W-:Y:S01]  /*7330*/  IMAD.MOV R12, RZ, RZ, -R10 ;  /* 0x000000ffff0c7224 */ /* 0x000fe200078e0a0a */
[----:B------:R-:W-:Y:S01]  /*7340*/  IABS R35, R25 ;  /* 0x0000001900237213 */ /* 0x000fe20000000000 */
        /* <DEDUP_REMOVED lines=8> */
[----:B------:R-:W-:Y:S01]  /*73d0*/  @!P6 IMAD.IADD R45, R45, 0x1, -R6 ;  /* 0x000000012d2de824 */ /* 0x000fe200078e0a06 */
[----:B------:R-:W-:Y:S01]  /*73e0*/  ISETP.GE.AND P6, PT, R30, RZ, PT ;  /* 0x000000ff1e00720c */ /* 0x000fe20003fc6270 */
[----:B------:R-:W-:Y:S01]  /*73f0*/  IMAD.MOV R10, RZ, RZ, -R10 ;  /* 0x000000ffff0a7224 */ /* 0x000fe200078e0a0a */
[----:B------:R-:W-:Y:S01]  /*7400*/  IABS R30, R17 ;  /* 0x00000011001e7213 */ /* 0x000fe20000000000 */
[--C-:B------:R-:W-:Y:S02]  /*7410*/  @!P2 IMAD.IADD R51, R51, 0x1, -R6.reuse ;  /* 0x000000013333a824 */ /* 0x100fe400078e0a06 */
[----:B------:R-:W-:Y:S01]  /*7420*/  @!P4 IMAD.MOV R49, RZ, RZ, -R49 ;  /* 0x000000ffff31c224 */ /* 0x000fe200078e0a31 */
[C---:B------:R-:W-:Y:S01]  /*7430*/  ISETP.GT.U32.AND P4, PT, R6.reuse, R45, PT ;  /* 0x0000002d0600720c */ /* 0x040fe20003f84070 */
[C---:B------:R-:W-:Y:S01]  /*7440*/  IMAD R35, R6.reuse, R10, R35 ;  /* 0x0000000a06237224 */ /* 0x040fe200078e0223 */
[----:B------:R-:W-:Y:S01]  /*7450*/  ISETP.GT.U32.AND P2, PT, R6, R51, PT ;  /* 0x000000330600720c */ /* 0x000fe20003f44070 */
[----:B------:R-:W-:-:S02]  /*7460*/  @!P3 IMAD.IADD R41, R41, 0x1, -R6 ;  /* 0x000000012929b824 */ /* 0x000fc400078e0a06 */
[C---:B------:R-:W-:Y:S01]  /*7470*/  IMAD R39, R6.reuse, R12, R39 ;  /* 0x0000000c06277224 */ /* 0x040fe200078e0227 */
[----:B------:R-:W-:Y:S01]  /*7480*/  ISETP.GT.U32.AND P3, PT, R6, R35, PT ;  /* 0x000000230600720c */ /* 0x000fe20003f64070 */
[----:B------:R-:W-:Y:S02]  /*7490*/  @!P5 IMAD.IADD R43, R43, 0x1, -R6 ;  /* 0x000000012b2bd824 */ /* 0x000fe400078e0a06 */
[----:B------:R-:W-:-:S03]  /*74a0*/  IMAD.HI.U32 R12, R7, R13, RZ ;  /* 0x0000000d070c7227 */ /* 0x000fc600078e00ff */
[C---:B------:R-:W-:Y:S01]  /*74b0*/  ISETP.GT.U32.AND P5, PT, R6.reuse, R43, PT ;  /* 0x0000002b0600720c */ /* 0x040fe20003fa4070 */
[----:B------:R-:W-:Y:S01]  /*74c0*/  @!P4 IMAD.IADD R45, R45, 0x1, -R6 ;  /* 0x000000012d2dc824 */ /* 0x000fe200078e0a06 */
[C---:B------:R-:W-:Y:S01]  /*74d0*/  ISETP.GT.U32.AND P4, PT, R6.reuse, R39, PT ;  /* 0x000000270600720c */ /* 0x040fe20003f84070 */
[----:B------:R-:W-:Y:S02]  /*74e0*/  IMAD.MOV R12, RZ, RZ, -R12 ;  /* 0x000000ffff0c7224 */ /* 0x000fe400078e0a0c */
[--C-:B------:R-:W-:Y:S01]  /*74f0*/  @!P2 IMAD.IADD R51, R51, 0x1, -R6.reuse ;  /* 0x000000013333a824 */ /* 0x100fe200078e0a06 */
[----:B------:R-:W-:Y:S01]  /*7500*/  ISETP.GE.AND P2, PT, R37, RZ, PT ;  /* 0x000000ff2500720c */ /* 0x000fe20003f46270 */
[C---:B------:R-:W-:Y:S01]  /*7510*/  IMAD R13, R6.reuse, R12, R13 ;  /* 0x0000000c060d7224 */ /* 0x040fe200078e020d */
[----:B------:R-:W-:Y:S01]  /*7520*/  IABS R37, R19 ;  /* 0x0000001300257213 */ /* 0x000fe20000000000 */
[----:B------:R-:W-:Y:S02]  /*7530*/  @!P3 IMAD.IADD R35, R35, 0x1, -R6 ;  /* 0x000000012323b824 */ /* 0x000fe400078e0a06 */
[----:B------:R-:W-:Y:S01]  /*7540*/  @!P0 IMAD.MOV R51, RZ, RZ, -R51 ;  /* 0x000000ffff338224 */ /* 0x000fe200078e0a33 */
[----:B------:R-:W-:Y:S01]  /*7550*/  ISETP.GE.AND P0, PT, R31, RZ, PT ;  /* 0x000000ff1f00720c */ /* 0x000fe20003f06270 */
[----:B------:R-:W-:Y:S01]  /*7560*/  @!P6 IMAD.MOV R41, RZ, RZ, -R41 ;  /* 0x000000ffff29e224 */ /* 0x000fe200078e0a29 */
[C---:B------:R-:W-:Y:S01]  /*7570*/  ISETP.GT.U32.AND P6, PT, R6.reuse, R13, PT ;  /* 0x0000000d0600720c */ /* 0x040fe20003fc4070 */
[----:B------:R-:W-:Y:S01]  /*7580*/  IMAD.HI.U32 R10, R7, R15, RZ ;  /* 0x0000000f070a7227 */ /* 0x000fe200078e00ff */
[----:B------:R-:W-:-:S02]  /*7590*/  ISETP.GT.U32.AND P3, PT, R6, R35, PT ;  /* 0x000000230600720c */ /* 0x000fc40003f64070 */
[----:B------:R-:W-:Y:S01]  /*75a0*/  IABS R31, R22 ;  /* 0x00000016001f7213 */ /* 0x000fe20000000000 */
[--C-:B------:R-:W-:Y:S01]  /*75b0*/  @!P4 IMAD.IADD R39, R39, 0x1, -R6.reuse ;  /* 0x000000012727c824 */ /* 0x100fe200078e0a06 */
[----:B------:R-:W-:Y:S01]  /*75c0*/  ISETP.GE.AND P4, PT, R29, RZ, PT ;  /* 0x000000ff1d00720c */ /* 0x000fe20003f86270 */
[----:B------:R-:W-:Y:S01]  /*75d0*/  @!P5 IMAD.IADD R43, R43, 0x1, -R6 ;  /* 0x000000012b2bd824 */ /* 0x000fe200078e0a06 */
[C---:B------:R-:W-:Y:S01]  /*75e0*/  ISETP.GT.U32.AND P5, PT, R6.reuse, R33, PT ;  /* 0x000000210600720c */ /* 0x040fe20003fa4070 */
[----:B------:R-:W-:Y:S01]  /*75f0*/  IMAD.MOV R10, RZ, RZ, -R10 ;  /* 0x000000ffff0a7224 */ /* 0x000fe200078e0a0a */
[----:B------:R-:W-:Y:S01]  /*7600*/  IABS R29, R24 ;  /* 0x00000018001d7213 */ /* 0x000fe20000000000 */
[----:B------:R-:W-:Y:S01]  /*7610*/  @!P2 IMAD.MOV R45, RZ, RZ, -R45 ;  /* 0x000000ffff2da224 */ /* 0x000fe200078e0a2d */
[C---:B------:R-:W-:Y:S01]  /*7620*/  ISETP.GT.U32.AND P2, PT, R6.reuse, R39, PT ;  /* 0x000000270600720c */ /* 0x040fe20003f44070 */
[C---:B------:R-:W-:Y:S02]  /*7630*/  IMAD R15, R6.reuse, R10, R15 ;  /* 0x0000000a060f7224 */ /* 0x040fe400078e020f */
[----:B------:R-:W-:Y:S01]  /*7640*/  @!P0 IMAD.MOV R43, RZ, RZ, -R43 ;  /* 0x000000ffff2b8224 */ /* 0x000fe200078e0a2b */
[----:B------:R-:W-:Y:S01]  /*7650*/  ISETP.GE.AND P0, PT, R25, RZ, PT ;  /* 0x000000ff1900720c */ /* 0x000fe20003f06270 */
[--C-:B------:R-:W-:Y:S01]  /*7660*/  @!P6 IMAD.IADD R13, R13, 0x1, -R6.reuse ;  /* 0x000000010d0de824 */ /* 0x100fe200078e0a06 */
[----:B------:R-:W-:Y:S01]  /*7670*/  IABS R25, R23 ;  /* 0x0000001700197213 */ /* 0x000fe20000000000 */
[----:B------:R-:W-:Y:S01]  /*7680*/  @!P3 IMAD.IADD R35, R35, 0x1, -R6 ;  /* 0x000000012323b824 */ /* 0x000fe200078e0a06 */
[C---:B------:R-:W-:Y:S01]  /*7690*/  ISETP.GT.U32.AND P3, PT, R6.reuse, R15, PT ;  /* 0x0000000f0600720c */ /* 0x040fe20003f64070 */
[----:B------:R-:W-:Y:S01]  /*76a0*/  IMAD.HI.U32 R12, R7, R29, RZ ;  /* 0x0000001d070c7227 */ /* 0x000fe200078e00ff */
[----:B------:R-:W-:-:S03]  /*76b0*/  ISETP.GT.U32.AND P6, PT, R6, R13, PT ;  /* 0x0000000d0600720c */ /* 0x000fc60003fc4070 */
[----:B------:R-:W-:Y:S02]  /*76c0*/  @!P5 IMAD.IADD R33, R33, 0x1, -R6 ;  /* 0x000000012121d824 */ /* 0x000fe400078e0a06 */
[----:B------:R-:W-:-:S03]  /*76d0*/  IMAD.HI.U32 R10, R7, R25, RZ ;  /* 0x00000019070a7227 */ /* 0x000fc600078e00ff */
[----:B------:R-:W-:Y:S01]  /*76e0*/  ISETP.GT.U32.AND P5, PT, R6, R33, PT ;  /* 0x000000210600720c */ /* 0x000fe20003fa4070 */
[----:B------:R-:W-:Y:S02]  /*76f0*/  IMAD.MOV R12, RZ, RZ, -R12 ;  /* 0x000000ffff0c7224 */ /* 0x000fe400078e0a0c */
[----:B------:R-:W-:Y:S01]  /*7700*/  @!P2 IMAD.IADD R39, R39, 0x1, -R6 ;  /* 0x000000012727a824 */ /* 0x000fe200078e0a06 */
[----:B------:R-:W-:Y:S01]  /*7710*/  ISETP.GE.AND P2, PT, R26, RZ, PT ;  /* 0x000000ff1a00720c */ /* 0x000fe20003f46270 */
[----:B------:R-:W-:Y:S02]  /*7720*/  IMAD.MOV R26, RZ, RZ, -R10 ;  /* 0x000000ffff1a7224 */ /* 0x000fe400078e0a0a */
[C---:B------:R-:W-:Y:S01]  /*7730*/  IMAD R29, R6.reuse, R12, R29 ;  /* 0x0000000c061d7224 */ /* 0x040fe200078e021d */
[----:B------:R-:W-:Y:S01]  /*7740*/  IABS R12, R18 ;  /* 0x00000012000c7213 */ /* 0x000fe20000000000 */
[C---:B------:R-:W-:Y:S02]  /*7750*/  IMAD R25, R6.reuse, R26, R25 ;  /* 0x0000001a06197224 */ /* 0x040fe400078e0219 */
[----:B------:R-:W-:Y:S01]  /*7760*/  @!P3 IMAD.IADD R15, R15, 0x1, -R6 ;  /* 0x000000010f0fb824 */ /* 0x000fe200078e0a06 */
[----:B------:R-:W-:Y:S01]  /*7770*/  ISETP.GT.U32.AND P3, PT, R6, R29, PT ;  /* 0x0000001d0600720c */ /* 0x000fe20003f64070 */
[----:B------:R-:W-:-:S04]  /*7780*/  IMAD.HI.U32 R14, R7, R31, RZ ;  /* 0x0000001f070e7227 */ /* 0x000fc800078e00ff */
[----:B------:R-:W-:Y:S01]  /*7790*/  @!P6 IMAD.IADD R13, R13, 0x1, -R6 ;  /* 0x000000010d0de824 */ /* 0x000fe200078e0a06 */
[----:B------:R-:W-:Y:S01]  /*77a0*/  ISETP.GT.U32.AND P6, PT, R6, R25, PT ;  /* 0x000000190600720c */ /* 0x000fe20003fc4070 */
[----:B------:R-:W-:-:S04]  /*77b0*/  IMAD.HI.U32 R10, R7, R37, RZ ;  /* 0x00000025070a7227 */ /* 0x000fc800078e00ff */
[----:B------:R-:W-:Y:S02]  /*77c0*/  IMAD.MOV R14, RZ, RZ, -R14 ;  /* 0x000000ffff0e7224 */ /* 0x000fe400078e0a0e */
[----:B------:R-:W-:Y:S01]  /*77d0*/  @!P5 IMAD.IADD R33, R33, 0x1, -R6 ;  /* 0x000000012121d824 */ /* 0x000fe200078e0a06 */
[----:B------:R-:W-:Y:S01]  /*77e0*/  ISETP.GE.AND P5, PT, R27, RZ, PT ;  /* 0x000000ff1b00720c */ /* 0x000fe20003fa6270 */
[----:B------:R-:W-:Y:S01]  /*77f0*/  IMAD.MOV R10, RZ, RZ, -R10 ;  /* 0x000000ffff0a7224 */ /* 0x000fe200078e0a0a */
[----:B------:R-:W-:Y:S01]  /*7800*/  IABS R27, R20 ;  /* 0x00000014001b7213 */ /* 0x000fe20000000000 */
[----:B------:R-:W-:Y:S02]  /*7810*/  IMAD R31, R6, R14, R31 ;  /* 0x0000000e061f7224 */ /* 0x000fe400078e021f */
[----:B------:R-:W-:Y:S01]  /*7820*/  @!P1 IMAD.MOV R47, RZ, RZ, -R47 ;  /* 0x000000ffff2f9224 */ /* 0x000fe200078e0a2f */
[----:B------:R-:W-:Y:S01]  /*7830*/  ISETP.GE.AND P1, PT, R28, RZ, PT ;  /* 0x000000ff1c00720c */ /* 0x000fe20003f26270 */
[C---:B------:R-:W-:Y:S01]  /*7840*/  IMAD R37, R6.reuse, R10, R37 ;  /* 0x0000000a06257224 */ /* 0x040fe200078e0225 */
[----:B------:R-:W-:Y:S01]  /*7850*/  IABS R28, R21 ;  /* 0x00000015001c7213 */ /* 0x000fe20000000000 */
[----:B------:R-:W-:Y:S01]  /*7860*/  @!P3 IMAD.IADD R29, R29, 0x1, -R6 ;  /* 0x000000011d1db824 */ /* 0x000fe200078e0a06 */
[----:B------:R-:W-:Y:S01]  /*7870*/  ISETP.GT.U32.AND P3, PT, R6, R31, PT ;  /* 0x0000001f0600720c */ /* 0x000fe20003f64070 */
[----:B------:R-:W-:-:S02]  /*7880*/  IMAD.MOV.U32 R26, RZ, RZ, R27 ;  /* 0x000000ffff1a7224 */ /* 0x000fc400078e001b */
[----:B------:R-:W-:Y:S01]  /*7890*/  @!P6 IMAD.IADD R25, R25, 0x1, -R6 ;  /* 0x000000011919e824 */ /* 0x000fe200078e0a06 */
[----:B------:R-:W-:Y:S01]  /*78a0*/  ISETP.GT.U32.AND P6, PT, R6, R37, PT ;  /* 0x000000250600720c */ /* 0x000fe20003fc4070 */
[----:B------:R-:W-:-:S04]  /*78b0*/  IMAD.HI.U32 R10, R7, R26, RZ ;  /* 0x0000001a070a7227 */ /* 0x000fc800078e00ff */
[----:B------:R-:W-:Y:S02]  /*78c0*/  IMAD.MOV R27, RZ, RZ, -R10 ;  /* 0x000000ffff1b7224 */ /* 0x000fe400078e0a0a */
[----:B------:R-:W-:Y:S01]  /*78d0*/  @!P1 IMAD.MOV R39, RZ, RZ, -R39 ;  /* 0x000000ffff279224 */ /* 0x000fe200078e0a27 */
[C---:B------:R-:W-:Y:S01]  /*78e0*/  ISETP.GT.U32.AND P1, PT, R6.reuse, R15, PT ;  /* 0x0000000f0600720c */ /* 0x040fe20003f24070 */
[C---:B------:R-:W-:Y:S02]  /*78f0*/  IMAD R10, R6.reuse, R27, R26 ;  /* 0x0000001b060a7224 */ /* 0x040fe400078e021a */
[----:B------:R-:W-:Y:S01]  /*7900*/  @!P4 IMAD.MOV R33, RZ, RZ, -R33 ;  /* 0x000000ffff21c224 */ /* 0x000fe200078e0a21 */
[----:B------:R-:W-:Y:S01]  /*7910*/  ISETP.GT.U32.AND P4, PT, R6, R25, PT ;  /* 0x000000190600720c */ /* 0x000fe20003f84070 */
[----:B------:R-:W-:Y:S02]  /*7920*/  @!P3 IMAD.IADD R31, R31, 0x1, -R6 ;  /* 0x000000011f1fb824 */ /* 0x000fe400078e0a06 */
[----:B------:R-:W-:-:S02]  /*7930*/  IMAD.MOV.U32 R26, RZ, RZ, R12 ;  /* 0x000000ffff1a7224 */ /* 0x000fc400078e000c */
[----:B------:R-:W-:Y:S01]  /*7940*/  IMAD.HI.U32 R12, R7, R28, RZ ;  /* 0x0000001c070c7227 */ /* 0x000fe200078e00ff */
[----:B------:R-:W-:-:S03]  /*7950*/  ISETP.GT.U32.AND P3, PT, R6, R31, PT ;  /* 0x0000001f0600720c */ /* 0x000fc60003f64070 */
[----:B------:R-:W-:Y:S01]  /*7960*/  @!P6 IMAD.IADD R37, R37, 0x1, -R6 ;  /* 0x000000012525e824 */ /* 0x000fe200078e0a06 */
[----:B------:R-:W-:Y:S01]  /*7970*/  ISETP.GT.U32.AND P6, PT, R6, R29, PT ;  /* 0x0000001d0600720c */ /* 0x000fe20003fc4070 */
[----:B------:R-:W-:-:S04]  /*7980*/  IMAD.HI.U32 R14, R7, R30, RZ ;  /* 0x0000001e070e7227 */ /* 0x000fc800078e00ff */
[----:B------:R-:W-:-:S04]  /*7990*/  IMAD.HI.U32 R7, R7, R26, RZ ;  /* 0x0000001a07077227 */ /* 0x000fc800078e00ff */
[----:B------:R-:W-:Y:S02]  /*79a0*/  IMAD.MOV R27, RZ, RZ, -R12 ;  /* 0x000000ffff1b7224 */ /* 0x000fe400078e0a0c */
[----:B------:R-:W-:Y:S01]  /*79b0*/  @!P0 IMAD.MOV R35, RZ, RZ, -R35 ;  /* 0x000000ffff238224 */ /* 0x000fe200078e0a23 */
[C---:B------:R-:W-:Y:S01]  /*79c0*/  ISETP.GT.U32.AND P0, PT, R6.reuse, R37, PT ;  /* 0x000000250600720c */ /* 0x040fe20003f04070 */
[----:B------:R-:W-:Y:S02]  /*79d0*/  IMAD.MOV R233, RZ, RZ, -R14 ;  /* 0x000000ffffe97224 */ /* 0x000fe400078e0a0e */
[C---:B------:R-:W-:Y:S02]  /*79e0*/  IMAD R12, R6.reuse, R27, R28 ;  /* 0x0000001b060c7224 */ /* 0x040fe400078e021c */
[----:B------:R-:W-:Y:S02]  /*79f0*/  IMAD.MOV R7, RZ, RZ, -R7 ;  /* 0x000000ffff077224 */ /* 0x000fe400078e0a07 */
[----:B------:R-:W-:Y:S01]  /*7a00*/  @!P1 IMAD.IADD R15, R15, 0x1, -R6 ;  /* 0x000000010f0f9824 */ /* 0x000fe200078e0a06 */
[----:B------:R-:W-:Y:S01]  /*7a10*/  ISETP.GT.U32.AND P1, PT, R6, R10, PT ;  /* 0x0000000a0600720c */ /* 0x000fe20003f24070 */
[----:B------:R-:W-:-:S02]  /*7a20*/  IMAD.MOV.U32 R27, RZ, RZ, R13 ;  /* 0x000000ffff1b7224 */ /* 0x000fc400078e000d */
[C---:B------:R-:W-:Y:S02]  /*7a30*/  IMAD R14, R6.reuse, R233, R30 ;  /* 0x000000e9060e7224 */ /* 0x040fe400078e021e */
[----:B------:R-:W-:Y:S01]  /*7a40*/  @!P4 IMAD.IADD R25, R25, 0x1, -R6 ;  /* 0x000000011919c824 */ /* 0x000fe200078e0a06 */
[C---:B------:R-:W-:Y:S01]  /*7a50*/  ISETP.GT.U32.AND P4, PT, R6.reuse, R12, PT ;  /* 0x0000000c0600720c */ /* 0x040fe20003f84070 */
[C---:B------:R-:W-:Y:S01]  /*7a60*/  IMAD R13, R6.reuse, R7, R26 ;  /* 0x00000007060d7224 */ /* 0x040fe200078e021a */
[----:B------:R-:W-:Y:S01]  /*7a70*/  SHF.R.U32.HI R7, RZ, 0x4, R228 ;  /* 0x00000004ff077819 */ /* 0x000fe200000116e4 */
[--C-:B------:R-:W-:Y:S01]  /*7a80*/  @!P6 IMAD.IADD R29, R29, 0x1, -R6.reuse ;  /* 0x000000011d1de824 */ /* 0x100fe200078e0a06 */
[C---:B------:R-:W-:Y:S01]  /*7a90*/  ISETP.GT.U32.AND P6, PT, R6.reuse, R14, PT ;  /* 0x0000000e0600720c */ /* 0x040fe20003fc4070 */
[--C-:B------:R-:W-:Y:S01]  /*7aa0*/  @!P3 IMAD.IADD R31, R31, 0x1, -R6.reuse ;  /* 0x000000011f1fb824 */ /* 0x100fe200078e0a06 */
[----:B------:R-:W-:Y:S01]  /*7ab0*/  ISETP.GT.U32.AND P3, PT, R6, R13, PT ;  /* 0x0000000d0600720c */ /* 0x000fe20003f64070 */
[--C-:B------:R-:W-:Y:S01]  /*7ac0*/  @!P0 IMAD.IADD R37, R37, 0x1, -R6.reuse ;  /* 0x0000000125258824 */ /* 0x100fe200078e0a06 */
[----:B------:R-:W-:Y:S01]  /*7ad0*/  ISETP.GE.AND P0, PT, R23, RZ, PT ;  /* 0x000000ff1700720c */ /* 0x000fe20003f06270 */
[----:B------:R-:W-:Y:S01]  /*7ae0*/  @!P2 IMAD.MOV R27, RZ, RZ, -R27 ;  /* 0x000000ffff1ba224 */ /* 0x000fe200078e0a1b */
[----:B------:R-:W-:Y:S01]  /*7af0*/  ISETP.GE.AND P2, PT, R24, RZ, PT ;  /* 0x000000ff1800720c */ /* 0x000fe20003f46270 */
[--C-:B------:R-:W-:Y:S01]  /*7b00*/  @!P1 IMAD.IADD R10, R10, 0x1, -R6.reuse ;  /* 0x000000010a0a9824 */ /* 0x100fe200078e0a06 */
[----:B------:R-:W-:Y:S01]  /*7b10*/  SGXT.U32 R152, R7, 0xe ;  /* 0x0000000e0798781a */ /* 0x000fe20000000000 */
[----:B------:R-:W-:Y:S01]  /*7b20*/  @!P4 IMAD.IADD R12, R12, 0x1, -R6 ;  /* 0x000000010c0cc824 */ /* 0x000fe200078e0a06 */
[----:B------:R-:W-:Y:S01]  /*7b30*/  ISETP.GE.AND P4, PT, R19, RZ, PT ;  /* 0x000000ff1300720c */ /* 0x000fe20003f86270 */
[----:B------:R-:W-:Y:S01]  /*7b40*/  IMAD.MOV.U32 R23, RZ, RZ, R15 ;  /* 0x000000ffff177224 */ /* 0x000fe200078e000f */
[----:B------:R-:W-:Y:S01]  /*7b50*/  ISETP.GT.U32.AND P1, PT, R6, R10, PT ;  /* 0x0000000a0600720c */ /* 0x000fe20003f24070 */
[----:B------:R-:W-:Y:S01]  /*7b60*/  IMAD.MOV.U32 R19, RZ, RZ, R25 ;  /* 0x000000ffff137224 */ /* 0x000fe200078e0019 */
[----:B------:R-:W-:Y:S01]  /*7b70*/  SHF.R.S32.HI R7, RZ, 0x1f, R34 ;  /* 0x0000001fff077819 */ /* 0x000fe20000011422 */
[--C-:B------:R-:W-:Y:S01]  /*7b80*/  @!P6 IMAD.IADD R14, R14, 0x1, -R6.reuse ;  /* 0x000000010e0ee824 */ /* 0x100fe200078e0a06 */
[----:B------:R-:W1:Y:S01]  /*7b90*/  LDC R233, c[0x0][0x23c] ;  /* 0x00008f00ffe97b82 */ /* 0x000e620000000800 */
[----:B------:R-:W-:Y:S01]  /*7ba0*/  @!P5 IMAD.MOV R23, RZ, RZ, -R23 ;  /* 0x000000ffff17d224 */ /* 0x000fe200078e0a17 */
[C---:B------:R-:W-:Y:S01]  /*7bb0*/  ISETP.GT.U32.AND P5, PT, R6.reuse, R12, PT ;  /* 0x0000000c0600720c */ /* 0x040fe20003fa4070 */
[----:B------:R-:W-:Y:S01]  /*7bc0*/  IMAD.MOV.U32 R15, RZ, RZ, R29 ;  /* 0x000000ffff0f7224 */ /* 0x000fe200078e001d */
[----:B------:R-:W-:Y:S01]  /*7bd0*/  LEA.HI R34, R7, R34, RZ, 0x7 ;  /* 0x0000002207227211 */ /* 0x000fe200078f38ff */
[--C-:B------:R-:W-:Y:S01]  /*7be0*/  @!P3 IMAD.IADD R13, R13, 0x1, -R6.reuse ;  /* 0x000000010d0db824 */ /* 0x100fe200078e0a06 */
[----:B------:R-:W-:Y:S01]  /*7bf0*/  ISETP.GE.AND P3, PT, R21, RZ, PT ;  /* 0x000000ff1500720c */ /* 0x000fe20003f66270 */
[----:B------:R-:W-:Y:S01]  /*7c00*/  @!P0 IMAD.MOV R19, RZ, RZ, -R19 ;  /* 0x000000ffff138224 */ /* 0x000fe200078e0a13 */
[C---:B------:R-:W-:Y:S01]  /*7c10*/  ISETP.GT.U32.AND P0, PT, R6.reuse, R14, PT ;  /* 0x0000000e0600720c */ /* 0x040fe20003f04070 */
[----:B------:R-:W-:Y:S01]  /*7c20*/  @!P2 IMAD.MOV R15, RZ, RZ, -R15 ;  /* 0x000000ffff0fa224 */ /* 0x000fe200078e0a0f */
[----:B------:R-:W-:Y:S01]  /*7c30*/  ISETP.GT.U32.AND P2, PT, R6, R13, PT ;  /* 0x0000000d0600720c */ /* 0x000fe20003f44070 */
[--C-:B------:R-:W-:Y:S01]  /*7c40*/  @!P1 IMAD.IADD R10, R10, 0x1, -R6.reuse ;  /* 0x000000010a0a9824 */ /* 0x100fe200078e0a06 */
[----:B------:R-:W-:Y:S01]  /*7c50*/  ISETP.GE.AND P1, PT, R20, RZ, PT ;  /* 0x000000ff1400720c */ /* 0x000fe20003f26270 */
[----:B------:R-:W-:Y:S01]  /*7c60*/  IMAD.MOV.U32 R20, RZ, RZ, RZ ;  /* 0x000000ffff147224 */ /* 0x000fe200078e00ff */
[----:B------:R-:W-:Y:S01]  /*7c70*/  ISETP.GE.AND P6, PT, R22, RZ, PT ;  /* 0x000000ff1600720c */ /* 0x000fe20003fc6270 */
[----:B------:R-:W-:Y:S01]  /*7c80*/  @!P5 IMAD.IADD R12, R12, 0x1, -R6 ;  /* 0x000000010c0cd824 */ /* 0x000fe200078e0a06 */
[----:B------:R-:W-:Y:S01]  /*7c90*/  IADD3 R21, P5, R152, 0x2, RZ ;  /* 0x0000000298157810 */ /* 0x000fe20007fbe0ff */
[----:B------:R-:W2:Y:S01]  /*7ca0*/  LDC R29, c[0x0][0x240] ;  /* 0x00009000ff1d7b82 */ /* 0x000ea20000000800 */
[----:B------:R-:W-:-:S02]  /*7cb0*/  IMAD.MOV.U32 R25, RZ, RZ, R10 ;  /* 0x000000ffff197224 */ /* 0x000fc400078e000a */
[----:B------:R-:W-:Y:S01]  /*7cc0*/  IADD3.X R20, R20, 0x40000040, RZ, P5, !PT ;  /* 0x4000004014147810 */ /* 0x000fe20002ffe4ff */
[--C-:B------:R-:W-:Y:S01]  /*7cd0*/  @!P0 IMAD.IADD R14, R14, 0x1, -R6.reuse ;  /* 0x000000010e0e8824 */ /* 0x100fe200078e0a06 */
[----:B------:R-:W-:Y:S01]  /*7ce0*/  ISETP.GE.AND P0, PT, R17, RZ, PT ;  /* 0x000000ff1100720c */ /* 0x000fe20003f06270 */
[----:B------:R-:W-:Y:S01]  /*7cf0*/  @!P2 IMAD.IADD R13, R13, 0x1, -R6 ;  /* 0x000000010d0da824 */ /* 0x000fe200078e0a06 */
[----:B------:R-:W-:Y:S01]  /*7d00*/  ISETP.NE.AND P2, PT, R3, RZ, PT ;  /* 0x000000ff0300720c */ /* 0x000fe20003f45270 */
[----:B------:R-:W3:Y:S01]  /*7d10*/  LDC.64 R6, c[0x0][0x210] ;  /* 0x00008400ff067b82 */ /* 0x000ee20000000a00 */
[----:B------:R-:W-:Y:S01]  /*7d20*/  ISETP.GE.AND P5, PT, R18, RZ, PT ;  /* 0x000000ff1200720c */ /* 0x000fe20003fa6270 */
[----:B------:R-:W-:Y:S01]  /*7d30*/  IMAD.MOV.U32 R17, RZ, RZ, R14 ;  /* 0x000000ffff117224 */ /* 0x000fe200078e000e */
[----:B------:R-:W-:Y:S01]  /*7d40*/  R2UR UR4, R21 ;  /* 0x00000000150472ca */ /* 0x000fe200000e0000 */
[----:B------:R-:W-:Y:S01]  /*7d50*/  IMAD.MOV.U32 R21, RZ, RZ, R12 ;  /* 0x000000ffff157224 */ /* 0x000fe200078e000c */
[----:B------:R-:W-:Y:S01]  /*7d60*/  R2UR UR5, R20 ;  /* 0x00000000140572ca */ /* 0x000fe200000e0000 */
[----:B------:R-:W-:Y:S01]  /*7d70*/  @!P4 IMAD.MOV R37, RZ, RZ, -R37 ;  /* 0x000000ffff25c224 */ /* 0x000fe200078e0a25 */
[C---:B------:R-:W-:Y:S01]  /*7d80*/  SEL R44, R38.reuse, R119, !P2 ;  /* 0x00000077262c7207 */ /* 0x040fe20005000000 */
[----:B------:R-:W4:Y:S01]  /*7d90*/  LDC.64 R2, c[0x0][0x218] ;  /* 0x00008600ff027b82 */ /* 0x000f220000000a00 */
[----:B------:R-:W-:Y:S01]  /*7da0*/  @!P6 IMAD.MOV R31, RZ, RZ, -R31 ;  /* 0x000000ffff1fe224 */ /* 0x000fe200078e0a1f */
[C---:B------:R-:W-:Y:S01]  /*7db0*/  SEL R242, R38.reuse, R129, !P2 ;  /* 0x0000008126f27207 */ /* 0x040fe20005000000 */
[----:B------:R-:W-:Y:S01]  /*7dc0*/  @!P1 IMAD.MOV R25, RZ, RZ, -R25 ;  /* 0x000000ffff199224 */ /* 0x000fe200078e0a19 */
[C---:B------:R-:W-:Y:S01]  /*7dd0*/  SEL R244, R38.reuse, R131, !P2 ;  /* 0x0000008326f47207 */ /* 0x040fe20005000000 */
[----:B------:R-:W-:Y:S01]  /*7de0*/  @!P3 IMAD.MOV R21, RZ, RZ, -R21 ;  /* 0x000000ffff15b224 */ /* 0x000fe200078e0a15 */
[C---:B------:R-:W-:Y:S01]  /*7df0*/  SEL R246, R38.reuse, R137, !P2 ;  /* 0x0000008926f67207 */ /* 0x040fe20005000000 */
[----:B------:R-:W-:Y:S01]  /*7e00*/  @!P0 IMAD.MOV R17, RZ, RZ, -R17 ;  /* 0x000000ffff118224 */ /* 0x000fe200078e0a11 */
[C---:B------:R-:W-:Y:S01]  /*7e10*/  SEL R248, R38.reuse, R139, !P2 ;  /* 0x0000008b26f87207 */ /* 0x040fe20005000000 */
[----:B------:R-:W-:Y:S01]  /*7e20*/  @!P5 IMAD.MOV R13, RZ, RZ, -R13 ;  /* 0x000000ffff0dd224 */ /* 0x000fe200078e0a0d */
[----:B------:R-:W-:Y:S01]  /*7e30*/  SEL R250, R38, R141, !P2 ;  /* 0x0000008d26fa7207 */ /* 0x000fe20005000000 */
[-C--:B0-----:R-:W-:Y:S01]  /*7e40*/  IMAD R0, R0, R226.reuse, RZ ;  /* 0x000000e200007224 */ /* 0x081fe200078e02ff */
[C---:B------:R-:W-:Y:S01]  /*7e50*/  SEL R252, R38.reuse, R143, !P2 ;  /* 0x0000008f26fc7207 */ /* 0x040fe20005000000 */
[-C--:B------:R-:W-:Y:S01]  /*7e60*/  IMAD R5, R5, R226.reuse, RZ ;  /* 0x000000e205057224 */ /* 0x080fe200078e02ff */
[C---:B------:R-:W-:Y:S01]  /*7e70*/  SEL R217, R38.reuse, R217, !P2 ;  /* 0x000000d926d97207 */ /* 0x040fe20005000000 */
[-C--:B------:R-:W-:Y:S01]  /*7e80*/  IMAD R9, R9, R226.reuse, RZ ;  /* 0x000000e209097224 */ /* 0x080fe200078e02ff */
[C---:B------:R-:W-:Y:S01]  /*7e90*/  SEL R215, R38.reuse, R215, !P2 ;  /* 0x000000d726d77207 */ /* 0x040fe20005000000 */
[----:B------:R-:W-:Y:S01]  /*7ea0*/  IMAD R11, R11, R226, RZ ;  /* 0x000000e20b0b7224 */ /* 0x000fe200078e02ff */
[C---:B------:R-:W-:Y:S01]  /*7eb0*/  SEL R213, R38.reuse, R213, !P2 ;  /* 0x000000d526d57207 */ /* 0x040fe20005000000 */
[----:B--2---:R-:W-:Y:S01]  /*7ec0*/  IMAD R217, R217, R29, RZ ;  /* 0x0000001dd9d97224 */ /* 0x004fe200078e02ff */
[C---:B------:R-:W-:Y:S01]  /*7ed0*/  SEL R211, R38.reuse, R211, !P2 ;  /* 0x000000d326d37207 */ /* 0x040fe20005000000 */
[----:B------:R-:W-:Y:S01]  /*7ee0*/  IMAD R215, R215, R29, RZ ;  /* 0x0000001dd7d77224 */ /* 0x000fe200078e02ff */
        /* <DEDUP_REMOVED lines=24> */
[----:B------:R-:W-:Y:S01]  /*8070*/  SEL R224, R38, R223, !P2 ;  /* 0x000000df26e07207 */ /* 0x000fe20005000000 */
[----:B------:R-:W-:Y:S01]  /*8080*/  IMAD R223, R248, R29, RZ ;  /* 0x0000001df8df7224 */ /* 0x000fe200078e02ff */
[C---:B------:R-:W-:Y:S01]  /*8090*/  SEL R222, R38.reuse, R227, !P2 ;  /* 0x000000e326de7207 */ /* 0x040fe20005000000 */
[----:B------:R-:W0:Y:S01]  /*80a0*/  LDC R248, c[0x0][0x238] ;  /* 0x00008e00fff87b82 */ /* 0x000e220000000800 */
[----:B------:R-:W-:-:S02]  /*80b0*/  SEL R220, R38, R229, !P2 ;  /* 0x000000e526dc7207 */ /* 0x000fc40005000000 */
[C---:B------:R-:W-:Y:S02]  /*80c0*/  SEL R218, R38.reuse, R231, !P2 ;  /* 0x000000e726da7207 */ /* 0x040fe40005000000 */
[----:B------:R-:W-:Y:S01]  /*80d0*/  SEL R216, R38, R243, !P2 ;  /* 0x000000f326d87207 */ /* 0x000fe20005000000 */
[----:B------:R-:W-:Y:S01]  /*80e0*/  IMAD R243, R242, R29, RZ ;  /* 0x0000001df2f37224 */ /* 0x000fe200078e02ff */
[----:B------:R-:W-:Y:S01]  /*80f0*/  SEL R214, R38, R245, !P2 ;  /* 0x000000f526d67207 */ /* 0x000fe20005000000 */
[----:B------:R-:W-:Y:S01]  /*8100*/  IMAD R245, R44, R29, RZ ;  /* 0x0000001d2cf57224 */ /* 0x000fe200078e02ff */
[C---:B------:R-:W-:Y:S01]  /*8110*/  SEL R212, R38.reuse, R247, !P2 ;  /* 0x000000f726d47207 */ /* 0x040fe20005000000 */
[----:B------:R-:W-:Y:S01]  /*8120*/  IMAD.MOV.U32 R247, RZ, RZ, R228 ;  /* 0x000000fffff77224 */ /* 0x000fe200078e00e4 */
[----:B------:R-:W-:Y:S01]  /*8130*/  SEL R210, R38, R249, !P2 ;  /* 0x000000f926d27207 */ /* 0x000fe20005000000 */
[----:B------:R-:W-:Y:S01]  /*8140*/  IMAD R177, R216, R29, RZ ;  /* 0x0000001dd8b17224 */ /* 0x000fe200078e02ff */
[----:B------:R-:W-:Y:S01]  /*8150*/  SEL R208, R38, R251, !P2 ;  /* 0x000000fb26d07207 */ /* 0x000fe20005000000 */
[----:B------:R-:W-:Y:S01]  /*8160*/  IMAD R175, R214, R29, RZ ;  /* 0x0000001dd6af7224 */ /* 0x000fe200078e02ff */
[C---:B------:R-:W-:Y:S01]  /*8170*/  SEL R206, R38.reuse, R206, !P2 ;  /* 0x000000ce26ce7207 */ /* 0x040fe20005000000 */
[----:B------:R-:W2:Y:S01]  /*8180*/  LDC R44, c[0x0][0x238] ;  /* 0x00008e00ff2c7b82 */ /* 0x000ea20000000800 */
[----:B------:R-:W-:-:S02]  /*8190*/  SEL R204, R38, R204, !P2 ;  /* 0x000000cc26cc7207 */ /* 0x000fc40005000000 */
[C---:B------:R-:W-:Y:S02]  /*81a0*/  SEL R202, R38.reuse, R202, !P2 ;  /* 0x000000ca26ca7207 */ /* 0x040fe40005000000 */
[C---:B------:R-:W-:Y:S02]  /*81b0*/  SEL R200, R38.reuse, R200, !P2 ;  /* 0x000000c826c87207 */ /* 0x040fe40005000000 */
[C---:B------:R-:W-:Y:S02]  /*81c0*/  SEL R198, R38.reuse, R198, !P2 ;  /* 0x000000c626c67207 */ /* 0x040fe40005000000 */
[C---:B------:R-:W-:Y:S02]  /*81d0*/  SEL R196, R38.reuse, R196, !P2 ;  /* 0x000000c426c47207 */ /* 0x040fe40005000000 */
[C---:B------:R-:W-:Y:S02]  /*81e0*/  SEL R194, R38.reuse, R194, !P2 ;  /* 0x000000c226c27207 */ /* 0x040fe40005000000 */
[----:B------:R-:W-:-:S02]  /*81f0*/  SEL R192, R38, R192, !P2 ;  /* 0x000000c026c07207 */ /* 0x000fc40005000000 */
[C---:B------:R-:W-:Y:S02]  /*8200*/  SEL R190, R38.reuse, R190, !P2 ;  /* 0x000000be26be7207 */ /* 0x040fe40005000000 */
[C---:B------:R-:W-:Y:S02]  /*8210*/  SEL R188, R38.reuse, R188, !P2 ;  /* 0x000000bc26bc7207 */ /* 0x040fe40005000000 */
[C---:B------:R-:W-:Y:S02]  /*8220*/  SEL R186, R38.reuse, R186, !P2 ;  /* 0x000000ba26ba7207 */ /* 0x040fe40005000000 */
[C---:B------:R-:W-:Y:S02]  /*8230*/  SEL R184, R38.reuse, R184, !P2 ;  /* 0x000000b826b87207 */ /* 0x040fe40005000000 */
[----:B------:R-:W-:Y:S01]  /*8240*/  SEL R182, R38, R241, !P2 ;  /* 0x000000f126b67207 */ /* 0x000fe20005000000 */
[----:B------:R-:W-:Y:S01]  /*8250*/  IMAD R241, R244, R29, RZ ;  /* 0x0000001df4f17224 */ /* 0x000fe200078e02ff */
        /* <DEDUP_REMOVED lines=165> */
[----:B-1----:R-:W-:Y:S01]  /*8cb0*/  IMAD R13, R32, R233, RZ ;  /* 0x000000e9200d7224 */ /* 0x002fe200078e02ff */
[-C--:B---3--:R-:W-:Y:S01]  /*8cc0*/  IADD3 R232, P3, R0, R6.reuse, RZ ;  /* 0x0000000600e87210 */ /* 0x088fe20007f7e0ff */
[-C--:B------:R-:W-:Y:S01]  /*8cd0*/  IMAD R25, R42, R29.reuse, RZ ;  /* 0x0000001d2a197224 */ /* 0x080fe200078e02ff */
[----:B------:R-:W-:Y:S01]  /*8ce0*/  IADD3 R226, P0, R5, R6, RZ ;  /* 0x0000000605e27210 */ /* 0x000fe20007f1e0ff */
[-C--:B------:R-:W-:Y:S01]  /*8cf0*/  IMAD R28, R28, R29.reuse, RZ ;  /* 0x0000001d1c1c7224 */ /* 0x080fe200078e02ff */
[----:B----4-:R-:W-:Y:S01]  /*8d00*/  IADD3 R2, P4, R13, R2, RZ ;  /* 0x000000020d027210 */ /* 0x010fe20007f9e0ff */
[-C--:B------:R-:W-:Y:S01]  /*8d10*/  IMAD R26, R26, R29.reuse, RZ ;  /* 0x0000001d1a1a7224 */ /* 0x080fe200078e02ff */
[-C--:B------:R-:W-:Y:S01]  /*8d20*/  IADD3 R228, P1, R9, R6.reuse, RZ ;  /* 0x0000000609e47210 */ /* 0x080fe20007f3e0ff */
[-C--:B------:R-:W-:Y:S01]  /*8d30*/  IMAD R24, R24, R29.reuse, RZ ;  /* 0x0000001d18187224 */ /* 0x080fe200078e02ff */
[----:B------:R-:W-:Y:S01]  /*8d40*/  IADD3 R230, P2, R11, R6, RZ ;  /* 0x000000060be67210 */ /* 0x000fe20007f5e0ff */
[----:B------:R-:W-:Y:S01]  /*8d50*/  IMAD R22, R22, R29, RZ ;  /* 0x0000001d16167224 */ /* 0x000fe200078e02ff */
[----:B------:R-:W-:Y:S01]  /*8d60*/  LEA.HI.X.SX32 R231, R0, R7, 0x1, P3 ;  /* 0x0000000700e77211 */ /* 0x000fe200018f0eff */
        /* <DEDUP_REMOVED lines=8> */
[-C--:B------:R-:W-:Y:S01]  /*8df0*/  IMAD R12, R12, R29.reuse, RZ ;  /* 0x0000001d0c0c7224 */ /* 0x080fe200078e02ff */
[----:B------:R-:W-:Y:S01]  /*8e00*/  IADD3 R42, P2, R245, R2, RZ ;  /* 0x00000002f52a7210 */ /* 0x000fe20007f5e0ff */
[-C--:B------:R-:W-:Y:S01]  /*8e10*/  IMAD R10, R10, R29.reuse, RZ ;  /* 0x0000001d0a0a7224 */ /* 0x080fe200078e02ff */
[----:B------:R-:W1:Y:S01]  /*8e20*/  LDC R144, c[0x0][0x238] ;  /* 0x00008e00ff907b82 */ /* 0x000e620000000800 */
[----:B------:R-:W-:-:S02]  /*8e30*/  IMAD R8, R8, R29, RZ ;  /* 0x0000001d08087224 */ /* 0x000fc400078e02ff */
[-C--:B------:R-:W-:Y:S01]  /*8e40*/  IMAD R6, R68, R29.reuse, RZ ;  /* 0x0000001d44067224 */ /* 0x080fe200078e02ff */
[----:B------:R3:W-:Y:S01]  /*8e50*/  STL [R1+0x2108], R42 ;  /* 0x0021082a01007387 */ /* 0x0007e20000100800 */
[-C--:B------:R-:W-:Y:S02]  /*8e60*/  IMAD R3, R66, R29.reuse, RZ ;  /* 0x0000001d42037224 */ /* 0x080fe400078e02ff */
[-C--:B------:R-:W-:Y:S01]  /*8e70*/  IMAD R5, R64, R29.reuse, RZ ;  /* 0x0000001d40057224 */ /* 0x080fe200078e02ff */
[----:B------:R-:W4:Y:S01]  /*8e80*/  LDC R146, c[0x0][0x238] ;  /* 0x00008e00ff927b82 */ /* 0x000f220000000800 */
[-C--:B------:R-:W-:Y:S02]  /*8e90*/  IMAD R7, R62, R29.reuse, RZ ;  /* 0x0000001d3e077224 */ /* 0x080fe400078e02ff */
[-C--:B------:R-:W-:Y:S02]  /*8ea0*/  IMAD R9, R60, R29.reuse, RZ ;  /* 0x0000001d3c097224 */ /* 0x080fe400078e02ff */
[-C--:B------:R-:W-:Y:S01]  /*8eb0*/  IMAD R11, R58, R29.reuse, RZ ;  /* 0x0000001d3a0b7224 */ /* 0x080fe200078e02ff */
[----:B---3--:R-:W-:Y:S01]  /*8ec0*/  IADD3 R42, P5, R239, R2, RZ ;  /* 0x00000002ef2a7210 */ /* 0x008fe20007fbe0ff */
[-C--:B------:R-:W-:Y:S01]  /*8ed0*/  IMAD R13, R56, R29.reuse, RZ ;  /* 0x0000001d380d7224 */ /* 0x080fe200078e02ff */
[----:B------:R-:W3:Y:S01]  /*8ee0*/  LDC R148, c[0x0][0x238] ;  /* 0x00008e00ff947b82 */ /* 0x000ee20000000800 */
[----:B------:R-:W-:-:S02]  /*8ef0*/  IMAD R15, R54, R29, RZ ;  /* 0x0000001d360f7224 */ /* 0x000fc400078e02ff */
[-C--:B------:R-:W-:Y:S02]  /*8f00*/  IMAD R17, R52, R29.reuse, RZ ;  /* 0x0000001d34117224 */ /* 0x080fe400078e02ff */
[-C--:B------:R-:W-:Y:S02]  /*8f10*/  IMAD R19, R50, R29.reuse, RZ ;  /* 0x0000001d32137224 */ /* 0x080fe400078e02ff */
[-C--:B------:R-:W-:Y:S01]  /*8f20*/  IMAD R21, R48, R29.reuse, RZ ;  /* 0x0000001d30157224 */ /* 0x080fe200078e02ff */
[----:B------:R-:W5:Y:S01]  /*8f30*/  LDC R150, c[0x0][0x238] ;  /* 0x00008e00ff967b82 */ /* 0x000f620000000800 */
[-C--:B------:R-:W-:Y:S02]  /*8f40*/  IMAD R23, R46, R29.reuse, RZ ;  /* 0x0000001d2e177224 */ /* 0x080fe400078e02ff */
[-C--:B------:R-:W-:Y:S01]  /*8f50*/  IMAD R27, R40, R29.reuse, RZ ;  /* 0x0000001d281b7224 */ /* 0x080fe200078e02ff */
[-C--:B------:R-:W-:Y:S01]  /*8f60*/  IADD3 R40, P3, R243, R2.reuse, RZ ;  /* 0x00000002f3287210 */ /* 0x080fe20007f7e0ff */
[----:B------:R-:W-:Y:S01]  /*8f70*/  IMAD R29, R38, R29, RZ ;  /* 0x0000001d261d7224 */ /* 0x000fe200078e02ff */
[----:B------:R-:W-:-:S02]  /*8f80*/  IADD3 R38, P4, R241, R2, RZ ;  /* 0x00000002f1267210 */ /* 0x000fc40007f9e0ff */
[----:B------:R-:W0:Y:S01]  /*8f90*/  LDC R250, c[0x0][0x238] ;  /* 0x00008e00fffa7b82 */ /* 0x000e220000000800 */
[----:B------:R2:W-:Y:S04]  /*8fa0*/  STL [R1+0x1d10], R40 ;  /* 0x001d102801007387 */ /* 0x0005e80000100800 */
[----:B------:R1:W-:Y:S03]  /*8fb0*/  STL [R1+0x1d18], R38 ;  /* 0x001d182601007387 */ /* 0x0003e60000100800 */
[----:B------:R-:W0:Y:S01]  /*8fc0*/  LDC R252, c[0x0][0x238] ;  /* 0x00008e00fffc7b82 */ /* 0x000e220000000800 */
[----:B------:R1:W-:Y:S01]  /*8fd0*/  STL [R1+0x1d20], R42 ;  /* 0x001d202a01007387 */ /* 0x0003e20000100800 */
[----:B--2---:R-:W-:-:S02]  /*8fe0*/  IADD3 R40, P6, R223, R2, RZ ;  /* 0x00000002df287210 */ /* 0x004fc40007fde0ff */
[----:B-1----:R-:W-:-:S03]  /*8ff0*/  IADD3 R38, P0, R221, R2, RZ ;  /* 0x00000002dd267210 */ /* 0x002fc60007f1e0ff */
[----:B------:R1:W-:Y:S01]  /*9000*/  STL [R1+0x1d28], R40 ;  /* 0x001d282801007387 */ /* 0x0003e20000100800 */
[----:B------:R-:W2:Y:S01]  /*9010*/  LDC R46, c[0x0][0x238] ;  /* 0x00008e00ff2e7b82 */ /* 0x000ea20000000800 */
[----:B------:R-:W-:Y:S02]  /*9020*/  IADD3 R42, P1, R219, R2, RZ ;  /* 0x00000002db2a7210 */ /* 0x000fe40007f3e0ff */
[----:B------:R4:W-:Y:S04]  /*9030*/  STL [R1+0x1d30], R38 ;  /* 0x001d302601007387 */ /* 0x0009e80000100800 */
[----:B------:R3:W-:Y:S01]  /*9040*/  STL [R1+0x1d38], R42 ;  /* 0x001d382a01007387 */ /* 0x0007e20000100800 */
[----:B------:R-:W0:Y:S01]  /*9050*/  LDC R48, c[0x0][0x238] ;  /* 0x00008e00ff307b82 */ /* 0x000e220000000800 */
[----:B-1----:R-:W-:-:S02]  /*9060*/  LEA.HI.X.SX32 R40, R245, R0, 0x1, P2 ;  /* 0x00000000f5287211 */ /* 0x002fc400010f0eff */
[----:B----4-:R-:W-:-:S03]  /*9070*/  IADD3 R38, P2, R217, R2, RZ ;  /* 0x00000002d9267210 */ /* 0x010fc60007f5e0ff */
[----:B------:R1:W-:Y:S02]  /*9080*/  STL [R1+0x2104], R40 ;  /* 0x0021042801007387 */ /* 0x0003e40000100800 */
[----:B------:R-:W4:Y:S01]  /*9090*/  LDC R245, c[0x0][0x238] ;  /* 0x00008e00fff57b82 */ /* 0x000f220000000800 */
[----:B---3--:R-:W-:Y:S01]  /*90a0*/  LEA.HI.X.SX32 R42, R243, R0, 0x1, P3 ;  /* 0x00000000f32a7211 */ /* 0x008fe200018f0eff */
[----:B------:R3:W-:Y:S04]  /*90b0*/  STL [R1+0x1d40], R38 ;  /* 0x001d402601007387 */ /* 0x0007e80000100800 */
[----:B------:R5:W-:Y:S01]  /*90c0*/  STL [R1+0x1d0c], R42 ;  /* 0x001d0c2a01007387 */ /* 0x000be20000100800 */
[----:B-1----:R-:W-:Y:S01]  /*90d0*/  IADD3 R40, P3, R215, R2, RZ ;  /* 0x00000002d7287210 */ /* 0x002fe20007f7e0ff */
[----:B------:R-:W1:Y:S01]  /*90e0*/  LDC R243, c[0x0][0x238] ;  /* 0x00008e00fff37b82 */ /* 0x000e620000000800 */
[----:B---3--:R-:W-:-:S03]  /*90f0*/  LEA.HI.X.SX32 R38, R241, R0, 0x1, P4 ;  /* 0x00000000f1267211 */ /* 0x008fc600020f0eff */
[----:B------:R3:W-:Y:S01]  /*9100*/  STL [R1+0x1d48], R40 ;  /* 0x001d482801007387 */ /* 0x0007e20000100800 */
[----:B-----5:R-:W-:-:S03]  /*9110*/  IADD3 R42, P4, R213, R2, RZ ;  /* 0x00000002d52a7210 */ /* 0x020fc60007f9e0ff */
[----:B------:R5:W-:Y:S01]  /*9120*/  STL [R1+0x1d14], R38 ;  /* 0x001d142601007387 */ /* 0x000be20000100800 */
[----:B------:R-:W0:Y:S03]  /*9130*/  LDC R241, c[0x0][0x238] ;  /* 0x00008e00fff17b82 */ /* 0x000e260000000800 */
[----:B------:R2:W-:Y:S01]  /*9140*/  STL [R1+0x1d50], R42 ;  /* 0x001d502a01007387 */ /* 0x0005e20000100800 */
[----:B---3--:R-:W-:-:S04]  /*9150*/  LEA.HI.X.SX32 R40, R239, R0, 0x1, P5 ;  /* 0x00000000ef287211 */ /* 0x008fc800028f0eff */
[----:B------:R-:W3:Y:S01]  /*9160*/  LDC R239, c[0x0][0x238] ;  /* 0x00008e00ffef7b82 */ /* 0x000ee20000000800 */
[----:B-----5:R-:W-:Y:S01]  /*9170*/  IADD3 R38, P5, R211, R2, RZ ;  /* 0x00000002d3267210 */ /* 0x020fe20007fbe0ff */
[----:B------:R5:W-:Y:S01]  /*9180*/  STL [R1+0x1d1c], R40 ;  /* 0x001d1c2801007387 */ /* 0x000be20000100800 */
[----:B--2---:R-:W-:-:S03]  /*9190*/  LEA.HI.X.SX32 R42, R223, R0, 0x1, P6 ;  /* 0x00000000df2a7211 */ /* 0x004fc600030f0eff */
[----:B------:R2:W-:Y:S02]  /*91a0*/  STL [R1+0x1d58], R38 ;  /* 0x001d582601007387 */ /* 0x0005e40000100800 */
[----:B------:R-:W4:Y:S02]  /*91b0*/  LDC R223, c[0x0][0x238] ;  /* 0x00008e00ffdf7b82 */ /* 0x000f240000000800 */
[----:B------:R2:W-:Y:S01]  /*91c0*/  STL [R1+0x1d24], R42 ;  /* 0x001d242a01007387 */ /* 0x0005e20000100800 */
[----:B-----5:R-:W-:Y:S02]  /*91d0*/  IADD3 R40, P6, R209, R2, RZ ;  /* 0x00000002d1287210 */ /* 0x020fe40007fde0ff */
[----:B--2---:R-:W-:-:S03]  /*91e0*/  LEA.HI.X.SX32 R38, R221, R0, 0x1, P0 ;  /* 0x00000000dd267211 */ /* 0x004fc600000f0eff */
[----:B------:R2:W-:Y:S01]  /*91f0*/  STL [R1+0x1d60], R40 ;  /* 0x001d602801007387 */ /* 0x0005e20000100800 */
[----:B------:R-:W5:Y:S01]  /*9200*/  LDC R221, c[0x0][0x238] ;  /* 0x00008e00ffdd7b82 */ /* 0x000f620000000800 */
[----:B------:R-:W-:Y:S02]  /*9210*/  IADD3 R42, P0, R207, R2, RZ ;  /* 0x00000002cf2a7210 */ /* 0x000fe40007f1e0ff */
[----:B------:R1:W-:Y:S04]  /*9220*/  STL [R1+0x1d2c], R38 ;  /* 0x001d2c2601007387 */ /* 0x0003e80000100800 */
[----:B------:R0:W-:Y:S01]  /*9230*/  STL [R1+0x1d68], R42 ;  /* 0x001d682a01007387 */ /* 0x0001e20000100800 */
[----:B------:R-:W3:Y:S01]  /*9240*/  LDC R50, c[0x0][0x238] ;  /* 0x00008e00ff327b82 */ /* 0x000ee20000000800 */
[----:B--2---:R-:W-:-:S02]  /*9250*/  LEA.HI.X.SX32 R40, R219, R0, 0x1, P1 ;  /* 0x00000000db287211 */ /* 0x004fc400008f0eff */
[----:B-1----:R-:W-:-:S03]  /*9260*/  IADD3 R38, P1, R205, R2, RZ ;  /* 0x00000002cd267210 */ /* 0x002fc60007f3e0ff */
[----:B------:R1:W-:Y:S02]  /*9270*/  STL [R1+0x1d34], R40 ;  /* 0x001d342801007387 */ /* 0x0003e40000100800 */
[----:B------:R-:W2:Y:S01]  /*9280*/  LDC R219, c[0x0][0x238] ;  /* 0x00008e00ffdb7b82 */ /* 0x000ea20000000800 */
[----:B0-----:R-:W-:Y:S01]  /*9290*/  LEA.HI.X.SX32 R42, R217, R0, 0x1, P2 ;  /* 0x00000000d92a7211 */ /* 0x001fe200010f0eff */
[----:B------:R0:W-:Y:S04]  /*92a0*/  STL [R1+0x1d70], R38 ;  /* 0x001d702601007387 */ /* 0x0001e80000100800 */
[----:B------:R0:W-:Y:S01]  /*92b0*/  STL [R1+0x1d3c], R42 ;  /* 0x001d3c2a01007387 */ /* 0x0001e20000100800 */
[----:B-1----:R-:W-:Y:S01]  /*92c0*/  IADD3 R40, P2, R203, R2, RZ ;  /* 0x00000002cb287210 */ /* 0x002fe20007f5e0ff */
[----:B------:R-:W1:Y:S01]  /*92d0*/  LDC R217, c[0x0][0x238] ;  /* 0x00008e00ffd97b82 */ /* 0x000e620000000800 */
[----:B0-----:R-:W-:-:S03]  /*92e0*/  LEA.HI.X.SX32 R38, R215, R0, 0x1, P3 ;  /* 0x00000000d7267211 */ /* 0x001fc600018f0eff */
[----:B------:R0:W-:Y:S01]  /*92f0*/  STL [R1+0x1d78], R40 ;  /* 0x001d782801007387 */ /* 0x0001e20000100800 */
[----:B------:R-:W-:Y:S02]  /*9300*/  CS2R R214, SRZ ;  /* 0x0000000000d67805 */ /* 0x000fe4000001ff00 */
[----:B------:R-:W-:Y:S01]  /*9310*/  IADD3 R42, P3, R201, R2, RZ ;  /* 0x00000002c92a7210 */ /* 0x000fe20007f7e0ff */
[----:B------:R4:W-:Y:S01]  /*9320*/  STL [R1+0x1d44], R38 ;  /* 0x001d442601007387 */ /* 0x0009e20000100800 */
[----:B------:R-:W3:Y:S03]  /*9330*/  LDC R58, c[0x0][0x238] ;  /* 0x00008e00ff3a7b82 */ /* 0x000ee60000000800 */
[----:B------:R5:W-:Y:S01]  /*9340*/  STL [R1+0x1d80], R42 ;  /* 0x001d802a01007387 */ /* 0x000be20000100800 */
[----:B0-----:R-:W-:Y:S02]  /*9350*/  LEA.HI.X.SX32 R40, R213, R0, 0x1, P4 ;  /* 0x00000000d5287211 */ /* 0x001fe400020f0eff */
[----:B------:R-:W-:-:S02]  /*9360*/  CS2R R212, SRZ ;  /* 0x0000000000d47805 */ /* 0x000fc4000001ff00 */
[----:B------:R-:W0:Y:S01]  /*9370*/  LDC R60, c[0x0][0x238] ;  /* 0x00008e00ff3c7b82 */ /* 0x000e220000000800 */
[----:B----4-:R-:W-:Y:S01]  /*9380*/  IADD3 R38, P4, R199, R2, RZ ;  /* 0x00000002c7267210 */ /* 0x010fe20007f9e0ff */
[----:B------:R4:W-:Y:S01]  /*9390*/  STL [R1+0x1d4c], R40 ;  /* 0x001d4c2801007387 */ /* 0x0009e20000100800 */
[----:B-----5:R-:W-:-:S03]  /*93a0*/  LEA.HI.X.SX32 R42, R211, R0, 0x1, P5 ;  /* 0x00000000d32a7211 */ /* 0x020fc600028f0eff */
[----:B------:R5:W-:Y:S01]  /*93b0*/  STL [R1+0x1d88], R38 ;  /* 0x001d882601007387 */ /* 0x000be20000100800 */
[----:B------:R-:W-:Y:S01]  /*93c0*/  CS2R R210, SRZ ;  /* 0x0000000000d27805 */ /* 0x000fe2000001ff00 */
[----:B------:R-:W0:Y:S02]  /*93d0*/  LDC R62, c[0x0][0x238] ;  /* 0x00008e00ff3e7b82 */ /* 0x000e240000000800 */
[----:B------:R2:W-:Y:S01]  /*93e0*/  STL [R1+0x1d54], R42 ;  /* 0x001d542a01007387 */ /* 0x0005e20000100800 */
[----:B----4-:R-:W-:Y:S02]  /*93f0*/  IADD3 R40, P5, R197, R2, RZ ;  /* 0x00000002c5287210 */ /* 0x010fe40007fbe0ff */
[----:B-----5:R-:W-:-:S03]  /*9400*/  LEA.HI.X.SX32 R38, R209, R0, 0x1, P6 ;  /* 0x00000000d1267211 */ /* 0x020fc600030f0eff */
[----:B------:R4:W-:Y:S01]  /*9410*/  STL [R1+0x1d90], R40 ;  /* 0x001d902801007387 */ /* 0x0009e20000100800 */
[----:B------:R-:W5:Y:S01]  /*9420*/  LDC R64, c[0x0][0x238] ;  /* 0x00008e00ff407b82 */ /* 0x000f620000000800 */
[----:B------:R-:W-:Y:S02]  /*9430*/  CS2R R208, SRZ ;  /* 0x0000000000d07805 */ /* 0x000fe4000001ff00 */
[----:B--2---:R-:W-:Y:S01]  /*9440*/  IADD3 R42, P6, R195, R2, RZ ;  /* 0x00000002c32a7210 */ /* 0x004fe20007fde0ff */
[----:B------:R2:W-:Y:S04]  /*9450*/  STL [R1+0x1d5c], R38 ;  /* 0x001d5c2601007387 */ /* 0x0005e80000100800 */
[----:B------:R1:W-:Y:S01]  /*9460*/  STL [R1+0x1d98], R42 ;  /* 0x001d982a01007387 */ /* 0x0003e20000100800 */
[----:B------:R-:W5:Y:S01]  /*9470*/  LDC R66, c[0x0][0x238] ;  /* 0x00008e00ff427b82 */ /* 0x000f620000000800 */
[----:B----4-:R-:W-:-:S02]  /*9480*/  LEA.HI.X.SX32 R40, R207, R0, 0x1, P0 ;  /* 0x00000000cf287211 */ /* 0x010fc400000f0eff */
[----:B------:R-:W-:Y:S02]  /*9490*/  CS2R R206, SRZ ;  /* 0x0000000000ce7805 */ /* 0x000fe4000001ff00 */
[----:B--2---:R-:W-:Y:S01]  /*94a0*/  IADD3 R38, P0, R193, R2, RZ ;  /* 0x00000002c1267210 */ /* 0x004fe20007f1e0ff */
[----:B------:R2:W-:Y:S02]  /*94b0*/  STL [R1+0x1d64], R40 ;  /* 0x001d642801007387 */ /* 0x0005e40000100800 */
[----:B------:R-:W4:Y:S01]  /*94c0*/  LDC R76, c[0x0][0x238] ;  /* 0x00008e00ff4c7b82 */ /* 0x000f220000000800 */
[----:B-1----:R-:W-:Y:S01]  /*94d0*/  LEA.HI.X.SX32 R42, R205, R0, 0x1, P1 ;  /* 0x00000000cd2a7211 */ /* 0x002fe200008f0eff */
[----:B------:R1:W-:Y:S01]  /*94e0*/  STL [R1+0x1da0], R38 ;  /* 0x001da02601007387 */ /* 0x0003e20000100800 */
[----:B------:R-:W-:-:S03]  /*94f0*/  CS2R R204, SRZ ;  /* 0x0000000000cc7805 */ /* 0x000fc6000001ff00 */
[----:B------:R3:W-:Y:S01]  /*9500*/  STL [R1+0x1d6c], R42 ;  /* 0x001d6c2a01007387 */ /* 0x0007e20000100800 */
[----:B--2---:R-:W-:Y:S01]  /*9510*/  IADD3 R40, P1, R191, R2, RZ ;  /* 0x00000002bf287210 */ /* 0x004fe20007f3e0ff */
[----:B------:R-:W2:Y:S01]  /*9520*/  LDC R78, c[0x0][0x238] ;  /* 0x00008e00ff4e7b82 */ /* 0x000ea20000000800 */
[----:B-1----:R-:W-:-:S03]  /*9530*/  LEA.HI.X.SX32 R38, R203, R0, 0x1, P2 ;  /* 0x00000000cb267211 */ /* 0x002fc600010f0eff */
[----:B------:R1:W-:Y:S01]  /*9540*/  STL [R1+0x1da8], R40 ;  /* 0x001da82801007387 */ /* 0x0003e20000100800 */
[----:B------:R-:W-:Y:S02]  /*9550*/  CS2R R202, SRZ ;  /* 0x0000000000ca7805 */ /* 0x000fe4000001ff00 */
[----:B---3--:R-:W-:Y:S01]  /*9560*/  IADD3 R42, P2, R189, R2, RZ ;  /* 0x00000002bd2a7210 */ /* 0x008fe20007f5e0ff */
[----:B------:R3:W-:Y:S01]  /*9570*/  STL [R1+0x1d74], R38 ;  /* 0x001d742601007387 */ /* 0x0007e20000100800 */
[----:B------:R-:W2:Y:S03]  /*9580*/  LDC R80, c[0x0][0x238] ;  /* 0x00008e00ff507b82 */ /* 0x000ea60000000800 */
[----:B------:R0:W-:Y:S01]  /*9590*/  STL [R1+0x1db0], R42 ;  /* 0x001db02a01007387 */ /* 0x0001e20000100800 */
[----:B-1----:R-:W-:Y:S02]  /*95a0*/  LEA.HI.X.SX32 R40, R201, R0, 0x1, P3 ;  /* 0x00000000c9287211 */ /* 0x002fe400018f0eff */
[----:B------:R-:W-:-:S02]  /*95b0*/  CS2R R200, SRZ ;  /* 0x0000000000c87805 */ /* 0x000fc4000001ff00 */
[----:B------:R-:W1:Y:S01]  /*95c0*/  LDC R82, c[0x0][0x238] ;  /* 0x00008e00ff527b82 */ /* 0x000e620000000800 */
[----:B---3--:R-:W-:Y:S01]  /*95d0*/  IADD3 R38, P3, R187, R2, RZ ;  /* 0x00000002bb267210 */ /* 0x008fe20007f7e0ff */
[----:B------:R3:W-:Y:S01]  /*95e0*/  STL [R1+0x1d7c], R40 ;  /* 0x001d7c2801007387 */ /* 0x0007e20000100800 */
[----:B0-----:R-:W-:-:S03]  /*95f0*/  LEA.HI.X.SX32 R42, R199, R0, 0x1, P4 ;  /* 0x00000000c72a7211 */ /* 0x001fc600020f0eff */
[----:B------:R0:W-:Y:S01]  /*9600*/  STL [R1+0x1db8], R38 ;  /* 0x001db82601007387 */ /* 0x0001e20000100800 */
[----:B------:R-:W-:Y:S01]  /*9610*/  CS2R R198, SRZ ;  /* 0x0000000000c67805 */ /* 0x000fe2000001ff00 */
[----:B------:R-:W1:Y:S02]  /*9620*/  LDC R84, c[0x0][0x238] ;  /* 0x00008e00ff547b82 */ /* 0x000e640000000800 */
[----:B------:R5:W-:Y:S01]  /*9630*/  STL [R1+0x1d84], R42 ;  /* 0x001d842a01007387 */ /* 0x000be20000100800 */
[----:B---3--:R-:W-:Y:S02]  /*9640*/  IADD3 R40, P4, R185, R2, RZ ;  /* 0x00000002b9287210 */ /* 0x008fe40007f9e0ff */
[----:B0-----:R-:W-:-:S03]  /*9650*/  LEA.HI.X.SX32 R38, R197, R0, 0x1, P5 ;  /* 0x00000000c5267211 */ /* 0x001fc600028f0eff */
[----:B------:R0:W-:Y:S01]  /*9660*/  STL [R1+0x1dc0], R40 ;  /* 0x001dc02801007387 */ /* 0x0001e20000100800 */
[----:B------:R-:W3:Y:S01]  /*9670*/  LDC R116, c[0x0][0x238] ;  /* 0x00008e00ff747b82 */ /* 0x000ee20000000800 */
[----:B------:R-:W-:Y:S02]  /*9680*/  CS2R R196, SRZ ;  /* 0x0000000000c47805 */ /* 0x000fe4000001ff00 */
[----:B-----5:R-:W-:Y:S01]  /*9690*/  IADD3 R42, P5, R183, R2, RZ ;  /* 0x00000002b72a7210 */ /* 0x020fe20007fbe0ff */
[----:B------:R5:W-:Y:S04]  /*96a0*/  STL [R1+0x1d8c], R38 ;  /* 0x001d8c2601007387 */ /* 0x000be80000100800 */
[----:B------:R4:W-:Y:S01]  /*96b0*/  STL [R1+0x1dc8], R42 ;  /* 0x001dc82a01007387 */ /* 0x0009e20000100800 */
[----:B------:R-:W3:Y:S01]  /*96c0*/  LDC R118, c[0x0][0x238] ;  /* 0x00008e00ff767b82 */ /* 0x000ee20000000800 */
[----:B0-----:R-:W-:-:S02]  /*96d0*/  LEA.HI.X.SX32 R40, R195, R0, 0x1, P6 ;  /* 0x00000000c3287211 */ /* 0x001fc400030f0eff */
[----:B------:R-:W-:Y:S02]  /*96e0*/  CS2R R194, SRZ ;  /* 0x0000000000c27805 */ /* 0x000fe4000001ff00 */
[----:B-----5:R-:W-:Y:S01]  /*96f0*/  IADD3 R38, P6, R181, R2, RZ ;  /* 0x00000002b5267210 */ /* 0x020fe20007fde0ff */
[----:B------:R0:W-:Y:S02]  /*9700*/  STL [R1+0x1d94], R40 ;  /* 0x001d942801007387 */ /* 0x0001e40000100800 */
[----:B------:R-:W5:Y:S01]  /*9710*/  LDC R120, c[0x0][0x238] ;  /* 0x00008e00ff787b82 */ /* 0x000f620000000800 */
[----:B----4-:R-:W-:Y:S01]  /*9720*/  LEA.HI.X.SX32 R42, R193, R0, 0x1, P0 ;  /* 0x00000000c12a7211 */ /* 0x010fe200000f0eff */
[----:B------:R4:W-:Y:S01]  /*9730*/  STL [R1+0x1dd0], R38 ;  /* 0x001dd02601007387 */ /* 0x0009e20000100800 */
[----:B------:R-:W-:-:S03]  /*9740*/  CS2R R192, SRZ ;  /* 0x0000000000c07805 */ /* 0x000fc6000001ff00 */
[----:B------:R2:W-:Y:S01]  /*9750*/  STL [R1+0x1d9c], R42 ;  /* 0x001d9c2a01007387 */ /* 0x0005e20000100800 */
[----:B0-----:R-:W-:Y:S01]  /*9760*/  IADD3 R40, P0, R179, R2, RZ ;  /* 0x00000002b3287210 */ /* 0x001fe20007f1e0ff */
[----:B------:R-:W0:Y:S01]  /*9770*/  LDC R122, c[0x0][0x238] ;  /* 0x00008e00ff7a7b82 */ /* 0x000e220000000800 */
[----:B----4-:R-:W-:-:S03]  /*9780*/  LEA.HI.X.SX32 R38, R191, R0, 0x1, P1 ;  /* 0x00000000bf267211 */ /* 0x010fc600008f0eff */
[----:B------:R4:W-:Y:S01]  /*9790*/  STL [R1+0x1dd8], R40 ;  /* 0x001dd82801007387 */ /* 0x0009e20000100800 */
[----:B------:R-:W-:Y:S02]  /*97a0*/  CS2R R190, SRZ ;  /* 0x0000000000be7805 */ /* 0x000fe4000001ff00 */
[----:B--2---:R-:W-:Y:S01]  /*97b0*/  IADD3 R42, P1, R177, R2, RZ ;  /* 0x00000002b12a7210 */ /* 0x004fe20007f3e0ff */
[----:B------:R2:W-:Y:S01]  /*97c0*/  STL [R1+0x1da4], R38 ;  /* 0x001da42601007387 */ /* 0x0005e20000100800 */
[----:B------:R-:W1:Y:S03]  /*97d0*/  LDC R124, c[0x0][0x238] ;  /* 0x00008e00ff7c7b82 */ /* 0x000e660000000800 */
[----:B------:R2:W-:Y:S01]  /*97e0*/  STL [R1+0x1de0], R42 ;  /* 0x001de02a01007387 */ /* 0x0005e20000100800 */
[----:B----4-:R-:W-:Y:S02]  /*97f0*/  LEA.HI.X.SX32 R40, R189, R0, 0x1, P2 ;  /* 0x00000000bd287211 */ /* 0x010fe400010f0eff */
[----:B------:R-:W-:-:S02]  /*9800*/  CS2R R188, SRZ ;  /* 0x0000000000bc7805 */ /* 0x000fc4000001ff00 */
[----:B------:R-:W4:Y:S01]  /*9810*/  LDC R134, c[0x0][0x238] ;  /* 0x00008e00ff867b82 */ /* 0x000f220000000800 */
[----:B--2---:R-:W-:Y:S01]  /*9820*/  IADD3 R38, P2, R175, R2, RZ ;  /* 0x00000002af267210 */ /* 0x004fe20007f5e0ff */
[----:B------:R2:W-:Y:S01]  /*9830*/  STL [R1+0x1dac], R40 ;  /* 0x001dac2801007387 */ /* 0x0005e20000100800 */
[----:B------:R-:W-:-:S03]  /*9840*/  LEA.HI.X.SX32 R42, R187, R0, 0x1, P3 ;  /* 0x00000000bb2a7211 */ /* 0x000fc600018f0eff */
[----:B------:R3:W-:Y:S01]  /*9850*/  STL [R1+0x1de8], R38 ;  /* 0x001de82601007387 */ /* 0x0007e20000100800 */
[----:B------:R-:W-:Y:S01]  /*9860*/  CS2R R186, SRZ ;  /* 0x0000000000ba7805 */ /* 0x000fe2000001ff00 */
[----:B------:R-:W5:Y:S02]  /*9870*/  LDC R136, c[0x0][0x238] ;  /* 0x00008e00ff887b82 */ /* 0x000f640000000800 */
[----:B------:R3:W-:Y:S01]  /*9880*/  STL [R1+0x1db4], R42 ;  /* 0x001db42a01007387 */ /* 0x0007e20000100800 */
[----:B--2---:R-:W-:Y:S02]  /*9890*/  IADD3 R40, P3, R173, R2, RZ ;  /* 0x00000002ad287210 */ /* 0x004fe40007f7e0ff */
[----:B---3--:R-:W-:-:S03]  /*98a0*/  LEA.HI.X.SX32 R38, R185, R0, 0x1, P4 ;  /* 0x00000000b9267211 */ /* 0x008fc600020f0eff */
[----:B------:R2:W-:Y:S01]  /*98b0*/  STL [R1+0x1df0], R40 ;  /* 0x001df02801007387 */ /* 0x0005e20000100800 */
[----:B------:R-:W3:Y:S01]  /*98c0*/  LDC R138, c[0x0][0x238] ;  /* 0x00008e00ff8a7b82 */ /* 0x000ee20000000800 */
[----:B------:R-:W-:Y:S02]  /*98d0*/  CS2R R184, SRZ ;  /* 0x0000000000b87805 */ /* 0x000fe4000001ff00 */
[----:B------:R-:W-:Y:S01]  /*98e0*/  IADD3 R42, P4, R171, R2, RZ ;  /* 0x00000002ab2a7210 */ /* 0x000fe20007f9e0ff */
[----:B------:R0:W-:Y:S04]  /*98f0*/  STL [R1+0x1dbc], R38 ;  /* 0x001dbc2601007387 */ /* 0x0001e80000100800 */
[----:B------:R1:W-:Y:S01]  /*9900*/  STL [R1+0x1df8], R42 ;  /* 0x001df82a01007387 */ /* 0x0003e20000100800 */
[----:B------:R-:W4:Y:S01]  /*9910*/  LDC R140, c[0x0][0x238] ;  /* 0x00008e00ff8c7b82 */ /* 0x000f220000000800 */
[----:B--2---:R-:W-:-:S02]  /*9920*/  LEA.HI.X.SX32 R40, R183, R0, 0x1, P5 ;  /* 0x00000000b7287211 */ /* 0x004fc400028f0eff */
[----:B------:R-:W-:Y:S02]  /*9930*/  CS2R R182, SRZ ;  /* 0x0000000000b67805 */ /* 0x000fe4000001ff00 */
[----:B0-----:R-:W-:Y:S01]  /*9940*/  IADD3 R38, P5, R169, R2, RZ ;  /* 0x00000002a9267210 */ /* 0x001fe20007fbe0ff */
[----:B------:R0:W-:Y:S02]  /*9950*/  STL [R1+0x1dc4], R40 ;  /* 0x001dc42801007387 */ /* 0x0001e40000100800 */
[----:B------:R-:W2:Y:S01]  /*9960*/  LDC R142, c[0x0][0x238] ;  /* 0x00008e00ff8e7b82 */ /* 0x000ea20000000800 */
[----:B-1----:R-:W-:Y:S01]  /*9970*/  LEA.HI.X.SX32 R42, R181, R0, 0x1, P6 ;  /* 0x00000000b52a7211 */ /* 0x002fe200030f0eff */
[----:B------:R1:W-:Y:S01]  /*9980*/  STL [R1+0x1e00], R38 ;  /* 0x001e002601007387 */ /* 0x0003e20000100800 */
[----:B------:R-:W-:-:S03]  /*9990*/  CS2R R180, SRZ ;  /* 0x0000000000b47805 */ /* 0x000fc6000001ff00 */
[----:B------:R1:W-:Y:S01]  /*99a0*/  STL [R1+0x1dcc], R42 ;  /* 0x001dcc2a01007387 */ /* 0x0003e20000100800 */
[----:B0-----:R-:W-:Y:S02]  /*99b0*/  IADD3 R40, P6, R167, R2, RZ ;  /* 0x00000002a7287210 */ /* 0x001fe40007fde0ff */
[----:B-1----:R-:W-:-:S03]  /*99c0*/  LEA.HI.X.SX32 R38, R179, R0, 0x1, P0 ;  /* 0x00000000b3267211 */ /* 0x002fc600000f0eff */
[----:B------:R0:W-:Y:S01]  /*99d0*/  STL [R1+0x1e08], R40 ;  /* 0x001e082801007387 */ /* 0x0001e20000100800 */
[----:B------:R-:W-:Y:S02]  /*99e0*/  CS2R R178, SRZ ;  /* 0x0000000000b27805 */ /* 0x000fe4000001ff00 */
[----:B------:R-:W-:Y:S01]  /*99f0*/  IADD3 R42, P0, R165, R2, RZ ;  /* 0x00000002a52a7210 */ /* 0x000fe20007f1e0ff */
[----:B------:R1:W-:Y:S04]  /*9a00*/  STL [R1+0x1dd4], R38 ;  /* 0x001dd42601007387 */ /* 0x0003e80000100800 */
[----:B------:R5:W-:Y:S01]  /*9a10*/  STL [R1+0x1e10], R42 ;  /* 0x001e102a01007387 */ /* 0x000be20000100800 */
[----:B0-----:R-:W-:Y:S02]  /*9a20*/  LEA.HI.X.SX32 R40, R177, R0, 0x1, P1 ;  /* 0x00000000b1287211 */ /* 0x001fe400008f0eff */
[----:B------:R-:W-:-:S02]  /*9a30*/  CS2R R176, SRZ ;  /* 0x0000000000b07805 */ /* 0x000fc4000001ff00 */
[----:B-1----:R-:W-:Y:S01]  /*9a40*/  IADD3 R38, P1, R163, R2, RZ ;  /* 0x00000002a3267210 */ /* 0x002fe20007f3e0ff */
[----:B------:R0:W-:Y:S01]  /*9a50*/  STL [R1+0x1ddc], R40 ;  /* 0x001ddc2801007387 */ /* 0x0001e20000100800 */
[----:B-----5:R-:W-:-:S03]  /*9a60*/  LEA.HI.X.SX32 R42, R175, R0, 0x1, P2 ;  /* 0x00000000af2a7211 */ /* 0x020fc600010f0eff */
[----:B------:R1:W-:Y:S01]  /*9a70*/  STL [R1+0x1e18], R38 ;  /* 0x001e182601007387 */ /* 0x0003e20000100800 */
[----:B------:R-:W-:-:S03]  /*9a80*/  CS2R R174, SRZ ;  /* 0x0000000000ae7805 */ /* 0x000fc6000001ff00 */
[----:B------:R5:W-:Y:S01]  /*9a90*/  STL [R1+0x1de4], R42 ;  /* 0x001de42a01007387 */ /* 0x000be20000100800 */
[----:B0-----:R-:W-:Y:S02]  /*9aa0*/  IADD3 R40, P2, R161, R2, RZ ;  /* 0x00000002a1287210 */ /* 0x001fe40007f5e0ff */
[----:B-1----:R-:W-:-:S03]  /*9ab0*/  LEA.HI.X.SX32 R38, R173, R0, 0x1, P3 ;  /* 0x00000000ad267211 */ /* 0x002fc600018f0eff */
[----:B------:R0:W-:Y:S01]  /*9ac0*/  STL [R1+0x1e20], R40 ;  /* 0x001e202801007387 */ /* 0x0001e20000100800 */
[----:B------:R-:W-:Y:S02]  /*9ad0*/  CS2R R172, SRZ ;  /* 0x0000000000ac7805 */ /* 0x000fe4000001ff00 */
[----:B-----5:R-:W-:Y:S01]  /*9ae0*/  IADD3 R42, P3, R159, R2, RZ ;  /* 0x000000029f2a7210 */ /* 0x020fe20007f7e0ff */
        /* <DEDUP_REMOVED lines=52> */
[----:B------:R1:W-:Y:S04]  /*9e30*/  STL [R1+0x1e78], R38 ;  /* 0x001e782601007387 */ /* 0x0003e80000100800 */
[----:B------:R5:W-:Y:S01]  /*9e40*/  STL [R1+0x1e44], R42 ;  /* 0x001e442a01007387 */ /* 0x000be20000100800 */
[----:B0-----:R-:W-:Y:S02]  /*9e50*/  IADD3 R40, P0, R137, R2, RZ ;  /* 0x0000000289287210 */ /* 0x001fe40007f1e0ff */
[----:B-1----:R-:W-:-:S03]  /*9e60*/  LEA.HI.X.SX32 R38, R149, R0, 0x1, P1 ;  /* 0x0000000095267211 */ /* 0x002fc600008f0eff */
[----:B------:R0:W-:Y:S01]  /*9e70*/  STL [R1+0x1e80], R40 ;  /* 0x001e802801007387 */ /* 0x0001e20000100800 */
[----:B------:R-:W1:Y:S01]  /*9e80*/  LDC R149, c[0x0][0x238] ;  /* 0x00008e00ff957b82 */ /* 0x000e620000000800 */
[----:B-----5:R-:W-:Y:S02]  /*9e90*/  IADD3 R42, P1, R135, R2, RZ ;  /* 0x00000002872a7210 */ /* 0x020fe40007f3e0ff */
[----:B------:R5:W-:Y:S04]  /*9ea0*/  STL [R1+0x1e4c], R38 ;  /* 0x001e4c2601007387 */ /* 0x000be80000100800 */
[----:B------:R3:W-:Y:S01]  /*9eb0*/  STL [R1+0x1e88], R42 ;  /* 0x001e882a01007387 */ /* 0x0007e20000100800 */
[----:B0-----:R-:W-:Y:S02]  /*9ec0*/  LEA.HI.X.SX32 R40, R147, R0, 0x1, P2 ;  /* 0x0000000093287211 */ /* 0x001fe400010f0eff */
[----:B------:R-:W0:Y:S01]  /*9ed0*/  LDC R147, c[0x0][0x238] ;  /* 0x00008e00ff937b82 */ /* 0x000e220000000800 */
[----:B-----5:R-:W-:-:S02]  /*9ee0*/  IADD3 R38, P2, R133, R2, RZ ;  /* 0x0000000285267210 */ /* 0x020fc40007f5e0ff */
[----:B------:R5:W-:Y:S01]  /*9ef0*/  STL [R1+0x1e54], R40 ;  /* 0x001e542801007387 */ /* 0x000be20000100800 */
[----:B---3--:R-:W-:-:S03]  /*9f00*/  LEA.HI.X.SX32 R42, R145, R0, 0x1, P3 ;  /* 0x00000000912a7211 */ /* 0x008fc600018f0eff */
[----:B------:R3:W-:Y:S01]  /*9f10*/  STL [R1+0x1e90], R38 ;  /* 0x001e902601007387 */ /* 0x0007e20000100800 */
[----:B------:R-:W2:Y:S03]  /*9f20*/  LDC R145, c[0x0][0x238] ;  /* 0x00008e00ff917b82 */ /* 0x000ea60000000800 */
[----:B------:R4:W-:Y:S01]  /*9f30*/  STL [R1+0x1e5c], R42 ;  /* 0x001e5c2a01007387 */ /* 0x0009e20000100800 */
[----:B-----5:R-:W-:Y:S02]  /*9f40*/  IADD3 R40, P3, R131, R2, RZ ;  /* 0x0000000283287210 */ /* 0x020fe40007f7e0ff */
[----:B---3--:R-:W-:-:S03]  /*9f50*/  LEA.HI.X.SX32 R38, R143, R0, 0x1, P4 ;  /* 0x000000008f267211 */ /* 0x008fc600020f0eff */
[----:B------:R3:W-:Y:S01]  /*9f60*/  STL [R1+0x1e98], R40 ;  /* 0x001e982801007387 */ /* 0x0007e20000100800 */
[----:B------:R-:W5:Y:S01]  /*9f70*/  LDC R143, c[0x0][0x238] ;  /* 0x00008e00ff8f7b82 */ /* 0x000f620000000800 */
[----:B----4-:R-:W-:Y:S02]  /*9f80*/  IADD3 R42, P4, R129, R2, RZ ;  /* 0x00000002812a7210 */ /* 0x010fe40007f9e0ff */
[----:B------:R4:W-:Y:S04]  /*9f90*/  STL [R1+0x1e64], R38 ;  /* 0x001e642601007387 */ /* 0x0009e80000100800 */
[----:B------:R1:W-:Y:S01]  /*9fa0*/  STL [R1+0x1ea0], R42 ;  /* 0x001ea02a01007387 */ /* 0x0003e20000100800 */
[----:B---3--:R-:W-:Y:S02]  /*9fb0*/  LEA.HI.X.SX32 R40, R141, R0, 0x1, P5 ;  /* 0x000000008d287211 */ /* 0x008fe400028f0eff */
[----:B------:R-:W3:Y:S01]  /*9fc0*/  LDC R141, c[0x0][0x238] ;  /* 0x00008e00ff8d7b82 */ /* 0x000ee20000000800 */
[----:B----4-:R-:W-:-:S02]  /*9fd0*/  IADD3 R38, P5, R127, R2, RZ ;  /* 0x000000027f267210 */ /* 0x010fc40007fbe0ff */
[----:B------:R4:W-:Y:S01]  /*9fe0*/  STL [R1+0x1e6c], R40 ;  /* 0x001e6c2801007387 */ /* 0x0009e20000100800 */
[----:B-1----:R-:W-:-:S03]  /*9ff0*/  LEA.HI.X.SX32 R42, R139, R0, 0x1, P6 ;  /* 0x000000008b2a7211 */ /* 0x002fc600030f0eff */
[----:B------:R1:W-:Y:S01]  /*a000*/  STL [R1+0x1ea8], R38 ;  /* 0x001ea82601007387 */ /* 0x0003e20000100800 */
[----:B------:R-:W3:Y:S03]  /*a010*/  LDC R139, c[0x0][0x238] ;  /* 0x00008e00ff8b7b82 */ /* 0x000ee60000000800 */
[----:B------:R0:W-:Y:S01]  /*a020*/  STL [R1+0x1e74], R42 ;  /* 0x001e742a01007387 */ /* 0x0001e20000100800 */
[----:B----4-:R-:W-:Y:S02]  /*a030*/  IADD3 R40, P6, R125, R2, RZ ;  /* 0x000000027d287210 */ /* 0x010fe40007fde0ff */
[----:B-1----:R-:W-:-:S03]  /*a040*/  LEA.HI.X.SX32 R38, R137, R0, 0x1, P0 ;  /* 0x0000000089267211 */ /* 0x002fc600000f0eff */
[----:B------:R1:W-:Y:S01]  /*a050*/  STL [R1+0x1eb0], R40 ;  /* 0x001eb02801007387 */ /* 0x0003e20000100800 */
[----:B0-----:R-:W-:-:S03]  /*a060*/  IADD3 R42, P0, R123, R2, RZ ;  /* 0x000000027b2a7210 */ /* 0x001fc60007f1e0ff */
[----:B------:R0:W-:Y:S04]  /*a070*/  STL [R1+0x1e7c], R38 ;  /* 0x001e7c2601007387 */ /* 0x0001e80000100800 */
[----:B------:R4:W-:Y:S01]  /*a080*/  STL [R1+0x1eb8], R42 ;  /* 0x001eb82a01007387 */ /* 0x0009e20000100800 */
[----:B-1----:R-:W-:Y:S02]  /*a090*/  LEA.HI.X.SX32 R40, R135, R0, 0x1, P1 ;  /* 0x0000000087287211 */ /* 0x002fe400008f0eff */
[----:B0-----:R-:W-:-:S03]  /*a0a0*/  IADD3 R38, P1, R121, R2, RZ ;  /* 0x0000000279267210 */ /* 0x001fc60007f3e0ff */
[----:B------:R0:W-:Y:S01]  /*a0b0*/  STL [R1+0x1e84], R40 ;  /* 0x001e842801007387 */ /* 0x0001e20000100800 */
[----:B----4-:R-:W-:-:S03]  /*a0c0*/  LEA.HI.X.SX32 R42, R133, R0, 0x1, P2 ;  /* 0x00000000852a7211 */ /* 0x010fc600010f0eff */
[----:B------:R1:W-:Y:S01]  /*a0d0*/  STL [R1+0x1ec0], R38 ;  /* 0x001ec02601007387 */ /* 0x0003e20000100800 */
[----:B------:R-:W4:Y:S03]  /*a0e0*/  LDC R133, c[0x0][0x238] ;  /* 0x00008e00ff857b82 */ /* 0x000f260000000800 */
[----:B------:R2:W-:Y:S01]  /*a0f0*/  STL [R1+0x1e8c], R42 ;  /* 0x001e8c2a01007387 */ /* 0x0005e20000100800 */
[----:B0-----:R-:W-:Y:S02]  /*a100*/  IADD3 R40, P2, R119, R2, RZ ;  /* 0x0000000277287210 */ /* 0x001fe40007f5e0ff */
[----:B-1----:R-:W-:-:S03]  /*a110*/  LEA.HI.X.SX32 R38, R131, R0, 0x1, P3 ;  /* 0x0000000083267211 */ /* 0x002fc600018f0eff */
[----:B------:R0:W-:Y:S01]  /*a120*/  STL [R1+0x1ec8], R40 ;  /* 0x001ec82801007387 */ /* 0x0001e20000100800 */
[----:B------:R-:W1:Y:S01]  /*a130*/  LDC R131, c[0x0][0x238] ;  /* 0x00008e00ff837b82 */ /* 0x000e620000000800 */
[----:B--2---:R-:W-:Y:S02]  /*a140*/  IADD3 R42, P3, R117, R2, RZ ;  /* 0x00000002752a7210 */ /* 0x004fe40007f7e0ff */
[----:B------:R2:W-:Y:S04]  /*a150*/  STL [R1+0x1e94], R38 ;  /* 0x001e942601007387 */ /* 0x0005e80000100800 */
[----:B------:R5:W-:Y:S01]  /*a160*/  STL [R1+0x1ed0], R42 ;  /* 0x001ed02a01007387 */ /* 0x000be20000100800 */
[----:B0-----:R-:W-:Y:S02]  /*a170*/  LEA.HI.X.SX32 R40, R129, R0, 0x1, P4 ;  /* 0x0000000081287211 */ /* 0x001fe400020f0eff */
[----:B------:R-:W0:Y:S01]  /*a180*/  LDC R129, c[0x0][0x238] ;  /* 0x00008e00ff817b82 */ /* 0x000e220000000800 */
[----:B--2---:R-:W-:-:S02]  /*a190*/  IADD3 R38, P4, R115, R2, RZ ;  /* 0x0000000273267210 */ /* 0x004fc40007f9e0ff */
[----:B------:R2:W-:Y:S01]  /*a1a0*/  STL [R1+0x1e9c], R40 ;  /* 0x001e9c2801007387 */ /* 0x0005e20000100800 */
[----:B-----5:R-:W-:-:S03]  /*a1b0*/  LEA.HI.X.SX32 R42, R127, R0, 0x1, P5 ;  /* 0x000000007f2a7211 */ /* 0x020fc600028f0eff */
[----:B------:R5:W-:Y:S01]  /*a1c0*/  STL [R1+0x1ed8], R38 ;  /* 0x001ed82601007387 */ /* 0x000be20000100800 */
[----:B------:R-:W4:Y:S03]  /*a1d0*/  LDC R127, c[0x0][0x238] ;  /* 0x00008e00ff7f7b82 */ /* 0x000f260000000800 */
[----:B------:R3:W-:Y:S01]  /*a1e0*/  STL [R1+0x1ea4], R42 ;  /* 0x001ea42a01007387 */ /* 0x0007e20000100800 */
[----:B--2---:R-:W-:Y:S02]  /*a1f0*/  IADD3 R40, P5, R113, R2, RZ ;  /* 0x0000000271287210 */ /* 0x004fe40007fbe0ff */
[----:B-----5:R-:W-:-:S03]  /*a200*/  LEA.HI.X.SX32 R38, R125, R0, 0x1, P6 ;  /* 0x000000007d267211 */ /* 0x020fc600030f0eff */
[----:B------:R2:W-:Y:S01]  /*a210*/  STL [R1+0x1ee0], R40 ;  /* 0x001ee02801007387 */ /* 0x0005e20000100800 */
[----:B------:R-:W5:Y:S01]  /*a220*/  LDC R125, c[0x0][0x238] ;  /* 0x00008e00ff7d7b82 */ /* 0x000f620000000800 */
[----:B---3--:R-:W-:Y:S02]  /*a230*/  IADD3 R42, P6, R111, R2, RZ ;  /* 0x000000026f2a7210 */ /* 0x008fe40007fde0ff */
[----:B------:R3:W-:Y:S04]  /*a240*/  STL [R1+0x1eac], R38 ;  /* 0x001eac2601007387 */ /* 0x0007e80000100800 */
[----:B------:R1:W-:Y:S01]  /*a250*/  STL [R1+0x1ee8], R42 ;  /* 0x001ee82a01007387 */ /* 0x0003e20000100800 */
[----:B--2---:R-:W-:Y:S02]  /*a260*/  LEA.HI.X.SX32 R40, R123, R0, 0x1, P0 ;  /* 0x000000007b287211 */ /* 0x004fe400000f0eff */
[----:B---3--:R-:W-:-:S03]  /*a270*/  IADD3 R38, P0, R109, R2, RZ ;  /* 0x000000026d267210 */ /* 0x008fc60007f1e0ff */
[----:B------:R2:W-:Y:S01]  /*a280*/  STL [R1+0x1eb4], R40 ;  /* 0x001eb42801007387 */ /* 0x0005e20000100800 */
[----:B-1----:R-:W-:-:S03]  /*a290*/  LEA.HI.X.SX32 R42, R121, R0, 0x1, P1 ;  /* 0x00000000792a7211 */ /* 0x002fc600008f0eff */
[----:B------:R1:W-:Y:S04]  /*a2a0*/  STL [R1+0x1ef0], R38 ;  /* 0x001ef02601007387 */ /* 0x0003e80000100800 */
[----:B------:R3:W-:Y:S01]  /*a2b0*/  STL [R1+0x1ebc], R42 ;  /* 0x001ebc2a01007387 */ /* 0x0007e20000100800 */
[----:B--2---:R-:W-:Y:S02]  /*a2c0*/  IADD3 R40, P1, R107, R2, RZ ;  /* 0x000000026b287210 */ /* 0x004fe40007f3e0ff */
[----:B-1----:R-:W-:-:S03]  /*a2d0*/  LEA.HI.X.SX32 R38, R119, R0, 0x1, P2 ;  /* 0x0000000077267211 */ /* 0x002fc600010f0eff */
[----:B------:R1:W-:Y:S01]  /*a2e0*/  STL [R1+0x1ef8], R40 ;  /* 0x001ef82801007387 */ /* 0x0003e20000100800 */
[----:B---3--:R-:W-:-:S03]  /*a2f0*/  IADD3 R42, P2, R105, R2, RZ ;  /* 0x00000002692a7210 */ /* 0x008fc60007f5e0ff */
[----:B------:R2:W-:Y:S04]  /*a300*/  STL [R1+0x1ec4], R38 ;  /* 0x001ec42601007387 */ /* 0x0005e80000100800 */
[----:B------:R3:W-:Y:S01]  /*a310*/  STL [R1+0x1f00], R42 ;  /* 0x001f002a01007387 */ /* 0x0007e20000100800 */
[----:B-1----:R-:W-:Y:S02]  /*a320*/  LEA.HI.X.SX32 R40, R117, R0, 0x1, P3 ;  /* 0x0000000075287211 */ /* 0x002fe400018f0eff */
[----:B--2---:R-:W-:-:S03]  /*a330*/  IADD3 R38, P3, R103, R2, RZ ;  /* 0x0000000267267210 */ /* 0x004fc60007f7e0ff */
[----:B------:R1:W-:Y:S01]  /*a340*/  STL [R1+0x1ecc], R40 ;  /* 0x001ecc2801007387 */ /* 0x0003e20000100800 */
[----:B---3--:R-:W-:-:S03]  /*a350*/  LEA.HI.X.SX32 R42, R115, R0, 0x1, P4 ;  /* 0x00000000732a7211 */ /* 0x008fc600020f0eff */
[----:B------:R2:W-:Y:S01]  /*a360*/  STL [R1+0x1f08], R38 ;  /* 0x001f082601007387 */ /* 0x0005e20000100800 */
[----:B------:R-:W3:Y:S03]  /*a370*/  LDC R115, c[0x0][0x238] ;  /* 0x00008e00ff737b82 */ /* 0x000ee60000000800 */
[----:B------:R0:W-:Y:S01]  /*a380*/  STL [R1+0x1ed4], R42 ;  /* 0x001ed42a01007387 */ /* 0x0001e20000100800 */
[----:B-1----:R-:W-:Y:S02]  /*a390*/  IADD3 R40, P4, R101, R2, RZ ;  /* 0x0000000265287210 */ /* 0x002fe40007f9e0ff */
[----:B--2---:R-:W-:-:S03]  /*a3a0*/  LEA.HI.X.SX32 R38, R113, R0, 0x1, P5 ;  /* 0x0000000071267211 */ /* 0x004fc600028f0eff */
[----:B------:R1:W-:Y:S01]  /*a3b0*/  STL [R1+0x1f10], R40 ;  /* 0x001f102801007387 */ /* 0x0003e20000100800 */
[----:B------:R-:W2:Y:S01]  /*a3c0*/  LDC R113, c[0x0][0x238] ;  /* 0x00008e00ff717b82 */ /* 0x000ea20000000800 */
[----:B0-----:R-:W-:Y:S02]  /*a3d0*/  IADD3 R42, P5, R99, R2, RZ ;  /* 0x00000002632a7210 */ /* 0x001fe40007fbe0ff */
[----:B------:R0:W-:Y:S04]  /*a3e0*/  STL [R1+0x1edc], R38 ;  /* 0x001edc2601007387 */ /* 0x0001e80000100800 */
[----:B------:R4:W-:Y:S01]  /*a3f0*/  STL [R1+0x1f18], R42 ;  /* 0x001f182a01007387 */ /* 0x0009e20000100800 */
[----:B-1----:R-:W-:Y:S02]  /*a400*/  LEA.HI.X.SX32 R40, R111, R0, 0x1, P6 ;  /* 0x000000006f287211 */ /* 0x002fe400030f0eff */
[----:B------:R-:W1:Y:S01]  /*a410*/  LDC R111, c[0x0][0x238] ;  /* 0x00008e00ff6f7b82 */ /* 0x000e620000000800 */
[----:B0-----:R-:W-:-:S02]  /*a420*/  IADD3 R38, P6, R97, R2, RZ ;  /* 0x0000000261267210 */ /* 0x001fc40007fde0ff */
[----:B------:R0:W-:Y:S01]  /*a430*/  STL [R1+0x1ee4], R40 ;  /* 0x001ee42801007387 */ /* 0x0001e20000100800 */
[----:B----4-:R-:W-:-:S03]  /*a440*/  LEA.HI.X.SX32 R42, R109, R0, 0x1, P0 ;  /* 0x000000006d2a7211 */ /* 0x010fc600000f0eff */
[----:B------:R4:W-:Y:S01]  /*a450*/  STL [R1+0x1f20], R38 ;  /* 0x001f202601007387 */ /* 0x0009e20000100800 */
[----:B------:R-:W-:-:S03]  /*a460*/  CS2R R108, SRZ ;  /* 0x00000000006c7805 */ /* 0x000fc6000001ff00 */
[----:B------:R5:W-:Y:S01]  /*a470*/  STL [R1+0x1eec], R42 ;  /* 0x001eec2a01007387 */ /* 0x000be20000100800 */
[----:B0-----:R-:W-:Y:S02]  /*a480*/  IADD3 R40, P0, R95, R2, RZ ;  /* 0x000000025f287210 */ /* 0x001fe40007f1e0ff */
[----:B----4-:R-:W-:-:S03]  /*a490*/  LEA.HI.X.SX32 R38, R107, R0, 0x1, P1 ;  /* 0x000000006b267211 */ /* 0x010fc600008f0eff */
[----:B------:R0:W-:Y:S01]  /*a4a0*/  STL [R1+0x1f28], R40 ;  /* 0x001f282801007387 */ /* 0x0001e20000100800 */
[----:B------:R-:W-:Y:S02]  /*a4b0*/  CS2R R106, SRZ ;  /* 0x00000000006a7805 */ /* 0x000fe4000001ff00 */
[----:B-----5:R-:W-:Y:S01]  /*a4c0*/  IADD3 R42, P1, R93, R2, RZ ;  /* 0x000000025d2a7210 */ /* 0x020fe20007f3e0ff */
[----:B------:R4:W-:Y:S04]  /*a4d0*/  STL [R1+0x1ef4], R38 ;  /* 0x001ef42601007387 */ /* 0x0009e80000100800 */
[----:B------:R5:W-:Y:S01]  /*a4e0*/  STL [R1+0x1f30], R42 ;  /* 0x001f302a01007387 */ /* 0x000be20000100800 */
[----:B0-----:R-:W-:Y:S02]  /*a4f0*/  LEA.HI.X.SX32 R40, R105, R0, 0x1, P2 ;  /* 0x0000000069287211 */ /* 0x001fe400010f0eff */
[----:B------:R-:W-:-:S02]  /*a500*/  CS2R R104, SRZ ;  /* 0x0000000000687805 */ /* 0x000fc4000001ff00 */
[----:B----4-:R-:W-:Y:S01]  /*a510*/  IADD3 R38, P2, R91, R2, RZ ;  /* 0x000000025b267210 */ /* 0x010fe20007f5e0ff */
[----:B------:R0:W-:Y:S01]  /*a520*/  STL [R1+0x1efc], R40 ;  /* 0x001efc2801007387 */ /* 0x0001e20000100800 */
[----:B-----5:R-:W-:-:S03]  /*a530*/  LEA.HI.X.SX32 R42, R103, R0, 0x1, P3 ;  /* 0x00000000672a7211 */ /* 0x020fc600018f0eff */
        /* <DEDUP_REMOVED lines=20> */
[----:B------:R-:W-:Y:S01]  /*a680*/  STL [R1+0x1f58], R40 ;  /* 0x001f582801007387 */ /* 0x000fe20000100800 */
[----:B------:R-:W-:Y:S02]  /*a690*/  CS2R R94, SRZ ;  /* 0x00000000005e7805 */ /* 0x000fe4000001ff00 */
[----:B-----5:R-:W-:Y:S01]  /*a6a0*/  IADD3 R42, P0, R81, R2, RZ ;  /* 0x00000002512a7210 */ /* 0x020fe20007f1e0ff */
[----:B------:R0:W-:Y:S04]  /*a6b0*/  STL [R1+0x1f24], R38 ;  /* 0x001f242601007387 */ /* 0x0001e80000100800 */
[----:B------:R4:W-:Y:S01]  /*a6c0*/  STL [R1+0x1f60], R42 ;  /* 0x001f602a01007387 */ /* 0x0009e20000100800 */
[----:B0-----:R-:W-:Y:S02]  /*a6d0*/  LEA.HI.X.SX32 R38, R93, R0, 0x1, P1 ;  /* 0x000000005d267211 */ /* 0x001fe400008f0eff */
[----:B------:R-:W-:-:S02]  /*a6e0*/  CS2R R92, SRZ ;  /* 0x00000000005c7805 */ /* 0x000fc4000001ff00 */
[----:B------:R-:W-:Y:S02]  /*a6f0*/  IADD3 R40, P1, R79, R2, RZ ;  /* 0x000000024f287210 */ /* 0x000fe40007f3e0ff */
[----:B----4-:R-:W-:Y:S01]  /*a700*/  LEA.HI.X.SX32 R42, R91, R0, 0x1, P2 ;  /* 0x000000005b2a7211 */ /* 0x010fe200010f0eff */
[----:B------:R0:W-:Y:S01]  /*a710*/  STL [R1+0x1f2c], R38 ;  /* 0x001f2c2601007387 */ /* 0x0001e20000100800 */
[----:B------:R-:W-:-:S03]  /*a720*/  CS2R R90, SRZ ;  /* 0x00000000005a7805 */ /* 0x000fc6000001ff00 */
[----:B------:R4:W-:Y:S04]  /*a730*/  STL [R1+0x1f68], R40 ;  /* 0x001f682801007387 */ /* 0x0009e80000100800 */
        /* <DEDUP_REMOVED lines=9> */
[----:B------:R-:W0:Y:S01]  /*a7d0*/  LDC R87, c[0x0][0x238] ;  /* 0x00008e00ff577b82 */ /* 0x000e220000000800 */
[----:B----4-:R-:W-:-:S02]  /*a7e0*/  IADD3 R40, P4, R73, R2, RZ ;  /* 0x0000000249287210 */ /* 0x010fc40007f9e0ff */
[----:B------:R4:W-:Y:S01]  /*a7f0*/  STL [R1+0x1f44], R38 ;  /* 0x001f442601007387 */ /* 0x0009e20000100800 */
[----:B-----5:R-:W-:-:S03]  /*a800*/  LEA.HI.X.SX32 R42, R85, R0, 0x1, P5 ;  /* 0x00000000552a7211 */ /* 0x020fc600028f0eff */
[----:B------:R5:W-:Y:S01]  /*a810*/  STL [R1+0x1f80], R40 ;  /* 0x001f802801007387 */ /* 0x000be20000100800 */
[----:B------:R-:W3:Y:S03]  /*a820*/  LDC R85, c[0x0][0x238] ;  /* 0x00008e00ff557b82 */ /* 0x000ee60000000800 */
[----:B------:R2:W-:Y:S01]  /*a830*/  STL [R1+0x1f4c], R42 ;  /* 0x001f4c2a01007387 */ /* 0x0005e20000100800 */
[----:B----4-:R-:W-:Y:S02]  /*a840*/  IADD3 R38, P5, R71, R2, RZ ;  /* 0x0000000247267210 */ /* 0x010fe40007fbe0ff */
[----:B-----5:R-:W-:-:S03]  /*a850*/  LEA.HI.X.SX32 R40, R83, R0, 0x1, P6 ;  /* 0x0000000053287211 */ /* 0x020fc600030f0eff */
[----:B------:R4:W-:Y:S01]  /*a860*/  STL [R1+0x1f88], R38 ;  /* 0x001f882601007387 */ /* 0x0009e20000100800 */
[----:B--2---:R-:W-:-:S03]  /*a870*/  IADD3 R42, P6, R69, R2, RZ ;  /* 0x00000002452a7210 */ /* 0x004fc60007fde0ff */
[----:B------:R2:W-:Y:S04]  /*a880*/  STL [R1+0x1f54], R40 ;  /* 0x001f542801007387 */ /* 0x0005e80000100800 */
[----:B------:R5:W-:Y:S01]  /*a890*/  STL [R1+0x1f90], R42 ;  /* 0x001f902a01007387 */ /* 0x000be20000100800 */
[----:B----4-:R-:W-:Y:S02]  /*a8a0*/  LEA.HI.X.SX32 R38, R81, R0, 0x1, P0 ;  /* 0x0000000051267211 */ /* 0x010fe400000f0eff */
[----:B--2---:R-:W-:-:S03]  /*a8b0*/  IADD3 R40, P0, R67, R2, RZ ;  /* 0x0000000243287210 */ /* 0x004fc60007f1e0ff */
[----:B------:R2:W-:Y:S01]  /*a8c0*/  STL [R1+0x1f5c], R38 ;  /* 0x001f5c2601007387 */ /* 0x0005e20000100800 */
[----:B-----5:R-:W-:-:S03]  /*a8d0*/  LEA.HI.X.SX32 R42, R79, R0, 0x1, P1 ;  /* 0x000000004f2a7211 */ /* 0x020fc600008f0eff */
[----:B------:R4:W-:Y:S04]  /*a8e0*/  STL [R1+0x1f98], R40 ;  /* 0x001f982801007387 */ /* 0x0009e80000100800 */
[----:B------:R5:W-:Y:S01]  /*a8f0*/  STL [R1+0x1f64], R42 ;  /* 0x001f642a01007387 */ /* 0x000be20000100800 */
[----:B--2---:R-:W-:Y:S02]  /*a900*/  IADD3 R38, P1, R65, R2, RZ ;  /* 0x0000000241267210 */ /* 0x004fe40007f3e0ff */
[----:B----4-:R-:W-:-:S03]  /*a910*/  LEA.HI.X.SX32 R40, R77, R0, 0x1, P2 ;  /* 0x000000004d287211 */ /* 0x010fc600010f0eff */
[----:B------:R2:W-:Y:S01]  /*a920*/  STL [R1+0x1fa0], R38 ;  /* 0x001fa02601007387 */ /* 0x0005e20000100800 */
[----:B-----5:R-:W-:-:S03]  /*a930*/  IADD3 R42, P2, R63, R2, RZ ;  /* 0x000000023f2a7210 */ /* 0x020fc60007f5e0ff */
[----:B------:R4:W-:Y:S04]  /*a940*/  STL [R1+0x1f6c], R40 ;  /* 0x001f6c2801007387 */ /* 0x0009e80000100800 */
[----:B------:R5:W-:Y:S01]  /*a950*/  STL [R1+0x1fa8], R42 ;  /* 0x001fa82a01007387 */ /* 0x000be20000100800 */
[----:B--2---:R-:W-:Y:S02]  /*a960*/  LEA.HI.X.SX32 R38, R75, R0, 0x1, P3 ;  /* 0x000000004b267211 */ /* 0x004fe400018f0eff */
[----:B------:R-:W2:Y:S01]  /*a970*/  LDC R75, c[0x0][0x238] ;  /* 0x00008e00ff4b7b82 */ /* 0x000ea20000000800 */
[----:B----4-:R-:W-:Y:S02]  /*a980*/  IADD3 R40, P3, R61, R2, RZ ;  /* 0x000000023d287210 */ /* 0x010fe40007f7e0ff */
[----:B------:R4:W-:Y:S01]  /*a990*/  STL [R1+0x1f74], R38 ;  /* 0x001f742601007387 */ /* 0x0009e20000100800 */
[----:B-----5:R-:W-:-:S03]  /*a9a0*/  LEA.HI.X.SX32 R42, R73, R0, 0x1, P4 ;  /* 0x00000000492a7211 */ /* 0x020fc600020f0eff */
[----:B------:R5:W-:Y:S01]  /*a9b0*/  STL [R1+0x1fb0], R40 ;  /* 0x001fb02801007387 */ /* 0x000be20000100800 */
[----:B------:R-:W1:Y:S03]  /*a9c0*/  LDC R73, c[0x0][0x238] ;  /* 0x00008e00ff497b82 */ /* 0x000e660000000800 */
[----:B------:R0:W-:Y:S01]  /*a9d0*/  STL [R1+0x1f7c], R42 ;  /* 0x001f7c2a01007387 */ /* 0x0001e20000100800 */
[----:B----4-:R-:W-:Y:S02]  /*a9e0*/  IADD3 R38, P4, R59, R2, RZ ;  /* 0x000000023b267210 */ /* 0x010fe40007f9e0ff */
[----:B-----5:R-:W-:-:S03]  /*a9f0*/  LEA.HI.X.SX32 R40, R71, R0, 0x1, P5 ;  /* 0x0000000047287211 */ /* 0x020fc600028f0eff */
[----:B------:R4:W-:Y:S01]  /*aa00*/  STL [R1+0x1fb8], R38 ;  /* 0x001fb82601007387 */ /* 0x0009e20000100800 */
[----:B------:R-:W5:Y:S01]  /*aa10*/  LDC R71, c[0x0][0x238] ;  /* 0x00008e00ff477b82 */ /* 0x000f620000000800 */
[----:B0-----:R-:W-:Y:S02]  /*aa20*/  IADD3 R42, P5, R57, R2, RZ ;  /* 0x00000002392a7210 */ /* 0x001fe40007fbe0ff */
[----:B------:R0:W-:Y:S04]  /*aa30*/  STL [R1+0x1f84], R40 ;  /* 0x001f842801007387 */ /* 0x0001e80000100800 */
[----:B------:R3:W-:Y:S01]  /*aa40*/  STL [R1+0x1fc0], R42 ;  /* 0x001fc02a01007387 */ /* 0x0007e20000100800 */
[----:B----4-:R-:W-:Y:S02]  /*aa50*/  LEA.HI.X.SX32 R38, R69, R0, 0x1, P6 ;  /* 0x0000000045267211 */ /* 0x010fe400030f0eff */
[----:B------:R-:W4:Y:S01]  /*aa60*/  LDC R69, c[0x0][0x238] ;  /* 0x00008e00ff457b82 */ /* 0x000f220000000800 */
[----:B0-----:R-:W-:-:S02]  /*aa70*/  IADD3 R40, P6, R55, R2, RZ ;  /* 0x0000000237287210 */ /* 0x001fc40007fde0ff */
[----:B------:R0:W-:Y:S01]  /*aa80*/  STL [R1+0x1f8c], R38 ;  /* 0x001f8c2601007387 */ /* 0x0001e20000100800 */
[----:B---3--:R-:W-:-:S03]  /*aa90*/  LEA.HI.X.SX32 R42, R67, R0, 0x1, P0 ;  /* 0x00000000432a7211 */ /* 0x008fc600000f0eff */
[----:B------:R3:W-:Y:S01]  /*aaa0*/  STL [R1+0x1fc8], R40 ;  /* 0x001fc82801007387 */ /* 0x0007e20000100800 */
[----:B------:R-:W2:Y:S03]  /*aab0*/  LDC R67, c[0x0][0x238] ;  /* 0x00008e00ff437b82 */ /* 0x000ea60000000800 */
[----:B------:R-:W-:Y:S01]  /*aac0*/  STL [R1+0x1f94], R42 ;  /* 0x001f942a01007387 */ /* 0x000fe20000100800 */
[----:B0-----:R-:W-:Y:S02]  /*aad0*/  IADD3 R38, P0, R53, R2, RZ ;  /* 0x0000000235267210 */ /* 0x001fe40007f1e0ff */
[----:B---3--:R-:W-:-:S03]  /*aae0*/  LEA.HI.X.SX32 R40, R65, R0, 0x1, P1 ;  /* 0x0000000041287211 */ /* 0x008fc600008f0eff */
[----:B------:R0:W-:Y:S04]  /*aaf0*/  STL [R1+0x1fd0], R38 ;  /* 0x001fd02601007387 */ /* 0x0001e80000100800 */
[----:B------:R3:W-:Y:S01]  /*ab00*/  STL [R1+0x1f9c], R40 ;  /* 0x001f9c2801007387 */ /* 0x0007e20000100800 */
[----:B0-----:R-:W-:Y:S02]  /*ab10*/  IADD3 R38, P1, R51, R2, RZ ;  /* 0x0000000233267210 */ /* 0x001fe40007f3e0ff */
[----:B---3--:R-:W-:-:S03]  /*ab20*/  LEA.HI.X.SX32 R40, R63, R0, 0x1, P2 ;  /* 0x000000003f287211 */ /* 0x008fc600010f0eff */
[----:B------:R0:W-:Y:S01]  /*ab30*/  STL [R1+0x1fd8], R38 ;  /* 0x001fd82601007387 */ /* 0x0001e20000100800 */
[----:B------:R-:W-:-:S03]  /*ab40*/  IADD3 R42, P2, R49, R2, RZ ;  /* 0x00000002312a7210 */ /* 0x000fc60007f5e0ff */
[----:B------:R3:W-:Y:S04]  /*ab50*/  STL [R1+0x1fa4], R40 ;  /* 0x001fa42801007387 */ /* 0x0007e80000100800 */
[----:B------:R1:W-:Y:S01]  /*ab60*/  STL [R1+0x1fe0], R42 ;  /* 0x001fe02a01007387 */ /* 0x0003e20000100800 */
[----:B0-----:R-:W-:Y:S02]  /*ab70*/  LEA.HI.X.SX32 R38, R61, R0, 0x1, P3 ;  /* 0x000000003d267211 */ /* 0x001fe400018f0eff */
[----:B---3--:R-:W-:-:S03]  /*ab80*/  IADD3 R40, P3, R47, R2, RZ ;  /* 0x000000022f287210 */ /* 0x008fc60007f7e0ff */
[----:B------:R0:W-:Y:S01]  /*ab90*/  STL [R1+0x1fac], R38 ;  /* 0x001fac2601007387 */ /* 0x0001e20000100800 */
[----:B-1----:R-:W-:-:S03]  /*aba0*/  LEA.HI.X.SX32 R42, R59, R0, 0x1, P4 ;  /* 0x000000003b2a7211 */ /* 0x002fc600020f0eff */
[----:B------:R1:W-:Y:S04]  /*abb0*/  STL [R1+0x1fe8], R40 ;  /* 0x001fe82801007387 */ /* 0x0003e80000100800 */
[----:B------:R3:W-:Y:S01]  /*abc0*/  STL [R1+0x1fb4], R42 ;  /* 0x001fb42a01007387 */ /* 0x0007e20000100800 */
[----:B0-----:R-:W-:Y:S02]  /*abd0*/  IADD3 R38, P4, R45, R2, RZ ;  /* 0x000000022d267210 */ /* 0x001fe40007f9e0ff */
[----:B-1----:R-:W-:-:S03]  /*abe0*/  LEA.HI.X.SX32 R40, R57, R0, 0x1, P5 ;  /* 0x0000000039287211 */ /* 0x002fc600028f0eff */
[----:B------:R0:W-:Y:S01]  /*abf0*/  STL [R1+0x1ff0], R38 ;  /* 0x001ff02601007387 */ /* 0x0001e20000100800 */
[----:B------:R-:W1:Y:S01]  /*ac00*/  LDC R57, c[0x0][0x238] ;  /* 0x00008e00ff397b82 */ /* 0x000e620000000800 */
[----:B---3--:R-:W-:Y:S02]  /*ac10*/  IADD3 R42, P5, R43, R2, RZ ;  /* 0x000000022b2a7210 */ /* 0x008fe40007fbe0ff */
[----:B------:R3:W-:Y:S04]  /*ac20*/  STL [R1+0x1fbc], R40 ;  /* 0x001fbc2801007387 */ /* 0x0007e80000100800 */
[----:B------:R5:W-:Y:S01]  /*ac30*/  STL [R1+0x1ff8], R42 ;  /* 0x001ff82a01007387 */ /* 0x000be20000100800 */
[----:B0-----:R-:W-:Y:S02]  /*ac40*/  LEA.HI.X.SX32 R38, R55, R0, 0x1, P6 ;  /* 0x0000000037267211 */ /* 0x001fe400030f0eff */
[----:B------:R-:W0:Y:S01]  /*ac50*/  LDC R55, c[0x0][0x238] ;  /* 0x00008e00ff377b82 */ /* 0x000e220000000800 */
[----:B---3--:R-:W-:-:S02]  /*ac60*/  IADD3 R40, P6, R41, R2, RZ ;  /* 0x0000000229287210 */ /* 0x008fc40007fde0ff */
[----:B------:R3:W-:Y:S01]  /*ac70*/  STL [R1+0x1fc4], R38 ;  /* 0x001fc42601007387 */ /* 0x0007e20000100800 */
[----:B-----5:R-:W-:-:S03]  /*ac80*/  LEA.HI.X.SX32 R42, R53, R0, 0x1, P0 ;  /* 0x00000000352a7211 */ /* 0x020fc600000f0eff */
[----:B------:R5:W-:Y:S01]  /*ac90*/  STL [R1+0x2000], R40 ;  /* 0x0020002801007387 */ /* 0x000be20000100800 */
[----:B------:R-:W-:Y:S01]  /*aca0*/  LEA.HI.X.SX32 R41, R41, R0, 0x1, P6 ;  /* 0x0000000029297211 */ /* 0x000fe200030f0eff */
[----:B------:R-:W4:Y:S02]  /*acb0*/  LDC R53, c[0x0][0x238] ;  /* 0x00008e00ff357b82 */ /* 0x000f240000000800 */
[----:B------:R2:W-:Y:S01]  /*acc0*/  STL [R1+0x1fcc], R42 ;  /* 0x001fcc2a01007387 */ /* 0x0005e20000100800 */
[----:B---3--:R-:W-:Y:S02]  /*acd0*/  IADD3 R38, P0, R39, R2, RZ ;  /* 0x0000000227267210 */ /* 0x008fe40007f1e0ff */
[----:B-----5:R-:W-:-:S03]  /*ace0*/  LEA.HI.X.SX32 R40, R51, R0, 0x1, P1 ;  /* 0x0000000033287211 */ /* 0x020fc600008f0eff */
[----:B------:R3:W-:Y:S01]  /*acf0*/  STL [R1+0x2008], R38 ;  /* 0x0020082601007387 */ /* 0x0007e20000100800 */
[----:B------:R-:W5:Y:S01]  /*ad00*/  LDC R51, c[0x0][0x238] ;  /* 0x00008e00ff337b82 */ /* 0x000f620000000800 */
[----:B--2---:R-:W-:Y:S02]  /*ad10*/  IADD3 R42, P1, R37, R2, RZ ;  /* 0x00000002252a7210 */ /* 0x004fe40007f3e0ff */
[----:B------:R2:W-:Y:S04]  /*ad20*/  STL [R1+0x1fd4], R40 ;  /* 0x001fd42801007387 */ /* 0x0005e80000100800 */
[----:B------:R1:W-:Y:S01]  /*ad30*/  STL [R1+0x2010], R42 ;  /* 0x0020102a01007387 */ /* 0x0003e20000100800 */
[----:B---3--:R-:W-:Y:S02]  /*ad40*/  LEA.HI.X.SX32 R38, R49, R0, 0x1, P2 ;  /* 0x0000000031267211 */ /* 0x008fe400010f0eff */
[----:B--2---:R-:W-:-:S03]  /*ad50*/  IADD3 R40, P2, R35, R2, RZ ;  /* 0x0000000223287210 */ /* 0x004fc60007f5e0ff */
[----:B------:R2:W-:Y:S01]  /*ad60*/  STL [R1+0x1fdc], R38 ;  /* 0x001fdc2601007387 */ /* 0x0005e20000100800 */
[----:B-1----:R-:W-:-:S03]  /*ad70*/  LEA.HI.X.SX32 R42, R47, R0, 0x1, P3 ;  /* 0x000000002f2a7211 */ /* 0x002fc600018f0eff */
[----:B------:R1:W-:Y:S01]  /*ad80*/  STL [R1+0x2018], R40 ;  /* 0x0020182801007387 */ /* 0x0003e20000100800 */
[----:B------:R-:W-:-:S03]  /*ad90*/  LEA.HI.X.SX32 R35, R35, R0, 0x1, P2 ;  /* 0x0000000023237211 */ /* 0x000fc600010f0eff */
        /* <DEDUP_REMOVED lines=10> */
[----:B------:R-:W-:-:S03]  /*ae40*/  LEA.HI.X.SX32 R30, R30, R0, 0x1, P5 ;  /* 0x000000001e1e7211 */ /* 0x000fc600028f0eff */
[----:B------:R2:W-:Y:S01]  /*ae50*/  STL [R1+0x2030], R40 ;  /* 0x0020302801007387 */ /* 0x0005e20000100800 */
[----:B---3--:R-:W3:Y:S03]  /*ae60*/  LDC R42, c[0x0][0x238] ;  /* 0x00008e00ff2a7b82 */ /* 0x008ee60000000800 */
[----:B------:R-:W-:Y:S01]  /*ae70*/  STL [R1+0x1ffc], R41 ;  /* 0x001ffc2901007387 */ /* 0x000fe20000100800 */
[----:B-1----:R-:W-:Y:S02]  /*ae80*/  IADD3 R38, P6, R28, R2, RZ ;  /* 0x000000021c267210 */ /* 0x002fe40007fde0ff */
[----:B--2---:R-:W-:-:S03]  /*ae90*/  LEA.HI.X.SX32 R40, R39, R0, 0x1, P0 ;  /* 0x0000000027287211 */ /* 0x004fc600000f0eff */
[----:B------:R1:W-:Y:S01]  /*aea0*/  STL [R1+0x2038], R38 ;  /* 0x0020382601007387 */ /* 0x0003e20000100800 */
[----:B------:R-:W-:-:S03]  /*aeb0*/  IADD3 R39, P0, R26, R2, RZ ;  /* 0x000000021a277210 */ /* 0x000fc60007f1e0ff */
[----:B------:R2:W-:Y:S04]  /*aec0*/  STL [R1+0x2004], R40 ;  /* 0x0020042801007387 */ /* 0x0005e80000100800 */
[----:B------:R-:W-:Y:S01]  /*aed0*/  STL [R1+0x2040], R39 ;  /* 0x0020402701007387 */ /* 0x000fe20000100800 */
[----:B-1----:R-:W-:Y:S02]  /*aee0*/  LEA.HI.X.SX32 R38, R37, R0, 0x1, P1 ;  /* 0x0000000025267211 */ /* 0x002fe400008f0eff */
[C---:B------:R-:W-:Y:S01]  /*aef0*/  IADD3 R37, P1, R24.reuse, R2, RZ ;  /* 0x0000000218257210 */ /* 0x040fe20007f3e0ff */
[----:B--2---:R-:W1:Y:S02]  /*af00*/  LDC R40, c[0x0][0x238] ;  /* 0x00008e00ff287b82 */ /* 0x004e640000000800 */
[----:B------:R2:W-:Y:S01]  /*af10*/  STL [R1+0x200c], R38 ;  /* 0x00200c2601007387 */ /* 0x0005e20000100800 */
[----:B------:R-:W-:-:S03]  /*af20*/  LEA.HI.X.SX32 R24, R24, R0, 0x1, P1 ;  /* 0x0000000018187211 */ /* 0x000fc600008f0eff */
[----:B------:R0:W-:Y:S04]  /*af30*/  STL [R1+0x2048], R37 ;  /* 0x0020482501007387 */ /* 0x0001e80000100800 */
[----:B------:R4:W-:Y:S01]  /*af40*/  STL [R1+0x2014], R35 ;  /* 0x0020142301007387 */ /* 0x0009e20000100800 */
[----:B--2---:R-:W-:Y:S02]  /*af50*/  IADD3 R38, P2, R22, R2, RZ ;  /* 0x0000000216267210 */ /* 0x004fe40007f5e0ff */
[----:B0-----:R-:W-:-:S03]  /*af60*/  LEA.HI.X.SX32 R37, R33, R0, 0x1, P3 ;  /* 0x0000000021257211 */ /* 0x001fc600018f0eff */
[----:B------:R0:W-:Y:S01]  /*af70*/  STL [R1+0x2050], R38 ;  /* 0x0020502601007387 */ /* 0x0001e20000100800 */
[----:B------:R-:W-:Y:S02]  /*af80*/  LEA.HI.X.SX32 R33, R31, R0, 0x1, P4 ;  /* 0x000000001f217211 */ /* 0x000fe400020f0eff */
[-C--:B----4-:R-:W-:Y:S01]  /*af90*/  IADD3 R35, P3, R20, R2.reuse, RZ ;  /* 0x0000000214237210 */ /* 0x090fe20007f7e0ff */
[----:B------:R-:W-:Y:S01]  /*afa0*/  STL [R1+0x201c], R37 ;  /* 0x00201c2501007387 */ /* 0x000fe20000100800 */
[----:B------:R-:W-:-:S03]  /*afb0*/  IADD3 R31, P4, R18, R2, RZ ;  /* 0x00000002121f7210 */ /* 0x000fc60007f9e0ff */
[----:B------:R2:W-:Y:S01]  /*afc0*/  STL [R1+0x2058], R35 ;  /* 0x0020582301007387 */ /* 0x0005e20000100800 */
[----:B------:R-:W-:Y:S01]  /*afd0*/  LEA.HI.X.SX32 R18, R18, R0, 0x1, P4 ;  /* 0x0000000012127211 */ /* 0x000fe200020f0eff */
[----:B0-----:R-:W0:Y:S02]  /*afe0*/  LDC R38, c[0x0][0x238] ;  /* 0x00008e00ff267b82 */ /* 0x001e240000000800 */
[----:B------:R4:W-:Y:S04]  /*aff0*/  STL [R1+0x2024], R33 ;  /* 0x0020242101007387 */ /* 0x0009e80000100800 */
[----:B------:R5:W-:Y:S02]  /*b000*/  STL [R1+0x2060], R31 ;  /* 0x0020601f01007387 */ /* 0x000be40000100800 */
[----:B--2---:R-:W2:Y:S02]  /*b010*/  LDC R35, c[0x0][0x238] ;  /* 0x00008e00ff237b82 */ /* 0x004ea40000000800 */
[----:B------:R3:W-:Y:S01]  /*b020*/  STL [R1+0x202c], R30 ;  /* 0x00202c1e01007387 */ /* 0x0007e20000100800 */
[----:B----4-:R-:W-:-:S02]  /*b030*/  IADD3 R33, P5, R16, R2, RZ ;  /* 0x0000000210217210 */ /* 0x010fc40007fbe0ff */
[----:B-----5:R-:W-:-:S03]  /*b040*/  LEA.HI.X.SX32 R31, R28, R0, 0x1, P6 ;  /* 0x000000001c1f7211 */ /* 0x020fc600030f0eff */
[----:B------:R4:W-:Y:S01]  /*b050*/  STL [R1+0x2068], R33 ;  /* 0x0020682101007387 */ /* 0x0009e20000100800 */
[----:B------:R-:W-:Y:S01]  /*b060*/  LEA.HI.X.SX32 R28, R26, R0, 0x1, P0 ;  /* 0x000000001a1c7211 */ /* 0x000fe200000f0eff */
[----:B------:R-:W5:Y:S01]  /*b070*/  LDC R37, c[0x0][0x238] ;  /* 0x00008e00ff257b82 */ /* 0x000f620000000800 */
[-C--:B---3--:R-:W-:Y:S01]  /*b080*/  IADD3 R30, P6, R14, R2.reuse, RZ ;  /* 0x000000020e1e7210 */ /* 0x088fe20007fde0ff */
[----:B------:R-:W-:Y:S01]  /*b090*/  STL [R1+0x2034], R31 ;  /* 0x0020341f01007387 */ /* 0x000fe20000100800 */
[----:B------:R-:W-:-:S03]  /*b0a0*/  IADD3 R26, P0, R12, R2, RZ ;  /* 0x000000020c1a7210 */ /* 0x000fc60007f1e0ff */
[----:B------:R3:W-:Y:S01]  /*b0b0*/  STL [R1+0x2070], R30 ;  /* 0x0020701e01007387 */ /* 0x0007e20000100800 */
[----:B------:R-:W-:Y:S01]  /*b0c0*/  LEA.HI.X.SX32 R12, R12, R0, 0x1, P0 ;  /* 0x000000000c0c7211 */ /* 0x000fe200000f0eff */
[----:B----4-:R-:W4:Y:S02]  /*b0d0*/  LDC R33, c[0x0][0x238] ;  /* 0x00008e00ff217b82 */ /* 0x010f240000000800 */
[----:B------:R1:W-:Y:S04]  /*b0e0*/  STL [R1+0x203c], R28 ;  /* 0x00203c1c01007387 */ /* 0x0003e80000100800 */
[----:B------:R1:W-:Y:S02]  /*b0f0*/  STL [R1+0x2078], R26 ;  /* 0x0020781a01007387 */ /* 0x0003e40000100800 */
[----:B---3--:R-:W3:Y:S02]  /*b100*/  LDC R30, c[0x0][0x238] ;  /* 0x00008e00ff1e7b82 */ /* 0x008ee40000000800 */
[----:B------:R0:W-:Y:S01]  /*b110*/  STL [R1+0x2044], R24 ;  /* 0x0020441801007387 */ /* 0x0001e20000100800 */
[----:B-1----:R-:W-:-:S02]  /*b120*/  IADD3 R28, P1, R10, R2, RZ ;  /* 0x000000020a1c7210 */ /* 0x002fc40007f3e0ff */
[----:B------:R-:W-:-:S03]  /*b130*/  LEA.HI.X.SX32 R26, R22, R0, 0x1, P2 ;  /* 0x00000000161a7211 */ /* 0x000fc600010f0eff */
[----:B------:R1:W-:Y:S01]  /*b140*/  STL [R1+0x2080], R28 ;  /* 0x0020801c01007387 */ /* 0x0003e20000100800 */
[----:B------:R-:W-:Y:S01]  /*b150*/  LEA.HI.X.SX32 R22, R20, R0, 0x1, P3 ;  /* 0x0000000014167211 */ /* 0x000fe200018f0eff */
[----:B------:R-:W2:Y:S01]  /*b160*/  LDC R31, c[0x0][0x238] ;  /* 0x00008e00ff1f7b82 */ /* 0x000ea20000000800 */
[-C--:B0-----:R-:W-:Y:S01]  /*b170*/  IADD3 R24, P2, R8, R2.reuse, RZ ;  /* 0x0000000208187210 */ /* 0x081fe20007f5e0ff */
[----:B------:R-:W-:Y:S01]  /*b180*/  STL [R1+0x204c], R26 ;  /* 0x00204c1a01007387 */ /* 0x000fe20000100800 */
[----:B------:R-:W-:-:S03]  /*b190*/  IADD3 R20, P3, R6, R2, RZ ;  /* 0x0000000206147210 */ /* 0x000fc60007f7e0ff */
[----:B------:R0:W-:Y:S01]  /*b1a0*/  STL [R1+0x2088], R24 ;  /* 0x0020881801007387 */ /* 0x0001e20000100800 */
[----:B------:R-:W-:Y:S01]  /*b1b0*/  LEA.HI.X.SX32 R6, R6, R0, 0x1, P3 ;  /* 0x0000000006067211 */ /* 0x000fe200018f0eff */
[----:B-1----:R-:W1:Y:S02]  /*b1c0*/  LDC R28, c[0x0][0x238] ;  /* 0x00008e00ff1c7b82 */ /* 0x002e640000000800 */
[----:B------:R5:W-:Y:S04]  /*b1d0*/  STL [R1+0x2054], R22 ;  /* 0x0020541601007387 */ /* 0x000be80000100800 */
[----:B------:R5:W-:Y:S02]  /*b1e0*/  STL [R1+0x2090], R20 ;  /* 0x0020901401007387 */ /* 0x000be40000100800 */
[----:B0-----:R-:W0:Y:S02]  /*b1f0*/  LDC R24, c[0x0][0x238] ;  /* 0x00008e00ff187b82 */ /* 0x001e240000000800 */
[----:B------:R4:W-:Y:S01]  /*b200*/  STL [R1+0x205c], R18 ;  /* 0x00205c1201007387 */ /* 0x0009e20000100800 */
[----:B-----5:R-:W-:-:S02]  /*b210*/  IADD3 R22, P4, R3, R2, RZ ;  /* 0x0000000203167210 */ /* 0x020fc40007f9e0ff */
[----:B------:R-:W-:-:S03]  /*b220*/  LEA.HI.X.SX32 R20, R16, R0, 0x1, P5 ;  /* 0x0000000010147211 */ /* 0x000fc600028f0eff */
[----:B------:R5:W-:Y:S01]  /*b230*/  STL [R1+0x2098], R22 ;  /* 0x0020981601007387 */ /* 0x000be20000100800 */
[----:B------:R-:W-:Y:S01]  /*b240*/  LEA.HI.X.SX32 R16, R14, R0, 0x1, P6 ;  /* 0x000000000e107211 */ /* 0x000fe200030f0eff */
[----:B------:R-:W3:Y:S01]  /*b250*/  LDC R26, c[0x0][0x238] ;  /* 0x00008e00ff1a7b82 */ /* 0x000ee20000000800 */
[-C--:B----4-:R-:W-:Y:S01]  /*b260*/  IADD3 R18, P5, R5, R2.reuse, RZ ;  /* 0x0000000205127210 */ /* 0x090fe20007fbe0ff */
[----:B------:R-:W-:Y:S01]  /*b270*/  STL [R1+0x2064], R20 ;  /* 0x0020641401007387 */ /* 0x000fe20000100800 */
[----:B------:R-:W-:Y:S02]  /*b280*/  IADD3 R14, P6, R7, R2, RZ ;  /* 0x00000002070e7210 */ /* 0x000fe40007fde0ff */
[----:B------:R-:W-:Y:S01]  /*b290*/  LEA.HI.X.SX32 R5, R5, R0, 0x1, P5 ;  /* 0x0000000005057211 */ /* 0x000fe200028f0eff */
[----:B------:R4:W-:Y:S02]  /*b2a0*/  STL [R1+0x20a0], R18 ;  /* 0x0020a01201007387 */ /* 0x0009e40000100800 */
[----:B-----5:R-:W5:Y:S02]  /*b2b0*/  LDC R22, c[0x0][0x238] ;  /* 0x00008e00ff167b82 */ /* 0x020f640000000800 */
[----:B------:R2:W-:Y:S04]  /*b2c0*/  STL [R1+0x206c], R16 ;  /* 0x00206c1001007387 */ /* 0x0005e80000100800 */
[----:B------:R2:W-:Y:S02]  /*b2d0*/  STL [R1+0x20a8], R14 ;  /* 0x0020a80e01007387 */ /* 0x0005e40000100800 */
[----:B----4-:R-:W4:Y:S02]  /*b2e0*/  LDC R18, c[0x0][0x238] ;  /* 0x00008e00ff127b82 */ /* 0x010f240000000800 */
[----:B------:R1:W-:Y:S01]  /*b2f0*/  STL [R1+0x2074], R12 ;  /* 0x0020740c01007387 */ /* 0x0003e20000100800 */
[----:B--2---:R-:W-:-:S02]  /*b300*/  IADD3 R16, P0, R9, R2, RZ ;  /* 0x0000000209107210 */ /* 0x004fc40007f1e0ff */
[----:B------:R-:W-:-:S03]  /*b310*/  LEA.HI.X.SX32 R14, R10, R0, 0x1, P1 ;  /* 0x000000000a0e7211 */ /* 0x000fc600008f0eff */
[----:B------:R2:W-:Y:S01]  /*b320*/  STL [R1+0x20b0], R16 ;  /* 0x0020b01001007387 */ /* 0x0005e20000100800 */
[----:B------:R-:W-:Y:S01]  /*b330*/  LEA.HI.X.SX32 R10, R8, R0, 0x1, P2 ;  /* 0x00000000080a7211 */ /* 0x000fe200010f0eff */
[----:B------:R-:W4:Y:S01]  /*b340*/  LDC R20, c[0x0][0x238] ;  /* 0x00008e00ff147b82 */ /* 0x000f220000000800 */
[-C--:B-1----:R-:W-:Y:S01]  /*b350*/  IADD3 R12, P1, R11, R2.reuse, RZ ;  /* 0x000000020b0c7210 */ /* 0x082fe20007f3e0ff */
[----:B------:R-:W-:Y:S01]  /*b360*/  STL [R1+0x207c], R14 ;  /* 0x00207c0e01007387 */ /* 0x000fe20000100800 */
[----:B------:R-:W-:-:S03]  /*b370*/  IADD3 R8, P2, R13, R2, RZ ;  /* 0x000000020d087210 */ /* 0x000fc60007f5e0ff */
[----:B------:R1:W-:Y:S02]  /*b380*/  STL [R1+0x20b8], R12 ;  /* 0x0020b80c01007387 */ /* 0x0003e40000100800 */
[----:B--2---:R-:W5:Y:S02]  /*b390*/  LDC R16, c[0x0][0x238] ;  /* 0x00008e00ff107b82 */ /* 0x004f640000000800 */
[----:B------:R2:W-:Y:S04]  /*b3a0*/  STL [R1+0x2084], R10 ;  /* 0x0020840a01007387 */ /* 0x0005e80000100800 */
[----:B------:R0:W-:Y:S02]  /*b3b0*/  STL [R1+0x20e0], R8 ;  /* 0x0020e00801007387 */ /* 0x0001e40000100800 */
[----:B-1----:R-:W3:Y:S02]  /*b3c0*/  LDC R12, c[0x0][0x238] ;  /* 0x00008e00ff0c7b82 */ /* 0x002ee40000000800 */
[----:B------:R1:W-:Y:S01]  /*b3d0*/  STL [R1+0x208c], R6 ;  /* 0x00208c0601007387 */ /* 0x0003e20000100800 */
[----:B--2---:R-:W-:-:S02]  /*b3e0*/  LOP3.LUT R10, R32, 0x20, RZ, 0x3c, !PT ;  /* 0x00000020200a7812 */ /* 0x004fc400078e3cff */
[----:B0-----:R-:W-:-:S03]  /*b3f0*/  IADD3 R8, P3, R15, R2, RZ ;  /* 0x000000020f087210 */ /* 0x001fc60007f7e0ff */
[----:B------:R-:W0:Y:S01]  /*b400*/  LDC R14, c[0x0][0x238] ;  /* 0x00008e00ff0e7b82 */ /* 0x000e220000000800 */
[----:B------:R-:W-:Y:S01]  /*b410*/  IMAD.IADD R10, R247, 0x1, R10 ;  /* 0x00000001f70a7824 */ /* 0x000fe200078e020a */
[----:B-1----:R-:W-:Y:S01]  /*b420*/  LEA.HI.X.SX32 R6, R3, R0, 0x1, P4 ;  /* 0x0000000003067211 */ /* 0x002fe200020f0eff */
[----:B------:R1:W-:Y:S01]  /*b430*/  STL [R1+0x20e8], R8 ;  /* 0x0020e80801007387 */ /* 0x0003e20000100800 */
[----:B------:R-:W-:-:S03]  /*b440*/  IADD3 R3, P4, R17, R2, RZ ;  /* 0x0000000211037210 */ /* 0x000fc60007f9e0ff */
[----:B------:R2:W-:Y:S04]  /*b450*/  STL [R1+0x2094], R6 ;  /* 0x0020940601007387 */ /* 0x0005e80000100800 */
[----:B------:R4:W-:Y:S01]  /*b460*/  STL [R1+0x20ec], R3 ;  /* 0x0020ec0301007387 */ /* 0x0009e20000100800 */
[----:B-1----:R-:W-:-:S03]  /*b470*/  LOP3.LUT R8, R32, 0x40, RZ, 0x3c, !PT ;  /* 0x0000004020087812 */ /* 0x002fc600078e3cff */
[----:B------:R1:W-:Y:S01]  /*b480*/  STL [R1+0x209c], R5 ;  /* 0x00209c0501007387 */ /* 0x0003e20000100800 */
[----:B--2---:R-:W-:Y:S01]  /*b490*/  IADD3 R6, P5, R19, R2, RZ ;  /* 0x0000000213067210 */ /* 0x004fe20007fbe0ff */
[----:B------:R-:W-:Y:S01]  /*b4a0*/  IMAD.IADD R8, R247, 0x1, R8 ;  /* 0x00000001f7087824 */ /* 0x000fe200078e0208 */
[----:B----4-:R-:W-:-:S03]  /*b4b0*/  LEA.HI.X.SX32 R3, R7, R0, 0x1, P6 ;  /* 0x0000000007037211 */ /* 0x010fc600030f0eff */
[----:B------:R2:W-:Y:S01]  /*b4c0*/  STL [R1+0x20f0], R6 ;  /* 0x0020f00601007387 */ /* 0x0005e20000100800 */
[C---:B------:R-:W-:Y:S02]  /*b4d0*/  LOP3.LUT R7, R32.reuse, 0x50, RZ, 0x3c, !PT ;  /* 0x0000005020077812 */ /* 0x040fe400078e3cff */
[----:B-1----:R-:W-:Y:S01]  /*b4e0*/  IADD3 R5, P6, R21, R2, RZ ;  /* 0x0000000215057210 */ /* 0x002fe20007fde0ff */
[----:B------:R1:W-:Y:S02]  /*b4f0*/  STL [R1+0x20a4], R3 ;  /* 0x0020a40301007387 */ /* 0x0003e40000100800 */
[----:B------:R-:W-:Y:S02]  /*b500*/  IMAD.IADD R7, R247, 0x1, R7 ;  /* 0x00000001f7077824 */ /* 0x000fe400078e0207 */
[----:B------:R4:W-:Y:S01]  /*b510*/  STL [R1+0x20f4], R5 ;  /* 0x0020f40501007387 */ /* 0x0009e20000100800 */
[----:B--2---:R-:W-:Y:S02]  /*b520*/  LEA.HI.X.SX32 R6, R9, R0, 0x1, P0 ;  /* 0x0000000009067211 */ /* 0x004fe400000f0eff */
[----:B------:R-:W-:-:S02]  /*b530*/  LOP3.LUT R9, R32, 0x30, RZ, 0x3c, !PT ;  /* 0x0000003020097812 */ /* 0x000fc400078e3cff */
[----:B-1----:R-:W-:Y:S01]  /*b540*/  IADD3 R3, P0, R23, R2, RZ ;  /* 0x0000000217037210 */ /* 0x002fe20007f1e0ff */
[----:B------:R1:W-:Y:S02]  /*b550*/  STL [R1+0x20ac], R6 ;  /* 0x0020ac0601007387 */ /* 0x0003e40000100800 */
[----:B------:R-:W-:Y:S01]  /*b560*/  IMAD.IADD R9, R247, 0x1, R9 ;  /* 0x00000001f7097824 */ /* 0x000fe200078e0209 */
[----:B----4-:R-:W-:Y:S01]  /*b570*/  LEA.HI.X.SX32 R5, R11, R0, 0x1, P1 ;  /* 0x000000000b057211 */ /* 0x010fe200008f0eff */
[----:B------:R2:W-:Y:S01]  /*b580*/  STL [R1+0x20f8], R3 ;  /* 0x0020f80301007387 */ /* 0x0005e20000100800 */
[----:B------:R-:W-:-:S03]  /*b590*/  LOP3.LUT R11, R32, 0x10, RZ, 0x3c, !PT ;  /* 0x00000010200b7812 */ /* 0x000fc600078e3cff */
[----:B------:R4:W-:Y:S01]  /*b5a0*/  STL [R1+0x20b4], R5 ;  /* 0x0020b40501007387 */ /* 0x0009e20000100800 */
[----:B-1----:R-:W-:Y:S01]  /*b5b0*/  IADD3 R6, P1, R25, R2, RZ ;  /* 0x0000000219067210 */ /* 0x002fe20007f3e0ff */
[----:B------:R-:W-:Y:S01]  /*b5c0*/  IMAD.IADD R11, R247, 0x1, R11 ;  /* 0x00000001f70b7824 */ /* 0x000fe200078e020b */
[----:B--2---:R-:W-:-:S03]  /*b5d0*/  LEA.HI.X.SX32 R3, R13, R0, 0x1, P2 ;  /* 0x000000000d037211 */ /* 0x004fc600010f0eff */
[----:B------:R1:W-:Y:S01]  /*b5e0*/  STL [R1+0x20fc], R6 ;  /* 0x0020fc0601007387 */ /* 0x0003e20000100800 */
[----:B------:R-:W2:Y:S01]  /*b5f0*/  LDC R13, c[0x0][0x238] ;  /* 0x00008e00ff0d7b82 */ /* 0x000ea20000000800 */
[----:B----4-:R-:W-:Y:S02]  /*b600*/  IADD3 R5, P2, R27, R2, RZ ;  /* 0x000000021b057210 */ /* 0x010fe40007f5e0ff */
[----:B------:R4:W-:Y:S04]  /*b610*/  STL [R1+0x20dc], R3 ;  /* 0x0020dc0301007387 */ /* 0x0009e80000100800 */
[----:B------:R5:W-:Y:S01]  /*b620*/  STL [R1+0x2100], R5 ;  /* 0x0021000501007387 */ /* 0x000be20000100800 */
[----:B-1----:R-:W-:Y:S02]  /*b630*/  LEA.HI.X.SX32 R6, R15, R0, 0x1, P3 ;  /* 0x000000000f067211 */ /* 0x002fe400018f0eff */
[----:B------:R-:W1:Y:S01]  /*b640*/  LDC R15, c[0x0][0x238] ;  /* 0x00008e00ff0f7b82 */ /* 0x000e620000000800 */
[----:B----4-:R-:W-:-:S02]  /*b650*/  IADD3 R3, P3, R29, R2, RZ ;  /* 0x000000021d037210 */ /* 0x010fc40007f7e0ff */
[----:B------:R4:W-:Y:S01]  /*b660*/  STL [R1+0x20e4], R6 ;  /* 0x0020e40601007387 */ /* 0x0009e20000100800 */
[-C--:B------:R-:W-:Y:S02]  /*b670*/  LEA.HI.X.SX32 R2, R19, R0.reuse, 0x1, P5 ;  /* 0x0000000013027211 */ /* 0x080fe400028f0eff */
[----:B-----5:R-:W-:Y:S01]  /*b680*/  LEA.HI.X.SX32 R5, R17, R0, 0x1, P4 ;  /* 0x0000000011057211 */ /* 0x020fe200020f0eff */
[----:B------:R5:W-:Y:S01]  /*b690*/  STL [R1+0x20d8], R3 ;  /* 0x0020d80301007387 */ /* 0x000be20000100800 */
[----:B------:R-:W3:Y:S03]  /*b6a0*/  LDC R17, c[0x0][0x238] ;  /* 0x00008e00ff117b82 */ /* 0x000ee60000000800 */
[----:B------:R0:W-:Y:S01]  /*b6b0*/  STL [R1+0x20bc], R5 ;  /* 0x0020bc0501007387 */ /* 0x0001e20000100800 */
[----:B----4-:R-:W-:-:S03]  /*b6c0*/  LOP3.LUT R6, R32, 0x60, RZ, 0x3c, !PT ;  /* 0x0000006020067812 */ /* 0x010fc600078e3cff */
[----:B------:R4:W-:Y:S01]  /*b6d0*/  STL [R1+0x20c4], R2 ;  /* 0x0020c40201007387 */ /* 0x0009e20000100800 */
[----:B------:R-:W1:Y:S01]  /*b6e0*/  LDC R19, c[0x0][0x238] ;  /* 0x00008e00ff137b82 */ /* 0x000e620000000800 */
[-C--:B-----5:R-:W-:Y:S01]  /*b6f0*/  LEA.HI.X.SX32 R3, R21, R0.reuse, 0x1, P6 ;  /* 0x0000000015037211 */ /* 0x0a0fe200030f0eff */
[----:B------:R-:W-:Y:S01]  /*b700*/  IMAD.IADD R6, R247, 0x1, R6 ;  /* 0x00000001f7067824 */ /* 0x000fe200078e0206 */
[----:B0-----:R-:W-:-:S03]  /*b710*/  LEA.HI.X.SX32 R5, R23, R0, 0x1, P0 ;  /* 0x0000000017057211 */ /* 0x001fc600000f0eff */
[----:B------:R0:W-:Y:S02]  /*b720*/  STL [R1+0x20c8], R3 ;  /* 0x0020c80301007387 */ /* 0x0001e40000100800 */
[----:B------:R-:W3:Y:S01]  /*b730*/  LDC R21, c[0x0][0x238] ;  /* 0x00008e00ff157b82 */ /* 0x000ee20000000800 */
[-C--:B----4-:R-:W-:Y:S01]  /*b740*/  LEA.HI.X.SX32 R2, R25, R0.reuse, 0x1, P1 ;  /* 0x0000000019027211 */ /* 0x090fe200008f0eff */
[----:B------:R4:W-:Y:S04]  /*b750*/  STL [R1+0x20cc], R5 ;  /* 0x0020cc0501007387 */ /* 0x0009e80000100800 */
[----:B------:R5:W-:Y:S01]  /*b760*/  STL [R1+0x20d0], R2 ;  /* 0x0020d00201007387 */ /* 0x000be20000100800 */
[-C--:B0-----:R-:W-:Y:S01]  /*b770*/  LEA.HI.X.SX32 R3, R27, R0.reuse, 0x1, P2 ;  /* 0x000000001b037211 */ /* 0x081fe200010f0eff */
[----:B------:R-:W1:Y:S01]  /*b780*/  LDC R23, c[0x0][0x238] ;  /* 0x00008e00ff177b82 */ /* 0x000e620000000800 */
[----:B------:R-:W-:-:S02]  /*b790*/  LEA.HI.X.SX32 R0, R29, R0, 0x1, P3 ;  /* 0x000000001d007211 */ /* 0x000fc400018f0eff */
[----:B----4-:R-:W-:Y:S01]  /*b7a0*/  LOP3.LUT R5, R32, 0x70, RZ, 0x3c, !PT ;  /* 0x0000007020057812 */ /* 0x010fe200078e3cff */
[----:B------:R0:W-:Y:S01]  /*b7b0*/  STL [R1+0x20d4], R3 ;  /* 0x0020d40301007387 */ /* 0x0001e20000100800 */
[----:B-----5:R-:W-:-:S03]  /*b7c0*/  IMAD.SHL.U32 R2, R36, 0x10, RZ ;  /* 0x0000001024027824 */ /* 0x020fc600078e00ff */
[----:B------:R4:W-:Y:S01]  /*b7d0*/  STL [R1+0x20c0], R0 ;  /* 0x0020c00001007387 */ /* 0x0009e20000100800 */
[----:B------:R-:W2:Y:S01]  /*b7e0*/  LDC R25, c[0x0][0x238] ;  /* 0x00008e00ff197b82 */ /* 0x000ea20000000800 */
[----:B------:R-:W-:Y:S02]  /*b7f0*/  IMAD.IADD R5, R247, 0x1, R5 ;  /* 0x00000001f7057824 */ /* 0x000fe400078e0205 */
[----:B------:R5:W-:Y:S05]  /*b800*/  STL [R1+0x2224], R2 ;  /* 0x0022240201007387 */ /* 0x000bea0000100800 */
[----:B0-----:R-:W0:Y:S01]  /*b810*/  LDC R3, c[0x0][0x238] ;  /* 0x00008e00ff037b82 */ /* 0x001e220000000800 */
[----:B----4-:R-:W-:Y:S01]  /*b820*/  LOP3.LUT R0, R2, 0x70, RZ, 0xc0, !PT ;  /* 0x0000007002007812 */ /* 0x010fe200078ec0ff */
[----:B-----5:R-:W-:-:S04]  /*b830*/  IMAD.IADD R2, R32, 0x1, R247 ;  /* 0x0000000120027824 */ /* 0x020fc800078e02f7 */
[----:B------:R-:W-:Y:S02]  /*b840*/  IMAD R0, R32, 0x80, R0 ;  /* 0x0000008020007824 */ /* 0x000fe400078e0200 */
[----:B------:R-:W4:Y:S01]  /*b850*/  LDC R27, c[0x0][0x238] ;  /* 0x00008e00ff1b7b82 */ /* 0x000f220000000800 */
[----:B------:R5:W-:Y:S04]  /*b860*/  STL [R1+0x2218], R2 ;  /* 0x0022180201007387 */ /* 0x000be80000100800 */
[----:B------:R-:W-:Y:S03]  /*b870*/  STL [R1+0xd04], RZ ;  /* 0x000d04ff01007387 */ /* 0x000fe60000100800 */
[----:B------:R-:W1:Y:S01]  /*b880*/  LDC R29, c[0x0][0x238] ;  /* 0x00008e00ff1d7b82 */ /* 0x000e620000000800 */
[----:B------:R-:W-:Y:S04]  /*b890*/  STL [R1+0x400], RZ ;  /* 0x000400ff01007387 */ /* 0x000fe80000100800 */
[----:B------:R-:W-:Y:S03]  /*b8a0*/  STL [R1+0x404], RZ ;  /* 0x000404ff01007387 */ /* 0x000fe60000100800 */
[----:B------:R-:W1:Y:S01]  /*b8b0*/  LDC R32, c[0x0][0x238] ;  /* 0x00008e00ff207b82 */ /* 0x000e620000000800 */
[----:B------:R-:W-:Y:S04]  /*b8c0*/  STL [R1+0x408], RZ ;  /* 0x000408ff01007387 */ /* 0x000fe80000100800 */
[----:B------:R-:W-:Y:S03]  /*b8d0*/  STL [R1+0x40c], RZ ;  /* 0x00040cff01007387 */ /* 0x000fe60000100800 */
[----:B------:R-:W1:Y:S01]  /*b8e0*/  LDC R36, c[0x0][0x238] ;  /* 0x00008e00ff247b82 */ /* 0x000e620000000800 */
[----:B------:R-:W-:Y:S04]  /*b8f0*/  STL [R1+0x410], RZ ;  /* 0x000410ff01007387 */ /* 0x000fe80000100800 */
        /* <DEDUP_REMOVED lines=251> */
[----:B------:R-:W-:Y:S04]  /*c8b0*/  STL [R1], RZ ;  /* 0x000000ff01007387 */ /* 0x000fe80000100800 */
        /* <DEDUP_REMOVED lines=62> */
[----:B------:R-:W-:Y:S01]  /*cca0*/  STL [R1+0xfc], RZ ;  /* 0x0000fcff01007387 */ /* 0x000fe20000100800 */
[----:B------:R-:W-:Y:S01]  /*ccb0*/  IMAD R16, R22, 0x41, RZ ;  /* 0x0000004116107824 */ /* 0x000fe200078e02ff */
[----:B------:R-:W-:Y:S01]  /*ccc0*/  SHF.R.S32.HI R22, RZ, 0x7, R34 ;  /* 0x00000007ff167819 */ /* 0x000fe20000011422 */
[----:B---3--:R-:W-:Y:S01]  /*ccd0*/  IMAD R17, R21, 0x42, RZ ;  /* 0x0000004215117824 */ /* 0x008fe200078e02ff */
[----:B------:R-:W3:Y:S01]  /*cce0*/  LDC R122, c[0x0][0x238] ;  /* 0x00008e00ff7a7b82 */ /* 0x000ee20000000800 */
[C---:B0-----:R-:W-:Y:S01]  /*ccf0*/  IMAD R39, R3.reuse, 0x7f, RZ ;  /* 0x0000007f03277824 */ /* 0x041fe200078e02ff */
[----:B------:R-:W-:Y:S01]  /*cd00*/  SHF.R.S32.HI R140, RZ, 0x1f, R16 ;  /* 0x0000001fff8c7819 */ /* 0x000fe20000011410 */
[----:B------:R0:W-:Y:S01]  /*cd10*/  STL [R1+0x2220], R22 ;  /* 0x0022201601007387 */ /* 0x0001e20000100800 */
[----:B------:R-:W-:Y:S01]  /*cd20*/  SHF.R.S32.HI R138, RZ, 0x1f, R17 ;  /* 0x0000001fff8a7819 */ /* 0x000fe20000011411 */
[C---:B------:R-:W-:Y:S01]  /*cd30*/  IMAD R41, R3.reuse, 0x7e, RZ ;  /* 0x0000007e03297824 */ /* 0x040fe200078e02ff */
[----:B------:R-:W-:Y:S01]  /*cd40*/  UIADD3.64 UR14, UR4, 0x1fe, URZ ;  /* 0x000001fe040e7897 */ /* 0x000fe2000fffe03f */
[----:B------:R-:W3:Y:S01]  /*cd50*/  LDL R17, [R1+0xd28] ;  /* 0x000d280001117983 */ /* 0x000ee20000100800 */
[----:B------:R-:W-:-:S02]  /*cd60*/  IMAD R43, R3, 0x7d, RZ ;  /* 0x0000007d032b7824 */ /* 0x000fc400078e02ff */
[C---:B------:R-:W-:Y:S02]  /*cd70*/  IMAD R45, R3.reuse, 0x7c, RZ ;  /* 0x0000007c032d7824 */ /* 0x040fe400078e02ff */
[C---:B------:R-:W-:Y:S02]  /*cd80*/  IMAD R47, R3.reuse, 0x7b, RZ ;  /* 0x0000007b032f7824 */ /* 0x040fe400078e02ff */
[C---:B------:R-:W-:Y:S02]  /*cd90*/  IMAD R49, R3.reuse, 0x7a, RZ ;  /* 0x0000007a03317824 */ /* 0x040fe400078e02ff */
[C---:B------:R-:W-:Y:S02]  /*cda0*/  IMAD R52, R3.reuse, 0x79, RZ ;  /* 0x0000007903347824 */ /* 0x040fe400078e02ff */
[C---:B------:R-:W-:Y:S02]  /*cdb0*/  IMAD R54, R3.reuse, 0x78, RZ ;  /* 0x0000007803367824 */ /* 0x040fe400078e02ff */
        /* <DEDUP_REMOVED lines=26> */
[C---:B-----5:R-:W-:Y:S02]  /*cf60*/  IMAD.SHL.U32 R2, R3.reuse, 0x80, RZ ;  /* 0x0000008003027824 */ /* 0x060fe400078e00ff */
[----:B------:R-:W-:Y:S02]  /*cf70*/  IMAD R137, R3, 0x5d, RZ ;  /* 0x0000005d03897824 */ /* 0x000fe400078e02ff */
[----:B------:R-:W-:Y:S02]  /*cf80*/  IMAD R18, R20, 0x43, RZ ;  /* 0x0000004314127824 */ /* 0x000fe400078e02ff */
[----:B------:R-:W-:Y:S02]  /*cf90*/  IMAD R12, R26, 0x3d, RZ ;  /* 0x0000003d1a0c7824 */ /* 0x000fe400078e02ff */
[----:B--2---:R-:W-:Y:S01]  /*cfa0*/  IMAD R13, R25, 0x3e, RZ ;  /* 0x0000003e190d7824 */ /* 0x004fe200078e02ff */
[----:B------:R-:W-:Y:S01]  /*cfb0*/  SHF.R.S32.HI R136, RZ, 0x1f, R18 ;  /* 0x0000001fff887819 */ /* 0x000fe20000011412 */
[----:B----4-:R-:W-:Y:S01]  /*cfc0*/  IMAD R3, R27, 0x3c, RZ ;  /* 0x0000003c1b037824 */ /* 0x010fe200078e02ff */
[----:B------:R-:W-:Y:S01]  /*cfd0*/  SHF.R.S32.HI R147, RZ, 0x1f, R12 ;  /* 0x0000001fff937819 */ /* 0x000fe2000001140c */
[----:B------:R-:W-:Y:S01]  /*cfe0*/  IMAD R14, R24, 0x3f, RZ ;  /* 0x0000003f180e7824 */ /* 0x000fe200078e02ff */
[----:B------:R-:W-:Y:S01]  /*cff0*/  LOP3.LUT R12, R0, 0x20, RZ, 0x3c, !PT ;  /* 0x00000020000c7812 */ /* 0x000fe200078e3cff */
[----:B-1----:R-:W-:Y:S01]  /*d000*/  IMAD.SHL.U32 R15, R23, 0x40, RZ ;  /* 0x00000040170f7824 */ /* 0x002fe200078e00ff */
[----:B------:R-:W-:Y:S01]  /*d010*/  SHF.R.S32.HI R149, RZ, 0x1f, R3 ;  /* 0x0000001fff957819 */ /* 0x000fe20000011403 */
[----:B------:R-:W-:Y:S01]  /*d020*/  IMAD R151, R28, 0x3b, RZ ;  /* 0x0000003b1c977824 */ /* 0x000fe200078e02ff */
[----:B------:R-:W-:Y:S01]  /*d030*/  LOP3.LUT R3, R0, 0x10, RZ, 0x3c, !PT ;  /* 0x0000001000037812 */ /* 0x000fe200078e3cff */
[----:B------:R-:W-:Y:S01]  /*d040*/  IMAD R216, R29, 0x3a, RZ ;  /* 0x0000003a1dd87824 */ /* 0x000fe200078e02ff */
[----:B------:R-:W-:Y:S01]  /*d050*/  SHF.R.S32.HI R145, RZ, 0x1f, R13 ;  /* 0x0000001fff917819 */ /* 0x000fe2000001140d */
[----:B------:R-:W-:Y:S01]  /*d060*/  IMAD R218, R30, 0x39, RZ ;  /* 0x000000391eda7824 */ /* 0x000fe200078e02ff */
[----:B------:R-:W-:Y:S01]  /*d070*/  SHF.R.S32.HI R143, RZ, 0x1f, R14 ;  /* 0x0000001fff8f7819 */ /* 0x000fe2000001140e */
[----:B------:R-:W-:Y:S01]  /*d080*/  IMAD R220, R31, 0x38, RZ ;  /* 0x000000381fdc7824 */ /* 0x000fe200078e02ff */
[----:B------:R-:W-:Y:S01]  /*d090*/  LOP3.LUT R13, R0, 0x30, RZ, 0x3c, !PT ;  /* 0x00000030000d7812 */ /* 0x000fe200078e3cff */
[----:B------:R-:W-:Y:S01]  /*d0a0*/  IMAD R222, R32, 0x37, RZ ;  /* 0x0000003720de7824 */ /* 0x000fe200078e02ff */
[C---:B------:R-:W-:Y:S01]  /*d0b0*/  LOP3.LUT R14, R0.reuse, 0x40, RZ, 0x3c, !PT ;  /* 0x00000040000e7812 */ /* 0x040fe200078e3cff */
[----:B------:R-:W-:Y:S01]  /*d0c0*/  IMAD R224, R33, 0x36, RZ ;  /* 0x0000003621e07824 */ /* 0x000fe200078e02ff */
[----:B------:R-:W-:Y:S01]  /*d0d0*/  SHF.R.S32.HI R142, RZ, 0x1f, R15 ;  /* 0x0000001fff8e7819 */ /* 0x000fe2000001140f */
[----:B------:R-:W-:Y:S01]  /*d0e0*/  IMAD R238, R35, 0x35, RZ ;  /* 0x0000003523ee7824 */ /* 0x000fe200078e02ff */
[----:B------:R-:W-:Y:S01]  /*d0f0*/  LOP3.LUT R15, R0, 0x50, RZ, 0x3c, !PT ;  /* 0x00000050000f7812 */ /* 0x000fe200078e3cff */
[----:B------:R-:W-:Y:S01]  /*d100*/  IMAD R240, R36, 0x34, RZ ;  /* 0x0000003424f07824 */ /* 0x000fe200078e02ff */
[----:B------:R-:W-:Y:S01]  /*d110*/  LOP3.LUT R16, R0, 0x60, RZ, 0x3c, !PT ;  /* 0x0000006000107812 */ /* 0x000fe200078e3cff */
[----:B------:R-:W-:Y:S01]  /*d120*/  IMAD R242, R37, 0x33, RZ ;  /* 0x0000003325f27824 */ /* 0x000fe200078e02ff */
[----:B------:R-:W-:Y:S01]  /*d130*/  SHF.R.S32.HI R20, RZ, 0x1f, R39 ;  /* 0x0000001fff147819 */ /* 0x000fe20000011427 */
[----:B------:R-:W-:Y:S01]  /*d140*/  IMAD R244, R38, 0x32, RZ ;  /* 0x0000003226f47824 */ /* 0x000fe200078e02ff */
[----:B------:R-:W-:Y:S01]  /*d150*/  SHF.R.S32.HI R21, RZ, 0x1f, R41 ;  /* 0x0000001fff157819 */ /* 0x000fe20000011429 */
[----:B------:R-:W-:Y:S01]  /*d160*/  IMAD R246, R40, 0x31, RZ ;  /* 0x0000003128f67824 */ /* 0x000fe200078e02ff */
[----:B0-----:R-:W-:Y:S01]  /*d170*/  SHF.R.S32.HI R22, RZ, 0x1f, R43 ;  /* 0x0000001fff167819 */ /* 0x001fe2000001142b */
[----:B------:R-:W-:Y:S01]  /*d180*/  IMAD R247, R42, 0x30, RZ ;  /* 0x000000302af77824 */ /* 0x000fe200078e02ff */
[----:B------:R-:W-:Y:S01]  /*d190*/  SHF.R.S32.HI R23, RZ, 0x1f, R45 ;  /* 0x0000001fff177819 */ /* 0x000fe2000001142d */
        /* <DEDUP_REMOVED lines=38> */
[----:B---3--:R-:W-:Y:S01]  /*d400*/  IMAD R122, R122, 0x4b, RZ ;  /* 0x0000004b7a7a7824 */ /* 0x008fe200078e02ff */
[----:B------:R-:W-:Y:S01]  /*d410*/  SHF.R.S32.HI R48, RZ, 0x1f, R112 ;  /* 0x0000001fff307819 */ /* 0x000fe20000011470 */
[----:B------:R-:W0:Y:S01]  /*d420*/  LDC R124, c[0x0][0x238] ;  /* 0x00008e00ff7c7b82 */ /* 0x000e220000000800 */
[----:B------:R-:W-:Y:S01]  /*d430*/  SHF.R.S32.HI R50, RZ, 0x1f, R114 ;  /* 0x0000001fff327819 */ /* 0x000fe20000011472 */
[----:B------:R-:W-:Y:S01]  /*d440*/  IMAD R19, R19, 0x44, RZ ;  /* 0x0000004413137824 */ /* 0x000fe200078e02ff */
[----:B------:R-:W-:Y:S01]  /*d450*/  SHF.R.S32.HI R51, RZ, 0x1f, R117 ;  /* 0x0000001fff337819 */ /* 0x000fe20000011475 */
[----:B------:R-:W-:Y:S01]  /*d460*/  UIADD3.64 UR10, UR4, 0x200, URZ ;  /* 0x00000200040a7897 */ /* 0x000fe2000fffe03f */
[----:B------:R-:W-:Y:S01]  /*d470*/  SHF.R.S32.HI R53, RZ, 0x1f, R119 ;  /* 0x0000001fff357819 */ /* 0x000fe20000011477 */
[----:B------:R-:W-:Y:S01]  /*d480*/  IMAD.SHL.U32 R233, R233, 0x80, RZ ;  /* 0x00000080e9e97824 */ /* 0x000fe200078e00ff */
[----:B------:R-:W-:Y:S01]  /*d490*/  SHF.R.S32.HI R55, RZ, 0x1f, R121 ;  /* 0x0000001fff377819 */ /* 0x000fe20000011479 */
[----:B------:R-:W1:Y:S01]  /*d4a0*/  LDC R125, c[0x0][0x238] ;  /* 0x00008e00ff7d7b82 */ /* 0x000e620000000800 */
[----:B------:R-:W-:Y:S01]  /*d4b0*/  SHF.R.S32.HI R57, RZ, 0x1f, R123 ;  /* 0x0000001fff397819 */ /* 0x000fe2000001147b */
[----:B------:R-:W-:Y:S01]  /*d4c0*/  UIADD3.64 UR14, UR4, 0x202, URZ ;  /* 0x00000202040e7897 */ /* 0x000fe2000fffe03f */
[----:B------:R-:W-:Y:S01]  /*d4d0*/  SHF.R.S32.HI R58, RZ, 0x1f, R126 ;  /* 0x0000001fff3a7819 */ /* 0x000fe2000001147e */
[----:B------:R-:W-:Y:S01]  /*d4e0*/  UIADD3.64 UR10, UR4, 0x204, URZ ;  /* 0x00000204040a7897 */ /* 0x000fe2000fffe03f */
[----:B------:R-:W-:Y:S01]  /*d4f0*/  SHF.R.S32.HI R60, RZ, 0x1f, R128 ;  /* 0x0000001fff3c7819 */ /* 0x000fe20000011480 */
[----:B------:R-:W-:Y:S01]  /*d500*/  UIADD3.64 UR14, UR4, 0x3fe, URZ ;  /* 0x000003fe040e7897 */ /* 0x000fe2000fffe03f */
[----:B------:R-:W-:Y:S01]  /*d510*/  SHF.R.S32.HI R62, RZ, 0x1f, R130 ;  /* 0x0000001fff3e7819 */ /* 0x000fe20000011482 */
[----:B------:R-:W2:Y:S01]  /*d520*/  LDC R127, c[0x0][0x238] ;  /* 0x00008e00ff7f7b82 */ /* 0x000ea20000000800 */
[----:B------:R-:W-:Y:S01]  /*d530*/  SHF.R.S32.HI R64, RZ, 0x1f, R132 ;  /* 0x0000001fff407819 */ /* 0x000fe20000011484 */
[----:B------:R-:W-:Y:S01]  /*d540*/  UIADD3.64 UR10, UR4, 0x400, URZ ;  /* 0x00000400040a7897 */ /* 0x000fe2000fffe03f */
[----:B------:R-:W-:Y:S01]  /*d550*/  SHF.R.S32.HI R66, RZ, 0x1f, R135 ;  /* 0x0000001fff427819 */ /* 0x000fe20000011487 */
[----:B------:R-:W-:Y:S01]  /*d560*/  UIADD3.64 UR14, UR4, 0x402, URZ ;  /* 0x00000402040e7897 */ /* 0x000fe2000fffe03f */
[----:B------:R-:W-:Y:S01]  /*d570*/  SHF.R.S32.HI R67, RZ, 0x1f, R137 ;  /* 0x0000001fff437819 */ /* 0x000fe20000011489 */
[----:B------:R-:W-:Y:S01]  /*d580*/  UIADD3.64 UR10, UR4, 0x404, URZ ;  /* 0x00000404040a7897 */ /* 0x000fe2000fffe03f */
[----:B------:R-:W-:Y:S01]  /*d590*/  SHF.R.S32.HI R69, RZ, 0x1f, R139 ;  /* 0x0000001fff457819 */ /* 0x000fe2000001148b */
[----:B0-----:R-:W-:Y:S01]  /*d5a0*/  IMAD R124, R124, 0x4a, RZ ;  /* 0x0000004a7c7c7824 */ /* 0x001fe200078e02ff */
[----:B------:R-:W-:Y:S01]  /*d5b0*/  SHF.R.S32.HI R71, RZ, 0x1f, R141 ;  /* 0x0000001fff477819 */ /* 0x000fe2000001148d */
[----:B------:R-:W0:Y:S01]  /*d5c0*/  LDC R129, c[0x0][0x238] ;  /* 0x00008e00ff817b82 */ /* 0x000e220000000800 */
[----:B------:R-:W-:Y:S01]  /*d5d0*/  SHF.R.S32.HI R73, RZ, 0x1f, R144 ;  /* 0x0000001fff497819 */ /* 0x000fe20000011490 */
[----:B------:R-:W-:Y:S01]  /*d5e0*/  UIADD3.64 UR14, UR4, 0x5fe, URZ ;  /* 0x000005fe040e7897 */ /* 0x000fe2000fffe03f */
[----:B------:R-:W-:Y:S01]  /*d5f0*/  SHF.R.S32.HI R75, RZ, 0x1f, R146 ;  /* 0x0000001fff4b7819 */ /* 0x000fe20000011492 */
[----:B------:R-:W-:Y:S01]  /*d600*/  UIADD3.64 UR10, UR4, 0x600, URZ ;  /* 0x00000600040a7897 */ /* 0x000fe2000fffe03f */
[----:B------:R-:W-:Y:S01]  /*d610*/  SHF.R.S32.HI R76, RZ, 0x1f, R148 ;  /* 0x0000001fff4c7819 */ /* 0x000fe20000011494 */
[----:B-1----:R-:W-:Y:S01]  /*d620*/  IMAD R125, R125, 0x49, RZ ;  /* 0x000000497d7d7824 */ /* 0x002fe200078e02ff */
[----:B------:R-:W-:Y:S01]  /*d630*/  SHF.R.S32.HI R78, RZ, 0x1f, R150 ;  /* 0x0000001fff4e7819 */ /* 0x000fe20000011496 */
[----:B------:R-:W1:Y:S01]  /*d640*/  LDC R131, c[0x0][0x238] ;  /* 0x00008e00ff837b82 */ /* 0x000e620000000800 */
[----:B------:R-:W-:Y:S01]  /*d650*/  SHF.R.S32.HI R80, RZ, 0x1f, R217 ;  /* 0x0000001fff507819 */ /* 0x000fe200000114d9 */
[----:B------:R-:W-:Y:S01]  /*d660*/  UIADD3.64 UR14, UR4, 0x602, URZ ;  /* 0x00000602040e7897 */ /* 0x000fe2000fffe03f */
[----:B------:R-:W-:Y:S01]  /*d670*/  SHF.R.S32.HI R82, RZ, 0x1f, R219 ;  /* 0x0000001fff527819 */ /* 0x000fe200000114db */
[----:B------:R-:W-:Y:S01]  /*d680*/  UIADD3.64 UR8, UR4, 0x2, URZ ;  /* 0x0000000204087897 */ /* 0x000fe2000fffe03f */
[----:B------:R-:W-:Y:S01]  /*d690*/  SHF.R.S32.HI R84, RZ, 0x1f, R221 ;  /* 0x0000001fff547819 */ /* 0x000fe200000114dd */
[----:B--2---:R-:W-:Y:S01]  /*d6a0*/  IMAD R127, R127, 0x48, RZ ;  /* 0x000000487f7f7824 */ /* 0x004fe200078e02ff */
[----:B------:R-:W-:Y:S01]  /*d6b0*/  SHF.R.S32.HI R85, RZ, 0x1f, R223 ;  /* 0x0000001fff557819 */ /* 0x000fe200000114df */
[----:B------:R-:W2:Y:S01]  /*d6c0*/  LDC R133, c[0x0][0x238] ;  /* 0x00008e00ff857b82 */ /* 0x000ea20000000800 */
[----:B------:R-:W-:Y:S01]  /*d6d0*/  SHF.R.S32.HI R87, RZ, 0x1f, R239 ;  /* 0x0000001fff577819 */ /* 0x000fe200000114ef */
[----:B------:R-:W-:Y:S01]  /*d6e0*/  UIADD3.64 UR12, UR4, 0x4, URZ ;  /* 0x00000004040c7897 */ /* 0x000fe2000fffe03f */
[----:B------:R-:W-:-:S02]  /*d6f0*/  SHF.R.S32.HI R111, RZ, 0x1f, R241 ;  /* 0x0000001fff6f7819 */ /* 0x000fc400000114f1 */
[----:B------:R-:W-:Y:S02]  /*d700*/  SHF.R.S32.HI R113, RZ, 0x1f, R243 ;  /* 0x0000001fff717819 */ /* 0x000fe400000114f3 */
[----:B------:R-:W-:Y:S01]  /*d710*/  SHF.R.S32.HI R115, RZ, 0x1f, R245 ;  /* 0x0000001fff737819 */ /* 0x000fe200000114f5 */
[----:B0-----:R-:W-:Y:S01]  /*d720*/  IMAD R129, R129, 0x47, RZ ;  /* 0x0000004781817824 */ /* 0x001fe200078e02ff */
[----:B------:R-:W-:Y:S02]  /*d730*/  SHF.R.S32.HI R116, RZ, 0x1f, R248 ;  /* 0x0000001fff747819 */ /* 0x000fe400000114f8 */
[----:B------:R-:W-:Y:S02]  /*d740*/  SHF.R.S32.HI R118, RZ, 0x1f, R250 ;  /* 0x0000001fff767819 */ /* 0x000fe400000114fa */
[----:B------:R-:W-:Y:S02]  /*d750*/  SHF.R.S32.HI R120, RZ, 0x1f, R252 ;  /* 0x0000001fff787819 */ /* 0x000fe400000114fc */
[----:B------:R-:W-:Y:S01]  /*d760*/  SHF.R.S32.HI R122, RZ, 0x1f, R122 ;  /* 0x0000001fff7a7819 */ /* 0x000fe2000001147a */
[----:B-1----:R-:W-:Y:S01]  /*d770*/  IMAD R131, R131, 0x46, RZ ;  /* 0x0000004683837824 */ /* 0x002fe200078e02ff */
[----:B------:R-:W-:-:S02]  /*d780*/  SHF.R.S32.HI R124, RZ, 0x1f, R124 ;  /* 0x0000001fff7c7819 */ /* 0x000fc4000001147c */
[----:B------:R-:W-:Y:S02]  /*d790*/  SHF.R.S32.HI R125, RZ, 0x1f, R125 ;  /* 0x0000001fff7d7819 */ /* 0x000fe4000001147d */
[----:B------:R-:W-:Y:S02]  /*d7a0*/  SHF.R.S32.HI R127, RZ, 0x1f, R127 ;  /* 0x0000001fff7f7819 */ /* 0x000fe4000001147f */
[----:B------:R-:W-:Y:S01]  /*d7b0*/  SHF.R.S32.HI R129, RZ, 0x1f, R129 ;  /* 0x0000001fff817819 */ /* 0x000fe20000011481 */
[----:B--2---:R-:W-:Y:S01]  /*d7c0*/  IMAD R133, R133, 0x45, RZ ;  /* 0x0000004585857824 */ /* 0x004fe200078e02ff */
[----:B------:R-:W-:Y:S02]  /*d7d0*/  SHF.R.S32.HI R131, RZ, 0x1f, R131 ;  /* 0x0000001fff837819 */ /* 0x000fe40000011483 */
[----:B------:R-:W-:Y:S02]  /*d7e0*/  SHF.R.S32.HI R134, RZ, 0x1f, R19 ;  /* 0x0000001fff867819 */ /* 0x000fe40000011413 */
[----:B------:R-:W-:-:S02]  /*d7f0*/  SHF.R.S32.HI R133, RZ, 0x1f, R133 ;  /* 0x0000001fff857819 */ /* 0x000fc40000011485 */
[----:B------:R-:W-:Y:S02]  /*d800*/  SHF.R.S32.HI R151, RZ, 0x1f, R151 ;  /* 0x0000001fff977819 */ /* 0x000fe40000011497 */
[----:B------:R-:W-:Y:S02]  /*d810*/  SHF.R.S32.HI R216, RZ, 0x1f, R216 ;  /* 0x0000001fffd87819 */ /* 0x000fe400000114d8 */
[----:B------:R-:W-:Y:S02]  /*d820*/  SHF.R.S32.HI R218, RZ, 0x1f, R218 ;  /* 0x0000001fffda7819 */ /* 0x000fe400000114da */
        /* <DEDUP_REMOVED lines=10> */
[----:B------:R-:W-:Y:S01]  /*d8d0*/  SHF.R.S32.HI R251, RZ, 0x1f, R251 ;  /* 0x0000001ffffb7819 */ /* 0x000fe200000114fb */
[----:B------:R-:W-:-:S05]  /*d8e0*/  IMAD.IADD R18, R17, 0x1, R0 ;  /* 0x0000000111127824 */ /* 0x000fca00078e0200 */
[----:B------:R0:W-:Y:S01]  /*d8f0*/  STL [R1+0xd24], R18 ;  /* 0x000d241201007387 */ /* 0x0001e20000100800 */
[----:B------:R-:W-:Y:S01]  /*d900*/  LOP3.LUT R0, R0, 0x70, RZ, 0x3c, !PT ;  /* 0x0000007000007812 */ /* 0x000fe200078e3cff */
[C---:B0-----:R-:W-:Y:S02]  /*d910*/  IMAD.IADD R18, R17.reuse, 0x1, R3 ;  /* 0x0000000111127824 */ /* 0x041fe400078e0203 */
[C---:B------:R-:W-:Y:S02]  /*d920*/  IMAD.IADD R3, R17.reuse, 0x1, R12 ;  /* 0x0000000111037824 */ /* 0x040fe400078e020c */
[C---:B------:R-:W-:Y:S01]  /*d930*/  IMAD.IADD R12, R17.reuse, 0x1, R13 ;  /* 0x00000001110c7824 */ /* 0x040fe200078e020d */
[----:B------:R-:W-:Y:S04]  /*d940*/  STL [R1+0xd20], R18 ;  /* 0x000d201201007387 */ /* 0x000fe80000100800 */
[----:B------:R0:W-:Y:S01]  /*d950*/  STL [R1+0xd1c], R3 ;  /* 0x000d1c0301007387 */ /* 0x0001e20000100800 */
[----:B------:R-:W-:-:S03]  /*d960*/  IMAD.IADD R0, R17, 0x1, R0 ;  /* 0x0000000111007824 */ /* 0x000fc600078e0200 */
[----:B------:R1:W-:Y:S01]  /*d970*/  STL [R1+0xd18], R12 ;  /* 0x000d180c01007387 */ /* 0x0003e20000100800 */
[C---:B0-----:R-:W-:Y:S02]  /*d980*/  IMAD.IADD R3, R17.reuse, 0x1, R14 ;  /* 0x0000000111037824 */ /* 0x041fe400078e020e */
[----:B-1----:R-:W-:-:S03]  /*d990*/  IMAD.IADD R12, R17, 0x1, R15 ;  /* 0x00000001110c7824 */ /* 0x002fc600078e020f */
[----:B------:R0:W-:Y:S04]  /*d9a0*/  STL [R1+0xd14], R3 ;  /* 0x000d140301007387 */ /* 0x0001e80000100800 */
[----:B------:R1:W-:Y:S01]  /*d9b0*/  STL [R1+0xd10], R12 ;  /* 0x000d100c01007387 */ /* 0x0003e20000100800 */
[----:B0-----:R-:W-:Y:S02]  /*d9c0*/  IMAD.IADD R3, R17, 0x1, R16 ;  /* 0x0000000111037824 */ /* 0x001fe400078e0210 */
[----:B------:R-:W0:Y:S01]  /*d9d0*/  LDC R17, c[0x0][0x238] ;  /* 0x00008e00ff117b82 */ /* 0x000e220000000800 */
[C---:B-1----:R-:W-:Y:S02]  /*d9e0*/  IADD3 R12, P3, R39.reuse, R232, RZ ;  /* 0x000000e8270c7210 */ /* 0x042fe40007f7e0ff */
[----:B------:R1:W-:Y:S04]  /*d9f0*/  STL [R1+0xd0c], R3 ;  /* 0x000d0c0301007387 */ /* 0x0003e80000100800 */
[----:B------:R2:W-:Y:S01]  /*da00*/  STL [R1+0xd08], R0 ;  /* 0x000d080001007387 */ /* 0x0005e20000100800 */
[----:B-1----:R-:W-:-:S02]  /*da10*/  IADD3 R3, P1, R39, R228, RZ ;  /* 0x000000e427037210 */ /* 0x002fc40007f3e0ff */
[C---:B--2---:R-:W-:Y:S01]  /*da20*/  IADD3 R0, P2, R39.reuse, R230, RZ ;  /* 0x000000e627007210 */ /* 0x044fe20007f5e0ff */
[----:B------:R1:W-:Y:S04]  /*da30*/  STL [R1+0xd30], R12 ;  /* 0x000d300c01007387 */ /* 0x0003e80000100800 */
[----:B------:R2:W-:Y:S04]  /*da40*/  STL [R1+0xd38], R0 ;  /* 0x000d380001007387 */ /* 0x0005e80000100800 */
[----:B------:R3:W-:Y:S01]  /*da50*/  STL [R1+0xd40], R3 ;  /* 0x000d400301007387 */ /* 0x0007e20000100800 */
[----:B-1----:R-:W-:-:S02]  /*da60*/  IADD3 R12, P0, R39, R226, RZ ;  /* 0x000000e2270c7210 */ /* 0x002fc40007f1e0ff */
[----:B--2---:R-:W-:-:S03]  /*da70*/  IADD3 R0, P4, R41, R232, RZ ;  /* 0x000000e829007210 */ /* 0x004fc60007f9e0ff */
[----:B------:R1:W-:Y:S01]  /*da80*/  STL [R1+0xd48], R12 ;  /* 0x000d480c01007387 */ /* 0x0003e20000100800 */
[----:B---3--:R-:W-:-:S03]  /*da90*/  IADD3 R3, P6, R41, R230, RZ ;  /* 0x000000e629037210 */ /* 0x008fc60007fde0ff */
[----:B------:R2:W-:Y:S04]  /*daa0*/  STL [R1+0xd50], R0 ;  /* 0x000d500001007387 */ /* 0x0005e80000100800 */
[----:B------:R3:W-:Y:S01]  /*dab0*/  STL [R1+0xd58], R3 ;  /* 0x000d580301007387 */ /* 0x0007e20000100800 */
[----:B-1----:R-:W-:Y:S01]  /*dac0*/  IADD3 R12, P5, R41, R228, RZ ;  /* 0x000000e4290c7210 */ /* 0x002fe20007fbe0ff */
[----:B--2---:R-:W-:-:S04]  /*dad0*/  IMAD.X R0, R20, 0x1, R231, P3 ;  /* 0x0000000114007824 */ /* 0x004fc800018e06e7 */
[----:B------:R1:W-:Y:S01]  /*dae0*/  STL [R1+0xd60], R12 ;  /* 0x000d600c01007387 */ /* 0x0003e20000100800 */
[----:B---3--:R-:W-:-:S03]  /*daf0*/  IADD3 R3, P3, R41, R226, RZ ;  /* 0x000000e229037210 */ /* 0x008fc60007f7e0ff */
[----:B------:R2:W-:Y:S04]  /*db00*/  STL [R1+0xd2c], R0 ;  /* 0x000d2c0001007387 */ /* 0x0005e80000100800 */
[----:B------:R3:W-:Y:S01]  /*db10*/  STL [R1+0xd68], R3 ;  /* 0x000d680301007387 */ /* 0x0007e20000100800 */
[----:B-1----:R-:W-:Y:S01]  /*db20*/  IMAD.X R12, R20, 0x1, R229, P2 ;  /* 0x00000001140c7824 */ /* 0x002fe200010e06e5 */
[----:B--2---:R-:W-:-:S04]  /*db30*/  IADD3 R0, P2, R43, R232, RZ ;  /* 0x000000e82b007210 */ /* 0x004fc80007f5e0ff */
[----:B------:R1:W-:Y:S01]  /*db40*/  STL [R1+0xd34], R12 ;  /* 0x000d340c01007387 */ /* 0x0003e20000100800 */
[----:B---3--:R-:W-:-:S03]  /*db50*/  IMAD.X R3, R20, 0x1, R227, P1 ;  /* 0x0000000114037824 */ /* 0x008fc600008e06e3 */
        /* <DEDUP_REMOVED lines=784> */
[----:B------:R-:W-:Y:S01]  /*10c60*/  STL [R1+0x1390], R12 ;  /* 0x0013900c01007387 */ /* 0x000fe20000100800 */
[----:B---3--:R-:W-:-:S03]  /*10c70*/  IADD3 R3, P1, R252, R230, RZ ;  /* 0x000000e6fc037210 */ /* 0x008fc60007f3e0ff */
[----:B------:R-:W-:Y:S04]  /*10c80*/  STL [R1+0x135c], R0 ;  /* 0x00135c0001007387 */ /* 0x000fe80000100800 */
[----:B------:R1:W-:Y:S02]  /*10c90*/  STL [R1+0x1398], R3 ;  /* 0x0013980301007387 */ /* 0x0003e40000100800 */
[----:B-1----:R-:W1:Y:S01]  /*10ca0*/  LDC R3, c[0x0][0x238] ;  /* 0x00008e00ff037b82 */ /* 0x002e620000000800 */
[----:B------:R-:W-:Y:S01]  /*10cb0*/  IMAD.X R12, R116, 0x1, R225, P0 ;  /* 0x00000001740c7824 */ /* 0x000fe200000e06e1 */
[----:B------:R-:W-:-:S04]  /*10cc0*/  IADD3 R0, P0, R252, R228, RZ ;  /* 0x000000e4fc007210 */ /* 0x000fc80007f1e0ff */
[----:B------:R2:W-:Y:S04]  /*10cd0*/  STL [R1+0x1364], R12 ;  /* 0x0013640c01007387 */ /* 0x0005e80000100800 */
[----:B------:R3:W-:Y:S01]  /*10ce0*/  STL [R1+0x13a0], R0 ;  /* 0x0013a00001007387 */ /* 0x0007e20000100800 */
[C---:B------:R-:W-:Y:S02]  /*10cf0*/  IMAD.X R13, R118.reuse, 0x1, R229, P6 ;  /* 0x00000001760d7824 */ /* 0x040fe400030e06e5 */
[----:B--2---:R-:W-:Y:S01]  /*10d00*/  IMAD.X R12, R118, 0x1, R231, P4 ;  /* 0x00000001760c7824 */ /* 0x004fe200020e06e7 */
[----:B---3--:R-:W-:Y:S01]  /*10d10*/  IADD3 R0, P4, R252, R226, RZ ;  /* 0x000000e2fc007210 */ /* 0x008fe20007f9e0ff */
[----:B-1----:R-:W-:-:S03]  /*10d20*/  IMAD R3, R3, 0x4b, RZ ;  /* 0x0000004b03037824 */ /* 0x002fc600078e02ff */
[----:B------:R1:W-:Y:S04]  /*10d30*/  STL [R1+0x136c], R12 ;  /* 0x00136c0c01007387 */ /* 0x0003e80000100800 */
[----:B------:R2:W-:Y:S01]  /*10d40*/  STL [R1+0x13a8], R0 ;  /* 0x0013a80001007387 */ /* 0x0005e20000100800 */
[----:B-1----:R-:W-:-:S03]  /*10d50*/  IADD3 R12, P6, R3, R232, RZ ;  /* 0x000000e8030c7210 */ /* 0x002fc60007fde0ff */
[----:B------:R1:W-:Y:S01]  /*10d60*/  STL [R1+0x1374], R13 ;  /* 0x0013740d01007387 */ /* 0x0003e20000100800 */
[----:B--2---:R-:W-:-:S03]  /*10d70*/  IMAD.X R0, R118, 0x1, R227, P5 ;  /* 0x0000000176007824 */ /* 0x004fc600028e06e3 */
[----:B------:R2:W-:Y:S04]  /*10d80*/  STL [R1+0x13b0], R12 ;  /* 0x0013b00c01007387 */ /* 0x0005e80000100800 */
[----:B------:R3:W-:Y:S01]  /*10d90*/  STL [R1+0x137c], R0 ;  /* 0x00137c0001007387 */ /* 0x0007e20000100800 */
[----:B-1----:R-:W-:Y:S01]  /*10da0*/  IADD3 R13, P5, R3, R230, RZ ;  /* 0x000000e6030d7210 */ /* 0x002fe20007fbe0ff */
[----:B--2---:R-:W-:-:S04]  /*10db0*/  IMAD.X R12, R118, 0x1, R225, P3 ;  /* 0x00000001760c7824 */ /* 0x004fc800018e06e1 */
[----:B------:R-:W-:Y:S01]  /*10dc0*/  STL [R1+0x13b8], R13 ;  /* 0x0013b80d01007387 */ /* 0x000fe20000100800 */
[----:B---3--:R-:W-:-:S03]  /*10dd0*/  IADD3 R0, P3, R3, R228, RZ ;  /* 0x000000e403007210 */ /* 0x008fc60007f7e0ff */
[----:B------:R1:W-:Y:S01]  /*10de0*/  STL [R1+0x1384], R12 ;  /* 0x0013840c01007387 */ /* 0x0003e20000100800 */
[----:B0-----:R-:W-:-:S03]  /*10df0*/  IMAD R17, R17, 0x4a, RZ ;  /* 0x0000004a11117824 */ /* 0x001fc600078e02ff */
[----:B------:R0:W-:Y:S01]  /*10e00*/  STL [R1+0x13c0], R0 ;  /* 0x0013c00001007387 */ /* 0x0001e20000100800 */
[C---:B-1----:R-:W-:Y:S01]  /*10e10*/  IMAD.X R12, R120.reuse, 0x1, R231, P2 ;  /* 0x00000001780c7824 */ /* 0x042fe200010e06e7 */
[----:B0-----:R-:W-:Y:S01]  /*10e20*/  IADD3 R0, P2, R3, R226, RZ ;  /* 0x000000e203007210 */ /* 0x001fe20007f5e0ff */
[----:B------:R-:W-:-:S03]  /*10e30*/  IMAD.X R3, R120, 0x1, R229, P1 ;  /* 0x0000000178037824 */ /* 0x000fc600008e06e5 */
[----:B------:R0:W-:Y:S04]  /*10e40*/  STL [R1+0x138c], R12 ;  /* 0x00138c0c01007387 */ /* 0x0001e80000100800 */
[----:B------:R1:W-:Y:S04]  /*10e50*/  STL [R1+0x13c8], R0 ;  /* 0x0013c80001007387 */ /* 0x0003e80000100800 */
[----:B------:R2:W-:Y:S01]  /*10e60*/  STL [R1+0x1394], R3 ;  /* 0x0013940301007387 */ /* 0x0005e20000100800 */
[----:B0-----:R-:W-:Y:S01]  /*10e70*/  IADD3 R12, P1, R17, R232, RZ ;  /* 0x000000e8110c7210 */ /* 0x001fe20007f3e0ff */
[----:B-1----:R-:W-:-:S04]  /*10e80*/  IMAD.X R0, R120, 0x1, R227, P0 ;  /* 0x0000000178007824 */ /* 0x002fc800000e06e3 */
[----:B------:R-:W-:Y:S01]  /*10e90*/  STL [R1+0x13d0], R12 ;  /* 0x0013d00c01007387 */ /* 0x000fe20000100800 */
[----:B--2---:R-:W-:-:S03]  /*10ea0*/  IADD3 R3, P0, R17, R230, RZ ;  /* 0x000000e611037210 */ /* 0x004fc60007f1e0ff */
[----:B------:R-:W-:Y:S04]  /*10eb0*/  STL [R1+0x139c], R0 ;  /* 0x00139c0001007387 */ /* 0x000fe80000100800 */
[----:B------:R0:W-:Y:S02]  /*10ec0*/  STL [R1+0x13d8], R3 ;  /* 0x0013d80301007387 */ /* 0x0001e40000100800 */
[----:B0-----:R-:W0:Y:S01]  /*10ed0*/  LDC R3, c[0x0][0x238] ;  /* 0x00008e00ff037b82 */ /* 0x001e220000000800 */
[----:B------:R-:W-:Y:S01]  /*10ee0*/  IMAD.X R12, R120, 0x1, R225, P4 ;  /* 0x00000001780c7824 */ /* 0x000fe200020e06e1 */
[----:B------:R-:W-:-:S04]  /*10ef0*/  IADD3 R0, P4, R17, R228, RZ ;  /* 0x000000e411007210 */ /* 0x000fc80007f9e0ff */
[----:B------:R1:W-:Y:S04]  /*10f00*/  STL [R1+0x13a4], R12 ;  /* 0x0013a40c01007387 */ /* 0x0003e80000100800 */
[----:B------:R2:W-:Y:S01]  /*10f10*/  STL [R1+0x13e0], R0 ;  /* 0x0013e00001007387 */ /* 0x0005e20000100800 */
[C---:B-1----:R-:W-:Y:S01]  /*10f20*/  IMAD.X R12, R122.reuse, 0x1, R231, P6 ;  /* 0x000000017a0c7824 */ /* 0x042fe200030e06e7 */
[----:B--2---:R-:W-:Y:S02]  /*10f30*/  IADD3 R0, P6, R17, R226, RZ ;  /* 0x000000e211007210 */ /* 0x004fe40007fde0ff */
[----:B------:R-:W1:Y:S01]  /*10f40*/  LDC R17, c[0x0][0x238] ;  /* 0x00008e00ff117b82 */ /* 0x000e620000000800 */
[----:B0-----:R-:W-:Y:S01]  /*10f50*/  IMAD R3, R3, 0x49, RZ ;  /* 0x0000004903037824 */ /* 0x001fe200078e02ff */
[----:B------:R0:W-:Y:S01]  /*10f60*/  STL [R1+0x13ac], R12 ;  /* 0x0013ac0c01007387 */ /* 0x0001e20000100800 */
[----:B------:R-:W-:-:S03]  /*10f70*/  IMAD.X R13, R122, 0x1, R229, P5 ;  /* 0x000000017a0d7824 */ /* 0x000fc600028e06e5 */
[----:B------:R2:W-:Y:S01]  /*10f80*/  STL [R1+0x13e8], R0 ;  /* 0x0013e80001007387 */ /* 0x0005e20000100800 */
[----:B0-----:R-:W-:-:S03]  /*10f90*/  IADD3 R12, P5, R3, R232, RZ ;  /* 0x000000e8030c7210 */ /* 0x001fc60007fbe0ff */
[----:B------:R0:W-:Y:S01]  /*10fa0*/  STL [R1+0x13b4], R13 ;  /* 0x0013b40d01007387 */ /* 0x0001e20000100800 */
[----:B--2---:R-:W-:-:S03]  /*10fb0*/  IMAD.X R0, R122, 0x1, R227, P3 ;  /* 0x000000017a007824 */ /* 0x004fc600018e06e3 */
[----:B------:R2:W-:Y:S04]  /*10fc0*/  STL [R1+0x13f0], R12 ;  /* 0x0013f00c01007387 */ /* 0x0005e80000100800 */
[----:B------:R3:W-:Y:S01]  /*10fd0*/  STL [R1+0x13bc], R0 ;  /* 0x0013bc0001007387 */ /* 0x0007e20000100800 */
[----:B0-----:R-:W-:Y:S01]  /*10fe0*/  IADD3 R13, P3, R3, R230, RZ ;  /* 0x000000e6030d7210 */ /* 0x001fe20007f7e0ff */
[----:B--2---:R-:W-:-:S04]  /*10ff0*/  IMAD.X R12, R122, 0x1, R225, P2 ;  /* 0x000000017a0c7824 */ /* 0x004fc800010e06e1 */
[----:B------:R-:W-:Y:S01]  /*11000*/  STL [R1+0x13f8], R13 ;  /* 0x0013f80d01007387 */ /* 0x000fe20000100800 */
[----:B---3--:R-:W-:-:S03]  /*11010*/  IADD3 R0, P2, R3, R228, RZ ;  /* 0x000000e403007210 */ /* 0x008fc60007f5e0ff */
[----:B------:R0:W-:Y:S01]  /*11020*/  STL [R1+0x13c4], R12 ;  /* 0x0013c40c01007387 */ /* 0x0001e20000100800 */
[----:B-1----:R-:W-:-:S03]  /*11030*/  IMAD R17, R17, 0x48, RZ ;  /* 0x0000004811117824 */ /* 0x002fc600078e02ff */
[----:B------:R1:W-:Y:S01]  /*11040*/  STL [R1+0x1400], R0 ;  /* 0x0014000001007387 */ /* 0x0003e20000100800 */
[C---:B0-----:R-:W-:Y:S01]  /*11050*/  IMAD.X R12, R124.reuse, 0x1, R231, P1 ;  /* 0x000000017c0c7824 */ /* 0x041fe200008e06e7 */
[----:B-1----:R-:W-:Y:S01]  /*11060*/  IADD3 R0, P1, R3, R226, RZ ;  /* 0x000000e203007210 */ /* 0x002fe20007f3e0ff */
        /* <DEDUP_REMOVED lines=15> */
[----:B-1----:R-:W-:Y:S01]  /*11160*/  IMAD.X R12, R125, 0x1, R231, P5 ;  /* 0x000000017d0c7824 */ /* 0x002fe200028e06e7 */
        /* <DEDUP_REMOVED lines=18> */
[----:B0-----:R-:W-:Y:S01]  /*11290*/  IMAD.X R12, R127, 0x1, R231, P0 ;  /* 0x000000017f0c7824 */ /* 0x001fe200000e06e7 */
        /* <DEDUP_REMOVED lines=105> */
[----:B-1----:R-:W-:-:S03]  /*11930*/  IMAD.SHL.U32 R17, R17, 0x40, RZ ;  /* 0x0000004011117824 */ /* 0x002fc600078e00ff */
        /* <DEDUP_REMOVED lines=342> */
[C---:B------:R-:W-:Y:S02]  /*12ea0*/  IMAD.X R13, R249.reuse, 0x1, R229, P5 ;  /* 0x00000001f90d7824 */ /* 0x040fe400028e06e5 */
[----:B-1----:R-:W-:Y:S01]  /*12eb0*/  IMAD.X R12, R249, 0x1, R231, P6 ;  /* 0x00000001f90c7824 */ /* 0x002fe200030e06e7 */
[----:B--2---:R-:W-:Y:S02]  /*12ec0*/  IADD3 R0, P6, R17, R226, RZ ;  /* 0x000000e211007210 */ /* 0x004fe40007fde0ff */
[----:B------:R-:W1:Y:S01]  /*12ed0*/  LDC R17, c[0x0][0x238] ;  /* 0x00008e00ff117b82 */ /* 0x000e620000000800 */
[----:B0-----:R-:W-:Y:S01]  /*12ee0*/  IMAD R3, R3, 0x2d, RZ ;  /* 0x0000002d03037824 */ /* 0x001fe200078e02ff */
[----:B------:R0:W-:Y:S04]  /*12ef0*/  STL [R1+0x172c], R12 ;  /* 0x00172c0c01007387 */ /* 0x0001e80000100800 */
[----:B------:R2:W-:Y:S01]  /*12f00*/  STL [R1+0x1768], R0 ;  /* 0x0017680001007387 */ /* 0x0005e20000100800 */
[----:B0-----:R-:W-:-:S03]  /*12f10*/  IADD3 R12, P5, R3, R232, RZ ;  /* 0x000000e8030c7210 */ /* 0x001fc60007fbe0ff */
[----:B------:R0:W-:Y:S01]  /*12f20*/  STL [R1+0x1734], R13 ;  /* 0x0017340d01007387 */ /* 0x0001e20000100800 */
[----:B--2---:R-:W-:-:S03]  /*12f30*/  IMAD.X R0, R249, 0x1, R227, P3 ;  /* 0x00000001f9007824 */ /* 0x004fc600018e06e3 */
[----:B------:R2:W-:Y:S01]  /*12f40*/  STL [R1+0x1770], R12 ;  /* 0x0017700c01007387 */ /* 0x0005e20000100800 */
[----:B0-----:R-:W-:-:S03]  /*12f50*/  IADD3 R13, P3, R3, R230, RZ ;  /* 0x000000e6030d7210 */ /* 0x001fc60007f7e0ff */
[----:B------:R0:W-:Y:S01]  /*12f60*/  STL [R1+0x173c], R0 ;  /* 0x00173c0001007387 */ /* 0x0001e20000100800 */
[----:B--2---:R-:W-:-:S03]  /*12f70*/  IMAD.X R12, R249, 0x1, R225, P2 ;  /* 0x00000001f90c7824 */ /* 0x004fc600010e06e1 */
[----:B------:R-:W-:Y:S01]  /*12f80*/  STL [R1+0x1778], R13 ;  /* 0x0017780d01007387 */ /* 0x000fe20000100800 */
[----:B------:R-:W-:-:S03]  /*12f90*/  SHF.R.S32.HI R19, RZ, 0x1f, R3 ;  /* 0x0000001fff137819 */ /* 0x000fc60000011403 */
[----:B------:R2:W-:Y:S01]  /*12fa0*/  STL [R1+0x1744], R12 ;  /* 0x0017440c01007387 */ /* 0x0005e20000100800 */
[----:B0-----:R-:W-:Y:S01]  /*12fb0*/  IADD3 R0, P2, R3, R228, RZ ;  /* 0x000000e403007210 */ /* 0x001fe20007f5e0ff */
[----:B--2---:R-:W-:Y:S01]  /*12fc0*/  IMAD.X R12, R251, 0x1, R231, P1 ;  /* 0x00000001fb0c7824 */ /* 0x004fe200008e06e7 */
[----:B------:R-:W-:Y:S02]  /*12fd0*/  IADD3 R13, P1, R3, R226, RZ ;  /* 0x000000e2030d7210 */ /* 0x000fe40007f3e0ff */
[----:B------:R-:W0:Y:S01]  /*12fe0*/  LDC R3, c[0x0][0x238] ;  /* 0x00008e00ff037b82 */ /* 0x000e220000000800 */
[----:B-1----:R-:W-:Y:S01]  /*12ff0*/  IMAD R17, R17, 0x2c, RZ ;  /* 0x0000002c11117824 */ /* 0x002fe200078e02ff */
[----:B------:R1:W-:Y:S04]  /*13000*/  STL [R1+0x1780], R0 ;  /* 0x0017800001007387 */ /* 0x0003e80000100800 */
[----:B------:R2:W-:Y:S01]  /*13010*/  STL [R1+0x174c], R12 ;  /* 0x00174c0c01007387 */ /* 0x0005e20000100800 */
[----:B-1----:R-:W-:-:S03]  /*13020*/  IMAD.X R0, R251, 0x1, R229, P0 ;  /* 0x00000001fb007824 */ /* 0x002fc600000e06e5 */
[----:B------:R1:W-:Y:S01]  /*13030*/  STL [R1+0x1788], R13 ;  /* 0x0017880d01007387 */ /* 0x0003e20000100800 */
[----:B--2---:R-:W-:-:S03]  /*13040*/  IADD3 R12, P0, R17, R232, RZ ;  /* 0x000000e8110c7210 */ /* 0x004fc60007f1e0ff */
[----:B------:R2:W-:Y:S04]  /*13050*/  STL [R1+0x1754], R0 ;  /* 0x0017540001007387 */ /* 0x0005e80000100800 */
[----:B------:R3:W-:Y:S01]  /*13060*/  STL [R1+0x1790], R12 ;  /* 0x0017900c01007387 */ /* 0x0007e20000100800 */
[----:B-1----:R-:W-:Y:S01]  /*13070*/  IMAD.X R13, R251, 0x1, R227, P4 ;  /* 0x00000001fb0d7824 */ /* 0x002fe200020e06e3 */
[----:B--2---:R-:W-:-:S04]  /*13080*/  IADD3 R0, P4, R17, R230, RZ ;  /* 0x000000e611007210 */ /* 0x004fc80007f9e0ff */
[----:B------:R-:W-:Y:S01]  /*13090*/  STL [R1+0x175c], R13 ;  /* 0x00175c0d01007387 */ /* 0x000fe20000100800 */
[----:B---3--:R-:W-:-:S03]  /*130a0*/  IMAD.X R12, R251, 0x1, R225, P6 ;  /* 0x00000001fb0c7824 */ /* 0x008fc600030e06e1 */
[----:B------:R1:W-:Y:S01]  /*130b0*/  STL [R1+0x1798], R0 ;  /* 0x0017980001007387 */ /* 0x0003e20000100800 */
[----:B0-----:R-:W-:-:S03]  /*130c0*/  IMAD R3, R3, 0x2b, RZ ;  /* 0x0000002b03037824 */ /* 0x001fc600078e02ff */
[----:B------:R0:W-:Y:S01]  /*130d0*/  STL [R1+0x1764], R12 ;  /* 0x0017640c01007387 */ /* 0x0001e20000100800 */
[----:B-1----:R-:W-:Y:S01]  /*130e0*/  IADD3 R0, P6, R17, R228, RZ ;  /* 0x000000e411007210 */ /* 0x002fe20007fde0ff */
[----:B0-----:R-:W-:-:S04]  /*130f0*/  IMAD.X R12, R19, 0x1, R231, P5 ;  /* 0x00000001130c7824 */ /* 0x001fc800028e06e7 */
[----:B------:R0:W-:Y:S01]  /*13100*/  STL [R1+0x17a0], R0 ;  /* 0x0017a00001007387 */ /* 0x0001e20000100800 */
[----:B------:R-:W-:-:S03]  /*13110*/  IADD3 R13, P5, R17, R226, RZ ;  /* 0x000000e2110d7210 */ /* 0x000fc60007fbe0ff */
[----:B------:R1:W-:Y:S01]  /*13120*/  STL [R1+0x176c], R12 ;  /* 0x00176c0c01007387 */ /* 0x0003e20000100800 */
[----:B0-----:R-:W-:-:S03]  /*13130*/  IMAD.X R0, R19, 0x1, R229, P3 ;  /* 0x0000000113007824 */ /* 0x001fc600018e06e5 */
[----:B------:R0:W-:Y:S01]  /*13140*/  STL [R1+0x17a8], R13 ;  /* 0x0017a80d01007387 */ /* 0x0001e20000100800 */
[----:B-1----:R-:W-:-:S03]  /*13150*/  IADD3 R12, P3, R3, R232, RZ ;  /* 0x000000e8030c7210 */ /* 0x002fc60007f7e0ff */
[----:B------:R-:W-:Y:S04]  /*13160*/  STL [R1+0x1774], R0 ;  /* 0x0017740001007387 */ /* 0x000fe80000100800 */
[----:B------:R1:W-:Y:S01]  /*13170*/  STL [R1+0x17b0], R12 ;  /* 0x0017b00c01007387 */ /* 0x0003e20000100800 */
[C---:B0-----:R-:W-:Y:S02]  /*13180*/  IMAD.X R13, R19.reuse, 0x1, R227, P2 ;  /* 0x00000001130d7824 */ /* 0x041fe400010e06e3 */
[----:B-1----:R-:W-:Y:S01]  /*13190*/  IMAD.X R12, R19, 0x1, R225, P1 ;  /* 0x00000001130c7824 */ /* 0x002fe200008e06e1 */
[----:B------:R-:W-:Y:S02]  /*131a0*/  SHF.R.S32.HI R19, RZ, 0x1f, R17 ;  /* 0x0000001fff137819 */ /* 0x000fe40000011411 */
[----:B------:R-:W0:Y:S01]  /*131b0*/  LDC R17, c[0x0][0x238] ;  /* 0x00008e00ff117b82 */ /* 0x000e220000000800 */
[C---:B------:R-:W-:Y:S01]  /*131c0*/  IADD3 R0, P2, R3.reuse, R230, RZ ;  /* 0x000000e603007210 */ /* 0x040fe20007f5e0ff */
[----:B------:R-:W-:Y:S04]  /*131d0*/  STL [R1+0x177c], R13 ;  /* 0x00177c0d01007387 */ /* 0x000fe80000100800 */
[----:B------:R1:W-:Y:S04]  /*131e0*/  STL [R1+0x17b8], R0 ;  /* 0x0017b80001007387 */ /* 0x0003e80000100800 */
[----:B------:R2:W-:Y:S01]  /*131f0*/  STL [R1+0x1784], R12 ;  /* 0x0017840c01007387 */ /* 0x0005e20000100800 */
[----:B-1----:R-:W-:Y:S01]  /*13200*/  IADD3 R0, P1, R3, R228, RZ ;  /* 0x000000e403007210 */ /* 0x002fe20007f3e0ff */
[----:B--2---:R-:W-:-:S04]  /*13210*/  IMAD.X R12, R19, 0x1, R231, P0 ;  /* 0x00000001130c7824 */ /* 0x004fc800000e06e7 */
[----:B------:R1:W-:Y:S01]  /*13220*/  STL [R1+0x17c0], R0 ;  /* 0x0017c00001007387 */ /* 0x0003e20000100800 */
[----:B0-----:R-:W-:Y:S01]  /*13230*/  IMAD R17, R17, 0x2a, RZ ;  /* 0x0000002a11117824 */ /* 0x001fe200078e02ff */
[----:B------:R-:W-:Y:S02]  /*13240*/  IADD3 R13, P0, R3, R226, RZ ;  /* 0x000000e2030d7210 */ /* 0x000fe40007f1e0ff */
[----:B------:R0:W-:Y:S01]  /*13250*/  STL [R1+0x178c], R12 ;  /* 0x00178c0c01007387 */ /* 0x0001e20000100800 */
[----:B-1----:R-:W-:-:S03]  /*13260*/  IMAD.X R0, R19, 0x1, R229, P4 ;  /* 0x0000000113007824 */ /* 0x002fc600020e06e5 */
[----:B------:R1:W-:Y:S01]  /*13270*/  STL [R1+0x17c8], R13 ;  /* 0x0017c80d01007387 */ /* 0x0003e20000100800 */
[----:B0-----:R-:W-:-:S03]  /*13280*/  IADD3 R12, P4, R17, R232, RZ ;  /* 0x000000e8110c7210 */ /* 0x001fc60007f9e0ff */
[----:B------:R-:W-:Y:S04]  /*13290*/  STL [R1+0x1794], R0 ;  /* 0x0017940001007387 */ /* 0x000fe80000100800 */
[----:B------:R0:W-:Y:S01]  /*132a0*/  STL [R1+0x17d0], R12 ;  /* 0x0017d00c01007387 */ /* 0x0001e20000100800 */
[C---:B-1----:R-:W-:Y:S02]  /*132b0*/  IMAD.X R13, R19.reuse, 0x1, R227, P6 ;  /* 0x00000001130d7824 */ /* 0x042fe400030e06e3 */
[----:B0-----:R-:W-:Y:S01]  /*132c0*/  IMAD.X R12, R19, 0x1, R225, P5 ;  /* 0x00000001130c7824 */ /* 0x001fe200028e06e1 */
        /* <DEDUP_REMOVED lines=180> */
[----:B0-----:R-:W-:Y:S01]  /*13e10*/  IMAD.SHL.U32 R17, R17, 0x20, RZ ;  /* 0x0000002011117824 */ /* 0x001fe200078e00ff */
        /* <DEDUP_REMOVED lines=540> */
[----:B0-----:R-:W-:Y:S02]  /*15fe0*/  IMAD.X R12, R19, 0x1, R225, P4 ;  /* 0x00000001130c7824 */ /* 0x001fe400020e06e1 */
[----:B------:R-:W0:Y:S01]  /*15ff0*/  LDC R19, c[0x0][0x238] ;  /* 0x00008e00ff137b82 */ /* 0x000e220000000800 */
[----:B------:R-:W-:Y:S01]  /*16000*/  IADD3 R0, P0, R17, R230, RZ ;  /* 0x000000e611007210 */ /* 0x000fe20007f1e0ff */
[----:B------:R1:W-:Y:S01]  /*16010*/  STL [R1+0x1c5c], R13 ;  /* 0x001c5c0d01007387 */ /* 0x0003e20000100800 */
[----:B------:R-:W-:-:S03]  /*16020*/  SHF.R.S32.HI R3, RZ, 0x1f, R3 ;  /* 0x0000001fff037819 */ /* 0x000fc60000011403 */
[----:B------:R2:W-:Y:S04]  /*16030*/  STL [R1+0x1c98], R0 ;  /* 0x001c980001007387 */ /* 0x0005e80000100800 */
[----:B------:R3:W-:Y:S01]  /*16040*/  STL [R1+0x1c64], R12 ;  /* 0x001c640c01007387 */ /* 0x0007e20000100800 */
[----:B-1----:R-:W-:Y:S01]  /*16050*/  IMAD.X R13, R3, 0x1, R231, P6 ;  /* 0x00000001030d7824 */ /* 0x002fe200030e06e7 */
[C---:B--2---:R-:W-:Y:S02]  /*16060*/  IADD3 R0, P4, R17.reuse, R228, RZ ;  /* 0x000000e411007210 */ /* 0x044fe40007f9e0ff */
[----:B---3--:R-:W-:-:S03]  /*16070*/  IADD3 R12, P6, R17, R226, RZ ;  /* 0x000000e2110c7210 */ /* 0x008fc60007fde0ff */
[----:B------:R1:W-:Y:S01]  /*16080*/  STL [R1+0x1ca0], R0 ;  /* 0x001ca00001007387 */ /* 0x0003e20000100800 */
[----:B0-----:R-:W-:-:S03]  /*16090*/  IMAD R19, R19, 0x3, RZ ;  /* 0x0000000313137824 */ /* 0x001fc600078e02ff */
[----:B------:R0:W-:Y:S01]  /*160a0*/  STL [R1+0x1c6c], R13 ;  /* 0x001c6c0d01007387 */ /* 0x0001e20000100800 */
[----:B-1----:R-:W-:-:S03]  /*160b0*/  IMAD.X R0, R3, 0x1, R229, P5 ;  /* 0x0000000103007824 */ /* 0x002fc600028e06e5 */
[----:B------:R1:W-:Y:S01]  /*160c0*/  STL [R1+0x1ca8], R12 ;  /* 0x001ca80c01007387 */ /* 0x0003e20000100800 */
[----:B0-----:R-:W-:-:S03]  /*160d0*/  IADD3 R13, P5, R19, R232, RZ ;  /* 0x000000e8130d7210 */ /* 0x001fc60007fbe0ff */
[----:B------:R0:W-:Y:S01]  /*160e0*/  STL [R1+0x1c74], R0 ;  /* 0x001c740001007387 */ /* 0x0001e20000100800 */
[C---:B-1----:R-:W-:Y:S02]  /*160f0*/  IMAD.X R12, R3.reuse, 0x1, R227, P3 ;  /* 0x00000001030c7824 */ /* 0x042fe400018e06e3 */
[----:B------:R-:W-:Y:S01]  /*16100*/  IMAD.X R3, R3, 0x1, R225, P2 ;  /* 0x0000000103037824 */ /* 0x000fe200010e06e1 */
[----:B0-----:R-:W-:Y:S01]  /*16110*/  IADD3 R0, P3, R19, R230, RZ ;  /* 0x000000e613007210 */ /* 0x001fe20007f7e0ff */
[----:B------:R-:W-:Y:S04]  /*16120*/  STL [R1+0x1cb0], R13 ;  /* 0x001cb00d01007387 */ /* 0x000fe80000100800 */
[----:B------:R-:W-:Y:S04]  /*16130*/  STL [R1+0x1c7c], R12 ;  /* 0x001c7c0c01007387 */ /* 0x000fe80000100800 */
[----:B------:R-:W-:Y:S04]  /*16140*/  STL [R1+0x1cb8], R0 ;  /* 0x001cb80001007387 */ /* 0x000fe80000100800 */
[----:B------:R0:W-:Y:S02]  /*16150*/  STL [R1+0x1c84], R3 ;  /* 0x001c840301007387 */ /* 0x0001e40000100800 */
[----:B0-----:R-:W0:Y:S01]  /*16160*/  LDC R3, c[0x0][0x238] ;  /* 0x00008e00ff037b82 */ /* 0x001e220000000800 */
[----:B------:R-:W-:-:S02]  /*16170*/  SHF.R.S32.HI R17, RZ, 0x1f, R17 ;  /* 0x0000001fff117819 */ /* 0x000fc40000011411 */
[----:B------:R-:W-:-:S03]  /*16180*/  IADD3 R0, P2, R19, R228, RZ ;  /* 0x000000e413007210 */ /* 0x000fc60007f5e0ff */
[C---:B------:R-:W-:Y:S02]  /*16190*/  IMAD.X R12, R17.reuse, 0x1, R231, P1 ;  /* 0x00000001110c7824 */ /* 0x040fe400008e06e7 */
[----:B------:R1:W-:Y:S01]  /*161a0*/  STL [R1+0x1cc0], R0 ;  /* 0x001cc00001007387 */ /* 0x0003e20000100800 */
[----:B------:R-:W-:-:S03]  /*161b0*/  IMAD.X R13, R17, 0x1, R229, P0 ;  /* 0x00000001110d7824 */ /* 0x000fc600000e06e5 */
[----:B------:R2:W-:Y:S01]  /*161c0*/  STL [R1+0x1c8c], R12 ;  /* 0x001c8c0c01007387 */ /* 0x0005e20000100800 */
[----:B-1----:R-:W-:Y:S01]  /*161d0*/  IADD3 R0, P1, R19, R226, RZ ;  /* 0x000000e213007210 */ /* 0x002fe20007f3e0ff */
[----:B0-----:R-:W-:-:S04]  /*161e0*/  IMAD.SHL.U32 R3, R3, 0x2, RZ ;  /* 0x0000000203037824 */ /* 0x001fc800078e00ff */
[----:B------:R0:W-:Y:S01]  /*161f0*/  STL [R1+0x1cc8], R0 ;  /* 0x001cc80001007387 */ /* 0x0001e20000100800 */
[----:B--2---:R-:W-:-:S03]  /*16200*/  IADD3 R12, P0, R3, R232, RZ ;  /* 0x000000e8030c7210 */ /* 0x004fc60007f1e0ff */
[----:B------:R-:W-:Y:S04]  /*16210*/  STL [R1+0x1c94], R13 ;  /* 0x001c940d01007387 */ /* 0x000fe80000100800 */
[----:B------:R1:W-:Y:S01]  /*16220*/  STL [R1+0x1cd0], R12 ;  /* 0x001cd00c01007387 */ /* 0x0003e20000100800 */
[C---:B0-----:R-:W-:Y:S02]  /*16230*/  IMAD.X R0, R17.reuse, 0x1, R227, P4 ;  /* 0x0000000111007824 */ /* 0x041fe400020e06e3 */
[----:B-1----:R-:W-:Y:S02]  /*16240*/  IMAD.X R12, R17, 0x1, R225, P6 ;  /* 0x00000001110c7824 */ /* 0x002fe400030e06e1 */
[----:B------:R-:W0:Y:S01]  /*16250*/  LDC R17, c[0x0][0x238] ;  /* 0x00008e00ff117b82 */ /* 0x000e220000000800 */
[----:B------:R-:W-:-:S02]  /*16260*/  IADD3 R13, P4, R3, R230, RZ ;  /* 0x000000e6030d7210 */ /* 0x000fc40007f9e0ff */
[----:B------:R-:W-:Y:S01]  /*16270*/  SHF.R.S32.HI R18, RZ, 0x1f, R19 ;  /* 0x0000001fff127819 */ /* 0x000fe20000011413 */
[----:B------:R1:W-:Y:S04]  /*16280*/  STL [R1+0x1c9c], R0 ;  /* 0x001c9c0001007387 */ /* 0x0003e80000100800 */
[----:B------:R-:W-:Y:S01]  /*16290*/  STL [R1+0x1cd8], R13 ;  /* 0x001cd80d01007387 */ /* 0x000fe20000100800 */
[----:B------:R-:W2:Y:S03]  /*162a0*/  LDC R19, c[0x0][0x238] ;  /* 0x00008e00ff137b82 */ /* 0x000ea60000000800 */
[----:B------:R3:W-:Y:S01]  /*162b0*/  STL [R1+0x1ca4], R12 ;  /* 0x001ca40c01007387 */ /* 0x0007e20000100800 */
[----:B-1----:R-:W-:Y:S01]  /*162c0*/  IADD3 R0, P6, R3, R228, RZ ;  /* 0x000000e403007210 */ /* 0x002fe20007fde0ff */
[----:B---3--:R-:W-:-:S04]  /*162d0*/  IMAD.X R12, R18, 0x1, R231, P5 ;  /* 0x00000001120c7824 */ /* 0x008fc800028e06e7 */
[----:B------:R1:W-:Y:S04]  /*162e0*/  STL [R1+0x1ce0], R0 ;  /* 0x001ce00001007387 */ /* 0x0003e80000100800 */
[----:B------:R0:W-:Y:S01]  /*162f0*/  STL [R1+0x1cac], R12 ;  /* 0x001cac0c01007387 */ /* 0x0001e20000100800 */
[----:B-1----:R-:W-:Y:S01]  /*16300*/  IMAD.X R0, R18, 0x1, R229, P3 ;  /* 0x0000000112007824 */ /* 0x002fe200018e06e5 */
[----:B0-----:R-:W-:Y:S02]  /*16310*/  IADD3 R12, P3, R232, R17, RZ ;  /* 0x00000011e80c7210 */ /* 0x001fe40007f7e0ff */
[----:B------:R-:W0:Y:S01]  /*16320*/  LDC R17, c[0x0][0x238] ;  /* 0x00008e00ff117b82 */ /* 0x000e220000000800 */
[----:B------:R-:W-:-:S05]  /*16330*/  IADD3 R13, P5, R3, R226, RZ ;  /* 0x000000e2030d7210 */ /* 0x000fca0007fbe0ff */
[----:B------:R-:W-:Y:S04]  /*16340*/  STL [R1+0x1ce8], R13 ;  /* 0x001ce80d01007387 */ /* 0x000fe80000100800 */
[----:B------:R1:W-:Y:S04]  /*16350*/  STL [R1+0x1cb4], R0 ;  /* 0x001cb40001007387 */ /* 0x0003e80000100800 */
[----:B------:R0:W-:Y:S01]  /*16360*/  STL [R1+0x1cf0], R12 ;  /* 0x001cf00c01007387 */ /* 0x0001e20000100800 */
[----:B-1----:R-:W-:Y:S01]  /*16370*/  IMAD.X R0, R18, 0x1, R227, P2 ;  /* 0x0000000112007824 */ /* 0x002fe200010e06e3 */
[----:B0-----:R-:W-:-:S02]  /*16380*/  IADD3 R12, P2, R230, R17, RZ ;  /* 0x00000011e60c7210 */ /* 0x001fc40007f5e0ff */
[----:B------:R-:W0:Y:S02]  /*16390*/  LDC R17, c[0x0][0x238] ;  /* 0x00008e00ff117b82 */ /* 0x000e240000000800 */
[----:B------:R1:W-:Y:S01]  /*163a0*/  STL [R1+0x1cbc], R0 ;  /* 0x001cbc0001007387 */ /* 0x0003e20000100800 */
[----:B------:R-:W-:-:S03]  /*163b0*/  SHF.R.S32.HI R3, RZ, 0x1f, R3 ;  /* 0x0000001fff037819 */ /* 0x000fc60000011403 */
[----:B------:R3:W-:Y:S01]  /*163c0*/  STL [R1+0x1cf8], R12 ;  /* 0x001cf80c01007387 */ /* 0x0007e20000100800 */
[----:B-1----:R-:W-:Y:S02]  /*163d0*/  IMAD.X R0, R18, 0x1, R225, P1 ;  /* 0x0000000112007824 */ /* 0x002fe400008e06e1 */
[----:B---3--:R-:W-:-:S03]  /*163e0*/  IMAD.X R12, R3, 0x1, R231, P0 ;  /* 0x00000001030c7824 */ /* 0x008fc600000e06e7 */
[----:B------:R0:W-:Y:S02]  /*163f0*/  STL [R1+0x1cc4], R0 ;  /* 0x001cc40001007387 */ /* 0x0001e40000100800 */
[----:B0-----:R-:W-:Y:S02]  /*16400*/  IADD3 R0, P0, R226, R17, RZ ;  /* 0x00000011e2007210 */ /* 0x001fe40007f1e0ff */
[----:B------:R-:W0:Y:S01]  /*16410*/  LDC R17, c[0x0][0x238] ;  /* 0x00008e00ff117b82 */ /* 0x000e220000000800 */
[----:B--2---:R-:W-:-:S05]  /*16420*/  IADD3 R13, P1, R228, R19, RZ ;  /* 0x00000013e40d7210 */ /* 0x004fca0007f3e0ff */
[----:B------:R-:W-:Y:S04]  /*16430*/  STL [R1+0x1d00], R13 ;  /* 0x001d000d01007387 */ /* 0x000fe80000100800 */
[----:B------:R1:W-:Y:S04]  /*16440*/  STL [R1+0x1ccc], R12 ;  /* 0x001ccc0c01007387 */ /* 0x0003e80000100800 */
[----:B------:R2:W-:Y:S01]  /*16450*/  STL [R1+0x1d08], R0 ;  /* 0x001d080001007387 */ /* 0x0005e20000100800 */
[C---:B-1----:R-:W-:Y:S02]  /*16460*/  IMAD.X R12, R3.reuse, 0x1, R227, P6 ;  /* 0x00000001030c7824 */ /* 0x042fe400030e06e3 */
[C---:B--2---:R-:W-:Y:S01]  /*16470*/  IMAD.X R0, R3.reuse, 0x1, R229, P4 ;  /* 0x0000000103007824 */ /* 0x044fe200020e06e5 */
[----:B0-----:R-:W-:Y:S01]  /*16480*/  SHF.R.S32.HI R17, RZ, 0x1f, R17 ;  /* 0x0000001fff117819 */ /* 0x001fe20000011411 */
[----:B------:R-:W-:-:S03]  /*16490*/  IMAD.X R3, R3, 0x1, R225, P5 ;  /* 0x0000000103037824 */ /* 0x000fc600028e06e1 */
[----:B------:R0:W-:Y:S04]  /*164a0*/  STL [R1+0x1cd4], R0 ;  /* 0x001cd40001007387 */ /* 0x0001e80000100800 */
[----:B------:R1:W-:Y:S01]  /*164b0*/  STL [R1+0x1cdc], R12 ;  /* 0x001cdc0c01007387 */ /* 0x0003e20000100800 */
[----:B0-----:R-:W-:-:S03]  /*164c0*/  IMAD.X R0, R17, 0x1, R231, P3 ;  /* 0x0000000111007824 */ /* 0x001fc600018e06e7 */
[----:B------:R0:W-:Y:S01]  /*164d0*/  STL [R1+0x1ce4], R3 ;  /* 0x001ce40301007387 */ /* 0x0001e20000100800 */
[----:B-1----:R-:W-:-:S03]  /*164e0*/  IMAD.X R12, R17, 0x1, R229, P2 ;  /* 0x00000001110c7824 */ /* 0x002fc600010e06e5 */
[----:B------:R1:W-:Y:S01]  /*164f0*/  STL [R1+0x1cec], R0 ;  /* 0x001cec0001007387 */ /* 0x0003e20000100800 */
[----:B0-----:R-:W-:-:S03]  /*16500*/  IMAD.X R3, R17, 0x1, R227, P1 ;  /* 0x0000000111037824 */ /* 0x001fc600008e06e3 */
[----:B------:R-:W-:Y:S01]  /*16510*/  STL [R1+0x1cf4], R12 ;  /* 0x001cf40c01007387 */ /* 0x000fe20000100800 */
[----:B-1----:R-:W-:-:S03]  /*16520*/  IMAD.X R0, R17, 0x1, R225, P0 ;  /* 0x0000000111007824 */ /* 0x002fc600000e06e1 */
[----:B------:R-:W-:Y:S01]  /*16530*/  STL [R1+0x1cfc], R3 ;  /* 0x001cfc0301007387 */ /* 0x000fe20000100800 */
[----:B------:R-:W-:Y:S01]  /*16540*/  UIADD3.64 UR10, UR4, 0x604, URZ ;  /* 0x00000604040a7897 */ /* 0x000fe2000fffe03f */
[----:B------:R-:W-:Y:S01]  /*16550*/  CS2R R110, SRZ ;  /* 0x00000000006e7805 */ /* 0x000fe2000001ff00 */
[----:B------:R-:W-:Y:S01]  /*16560*/  UIADD3.64 UR14, UR4, 0x7fe, URZ ;  /* 0x000007fe040e7897 */ /* 0x000fe2000fffe03f */
[----:B------:R0:W-:Y:S01]  /*16570*/  STL [R1+0x1d04], R0 ;  /* 0x001d040001007387 */ /* 0x0001e20000100800 */
[----:B------:R-:W-:Y:S01]  /*16580*/  UIADD3.64 UR10, UR4, 0x800, URZ ;  /* 0x00000800040a7897 */ /* 0x000fe2000fffe03f */
[----:B------:R-:W-:Y:S02]  /*16590*/  CS2R R112, SRZ ;  /* 0x0000000000707805 */ /* 0x000fe4000001ff00 */
[----:B------:R-:W-:Y:S02]  /*165a0*/  CS2R R114, SRZ ;  /* 0x0000000000727805 */ /* 0x000fe4000001ff00 */
[----:B------:R-:W-:-:S02]  /*165b0*/  CS2R R116, SRZ ;  /* 0x0000000000747805 */ /* 0x000fc4000001ff00 */
[----:B------:R-:W-:Y:S02]  /*165c0*/  CS2R R118, SRZ ;  /* 0x0000000000767805 */ /* 0x000fe4000001ff00 */
[----:B------:R-:W-:Y:S02]  /*165d0*/  CS2R R120, SRZ ;  /* 0x0000000000787805 */ /* 0x000fe4000001ff00 */
[----:B------:R-:W-:Y:S02]  /*165e0*/  CS2R R122, SRZ ;  /* 0x00000000007a7805 */ /* 0x000fe4000001ff00 */
        /* <DEDUP_REMOVED lines=46> */
[----:B------:R-:W-:Y:S01]  /*168d0*/  SHF.R.S32.HI R224, RZ, 0x1f, R233 ;  /* 0x0000001fffe07819 */ /* 0x000fe200000114e9 */
[----:B------:R-:W-:Y:S01]  /*168e0*/  UIADD3.64 UR14, UR4, 0x802, URZ ;  /* 0x00000802040e7897 */ /* 0x000fe2000fffe03f */
[----:B0-----:R-:W-:Y:S01]  /*168f0*/  SHF.R.S32.HI R0, RZ, 0x1f, R2 ;  /* 0x0000001fff007819 */ /* 0x001fe20000011402 */
[----:B------:R-:W-:Y:S02]  /*16900*/  UIADD3.64 UR10, UR4, 0x804, URZ ;  /* 0x00000804040a7897 */ /* 0x000fe4000fffe03f */
[----:B------:R-:W-:Y:S02]  /*16910*/  UIADD3.64 UR14, UR4, 0x9fe, URZ ;  /* 0x000009fe040e7897 */ /* 0x000fe4000fffe03f */
[----:B------:R-:W-:Y:S02]  /*16920*/  UIADD3.64 UR10, UR4, 0xa00, URZ ;  /* 0x00000a00040a7897 */ /* 0x000fe4000fffe03f */
[----:B------:R-:W-:-:S02]  /*16930*/  UIADD3.64 UR20, UR4, 0xa02, URZ ;  /* 0x00000a0204147897 */ /* 0x000fc4000fffe03f */
[----:B------:R-:W-:Y:S02]  /*16940*/  UIADD3.64 UR24, UR4, 0xa04, URZ ;  /* 0x00000a0404187897 */ /* 0x000fe4000fffe03f */
[----:B------:R-:W-:Y:S01]  /*16950*/  UIADD3.64 UR28, UR4, 0xbfe, URZ ;  /* 0x00000bfe041c7897 */ /* 0x000fe2000fffe03f */
[----:B------:R-:W-:Y:S01]  /*16960*/  UMOV UR19, 0x40000040 ;  /* 0x4000004000137882 */ /* 0x000fe20000000000 */
[----:B------:R-:W-:Y:S02]  /*16970*/  UIADD3.64 UR32, UR4, 0xc00, URZ ;  /* 0x00000c0004207897 */ /* 0x000fe4000fffe03f */
[----:B------:R-:W-:Y:S02]  /*16980*/  UIADD3.64 UR36, UR4, 0xc02, URZ ;  /* 0x00000c0204247897 */ /* 0x000fe4000fffe03f */
[----:B------:R-:W-:Y:S02]  /*16990*/  UIADD3.64 UR40, UR4, 0xc04, URZ ;  /* 0x00000c0404287897 */ /* 0x000fe4000fffe03f */
[----:B------:R-:W-:-:S02]  /*169a0*/  UIADD3.64 UR44, UR4, 0xdfe, URZ ;  /* 0x00000dfe042c7897 */ /* 0x000fc4000fffe03f */
[----:B------:R-:W-:Y:S02]  /*169b0*/  UIADD3.64 UR48, UR4, 0xe00, URZ ;  /* 0x00000e0004307897 */ /* 0x000fe4000fffe03f */
[----:B------:R-:W-:Y:S02]  /*169c0*/  UIADD3.64 UR52, UR4, 0xe02, URZ ;  /* 0x00000e0204347897 */ /* 0x000fe4000fffe03f */
[----:B------:R-:W-:Y:S02]  /*169d0*/  UIADD3.64 UR56, UR4, 0xe04, URZ ;  /* 0x00000e0404387897 */ /* 0x000fe4000fffe03f */
[----:B------:R-:W-:Y:S02]  /*169e0*/  UIADD3.64 UR10, UR6, 0x2, URZ ;  /* 0x00000002060a7897 */ /* 0x000fe4000fffe03f */
[----:B------:R-:W-:-:S12]  /*169f0*/  UIADD3.64 UR14, UR6, 0x4, URZ ;  /* 0x00000004060e7897 */ /* 0x000fd8000fffe03f */
.L_x_2:
[----:B------:R-:W-:Y:S04]  /*16a00*/  STL [R1+0x2dd8], R243 ;  /* 0x002dd8f301007387 */ /* 0x000fe80000100800 */
        /* <DEDUP_REMOVED lines=289> */
[----:B------:R-:W-:Y:S04]  /*17c20*/  STL.64 [R1+0x2480], R214 ;  /* 0x002480d601007387 */ /* 0x000fe80000100a00 */
        /* <DEDUP_REMOVED lines=24> */
[----:B------:R-:W-:Y:S04]  /*17db0*/  STL [R1+0x2960], R166 ;  /* 0x002960a601007387 */ /* 0x000fe80000100800 */
[----:B------:R-:W-:Y:S04]  /*17dc0*/  STL.64 [R1+0x23b8], R164 ;  /* 0x0023b8a401007387 */ /* 0x000fe80000100a00 */
[----:B------:R-:W-:Y:S04]  /*17dd0*/  STL [R1+0x2964], R164 ;  /* 0x002964a401007387 */ /* 0x000fe80000100800 */
[----:B------:R-:W-:Y:S04]  /*17de0*/  STL [R1+0x295c], R165 ;  /* 0x00295ca501007387 */ /* 0x000fe80000100800 */
[----:B------:R-:W-:Y:S04]  /*17df0*/  STL.64 [R1+0x23b0], R162 ;  /* 0x0023b0a201007387 */ /* 0x000fe80000100a00 */
        /* <DEDUP_REMOVED lines=16> */
[----:B------:R-:W-:Y:S04]  /*17f00*/  STL [R1+0x2954], R136 ;  /* 0x0029548801007387 */ /* 0x000fe80000100800 */
        /* <DEDUP_REMOVED lines=43> */
[----:B------:R-:W-:Y:S04]  /*181c0*/  STL [R1+0x227c], R85 ;  /* 0x00227c5501007387 */ /* 0x000fe80000100800 */
[----:B0-----:R0:W-:Y:S04]  /*181d0*/  STL [R1+0x2278], R86 ;  /* 0x0022785601007387 */ /* 0x0011e80000100800 */
[----:B------:R1:W-:Y:S04]  /*181e0*/  STL [R1+0x2274], R87 ;  /* 0x0022745701007387 */ /* 0x0003e80000100800 */
[----:B------:R-:W2:Y:S01]  /*181f0*/  LDL.LU R2, [R1+0xd04] ;  /* 0x000d040001027983 */ /* 0x000ea20000300800 */
[----:B------:R-:W-:-:S03]  /*18200*/  MOV R3, UR49 ;  /* 0x0000003100037c02 */ /* 0x000fc60008000f00 */
[----:B------:R-:W3:Y:S01]  /*18210*/  LDL.LU R0, [R1+0x1d00] ;  /* 0x001d000001007983 */ /* 0x000ee20000300800 */
[----:B0-----:R-:W-:-:S03]  /*18220*/  MOV R86, UR57 ;  /* 0x0000003900567c02 */ /* 0x001fc60008000f00 */
[----:B------:R-:W4:Y:S01]  /*18230*/  LDL.LU R233, [R1+0xd54] ;  /* 0x000d540001e97983 */ /* 0x000f220000300800 */
[----:B-1----:R-:W-:Y:S02]  /*18240*/  MOV R87, UR56 ;  /* 0x0000003800577c02 */ /* 0x002fe40008000f00 */
[----:B------:R-:W-:Y:S01]  /*18250*/  MOV R84, UR53 ;  /* 0x0000003500547c02 */ /* 0x000fe20008000f00 */
[----:B-----5:R-:W-:Y:S01]  /*18260*/  STL [R1+0x2238], R237 ;  /* 0x002238ed01007387 */ /* 0x020fe20000100800 */
[----:B------:R-:W-:Y:S02]  /*18270*/  MOV R85, UR52 ;  /* 0x0000003400557c02 */ /* 0x000fe40008000f00 */
[----:B------:R-:W-:Y:S01]  /*18280*/  MOV R83, UR48 ;  /* 0x0000003000537c02 */ /* 0x000fe20008000f00 */
[----:B------:R-:W-:Y:S01]  /*18290*/  STL [R1+0x2234], R236 ;  /* 0x002234ec01007387 */ /* 0x000fe20000100800 */
[----:B------:R-:W-:Y:S02]  /*182a0*/  PRMT R162, RZ, 0x7610, R162 ;  /* 0x00007610ffa27816 */ /* 0x000fe400000000a2 */
[----:B------:R-:W-:Y:S01]  /*182b0*/  PRMT R163, RZ, 0x7610, R163 ;  /* 0x00007610ffa37816 */ /* 0x000fe200000000a3 */
[----:B------:R-:W-:Y:S04]  /*182c0*/  STL [R1+0x2230], R235 ;  /* 0x002230eb01007387 */ /* 0x000fe80000100800 */
[----:B------:R-:W-:Y:S04]  /*182d0*/  STL [R1+0x222c], R234 ;  /* 0x00222cea01007387 */ /* 0x000fe80000100800 */
[----:B------:R-:W-:Y:S04]  /*182e0*/  STL [R1+0x2228], R4 ;  /* 0x0022280401007387 */ /* 0x000fe80000100800 */
[----:B------:R0:W-:Y:S04]  /*182f0*/  STL [R1+0x2120], R3 ;  /* 0x0021200301007387 */ /* 0x0001e80000100800 */
[----:B------:R-:W-:Y:S04]  /*18300*/  STL.64 [R1+0x2580], R86 ;  /* 0x0025805601007387 */ /* 0x000fe80000100a00 */
[----:B------:R-:W-:Y:S01]  /*18310*/  STL [R1+0x2920], R87 ;  /* 0x0029205701007387 */ /* 0x000fe20000100800 */
[----:B0-----:R-:W2:Y:S03]  /*18320*/  LDC R3, c[0x0][0x230] ;  /* 0x00008c00ff037b82 */ /* 0x001ea60000000800 */
        /* <DEDUP_REMOVED lines=64> */
[----:B------:R-:W-:Y:S01]  /*18730*/  STL.64 [R1+0x24d0], R42 ;  /* 0x0024d02a01007387 */ /* 0x000fe20000100a00 */
[----:B--2---:R-:W-:-:S03]  /*18740*/  IMAD R3, R2, -0x80, R3 ;  /* 0xffffff8002037824 */ /* 0x004fc600078e0203 */
[----:B------:R-:W-:Y:S02]  /*18750*/  STL [R1+0x2860], R43 ;  /* 0x0028602b01007387 */ /* 0x000fe40000100800 */
[C---:B------:R-:W-:Y:S02]  /*18760*/  ISETP.GT.AND P0, PT, R3.reuse, RZ, PT ;  /* 0x000000ff0300720c */ /* 0x040fe40003f04270 */
[----:B------:R-:W-:Y:S01]  /*18770*/  STL [R1+0x2858], R42 ;  /* 0x0028582a01007387 */ /* 0x000fe20000100800 */
[----:B------:R-:W-:Y:S02]  /*18780*/  PRMT R137, RZ, 0x7610, R137 ;  /* 0x00007610ff897816 */ /* 0x000fe40000000089 */
[----:B------:R-:W-:Y:S01]  /*18790*/  PRMT R88, RZ, 0x7610, R88 ;  /* 0x00007610ff587816 */ /* 0x000fe20000000058 */
[----:B------:R-:W-:Y:S01]  /*187a0*/  STL.64 [R1+0x24c8], R40 ;  /* 0x0024c82801007387 */ /* 0x000fe20000100a00 */
[----:B------:R-:W-:-:S03]  /*187b0*/  ISETP.GT.AND P1, PT, R3, 0x1, PT ;  /* 0x000000010300780c */ /* 0x000fc60003f24270 */
[----:B------:R-:W-:Y:S03]  /*187c0*/  STL [R1+0x285c], R40 ;  /* 0x00285c2801007387 */ /* 0x000fe60000100800 */
[----:B------:R-:W-:Y:S01]  /*187d0*/  @P0 IMAD.MOV.U32 R12, RZ, RZ, R226 ;  /* 0x000000ffff0c0224 */ /* 0x000fe200078e00e2 */
[----:B------:R-:W-:Y:S01]  /*187e0*/  STL [R1+0x2854], R41 ;  /* 0x0028542901007387 */ /* 0x000fe20000100800 */
[----:B------:R-:W-:-:S03]  /*187f0*/  @P0 IMAD.MOV.U32 R13, RZ, RZ, R225 ;  /* 0x000000ffff0d0224 */ /* 0x000fc600078e00e1 */
        /* <DEDUP_REMOVED lines=19> */
[----:B------:R0:W2:Y:S04]  /*18930*/  @P0 LDG.E.U8 R162, desc[UR60][R12.64] ;  /* 0x0000003c0ca20981 */ /* 0x0000a8000c1e1100 */
[----:B------:R-:W-:Y:S04]  /*18940*/  STL [R1+0x2820], R27 ;  /* 0x0028201b01007387 */ /* 0x000fe80000100800 */
[----:B------:R-:W-:Y:S01]  /*18950*/  STL [R1+0x2818], R26 ;  /* 0x0028181a01007387 */ /* 0x000fe20000100800 */
[----:B0-----:R-:W-:-:S02]  /*18960*/  @P0 IMAD.MOV.U32 R12, RZ, RZ, R228 ;  /* 0x000000ffff0c0224 */ /* 0x001fc400078e00e4 */
[----:B------:R-:W-:Y:S01]  /*18970*/  @P0 IMAD.MOV.U32 R13, RZ, RZ, R227 ;  /* 0x000000ffff0d0224 */ /* 0x000fe200078e00e3 */
[----:B------:R-:W-:Y:S04]  /*18980*/  STL.64 [R1+0x2488], R24 ;  /* 0x0024881801007387 */ /* 0x000fe80000100a00 */
[----:B------:R-:W-:Y:S04]  /*18990*/  STL [R1+0x281c], R24 ;  /* 0x00281c1801007387 */ /* 0x000fe80000100800 */
[----:B------:R-:W-:Y:S04]  /*189a0*/  STL [R1+0x2814], R25 ;  /* 0x0028141901007387 */ /* 0x000fe80000100800 */
[----:B------:R-:W-:Y:S04]  /*189b0*/  STL [R1+0x25dc], R2 ;  /* 0x0025dc0201007387 */ /* 0x000fe80000100800 */
[----:B------:R0:W2:Y:S04]  /*189c0*/  @P0 LDG.E.U8 R163, desc[UR60][R12.64] ;  /* 0x0000003c0ca30981 */ /* 0x0000a8000c1e1100 */
[----:B------:R-:W-:Y:S04]  /*189d0*/  STL [R1+0x25e0], R226 ;  /* 0x0025e0e201007387 */ /* 0x000fe80000100800 */
[----:B------:R1:W-:Y:S01]  /*189e0*/  STL [R1+0x2270], R225 ;  /* 0x002270e101007387 */ /* 0x0003e20000100800 */
[----:B0-----:R-:W-:-:S02]  /*189f0*/  @P0 IMAD.MOV.U32 R12, RZ, RZ, R230 ;  /* 0x000000ffff0c0224 */ /* 0x001fc400078e00e6 */
[----:B------:R-:W-:-:S05]  /*18a00*/  @P0 IMAD.MOV.U32 R13, RZ, RZ, R229 ;  /* 0x000000ffff0d0224 */ /* 0x000fca00078e00e5 */
[----:B------:R0:W2:Y:S04]  /*18a10*/  @P0 LDG.E.U8 R137, desc[UR60][R12.64] ;  /* 0x0000003c0c890981 */ /* 0x0000a8000c1e1100 */
[----:B-1----:R-:W3:Y:S04]  /*18a20*/  LDL.LU R225, [R1+0x1d08] ;  /* 0x001d080001e17983 */ /* 0x002ee80000300800 */
[----:B------:R-:W-:Y:S01]  /*18a30*/  STL [R1+0x25e4], R228 ;  /* 0x0025e4e401007387 */ /* 0x000fe20000100800 */
[----:B0-----:R-:W-:-:S03]  /*18a40*/  @P0 IMAD.MOV.U32 R12, RZ, RZ, R232 ;  /* 0x000000ffff0c0224 */ /* 0x001fc600078e00e8 */
[----:B------:R0:W-:Y:S01]  /*18a50*/  STL [R1+0x226c], R227 ;  /* 0x00226ce301007387 */ /* 0x0001e20000100800 */
[----:B------:R-:W-:-:S05]  /*18a60*/  @P0 IMAD.MOV.U32 R13, RZ, RZ, R231 ;  /* 0x000000ffff0d0224 */ /* 0x000fca00078e00e7 */
[----:B------:R3:W2:Y:S04]  /*18a70*/  @P0 LDG.E.U8 R88, desc[UR60][R12.64] ;  /* 0x0000003c0c580981 */ /* 0x0006a8000c1e1100 */
[----:B0-----:R-:W4:Y:S04]  /*18a80*/  LDL.LU R227, [R1+0x1cf8] ;  /* 0x001cf80001e37983 */ /* 0x001f280000300800 */
[----:B------:R-:W-:Y:S04]  /*18a90*/  STL [R1+0x25e8], R230 ;  /* 0x0025e8e601007387 */ /* 0x000fe80000100800 */
[----:B------:R0:W-:Y:S04]  /*18aa0*/  STL [R1+0x2268], R229 ;  /* 0x002268e501007387 */ /* 0x0001e80000100800 */
[----:B0-----:R-:W2:Y:S04]  /*18ab0*/  LDL.LU R229, [R1+0x1cf0] ;  /* 0x001cf00001e57983 */ /* 0x001ea80000300800 */
[----:B------:R-:W-:Y:S04]  /*18ac0*/  STL [R1+0x25ec], R232 ;  /* 0x0025ece801007387 */ /* 0x000fe80000100800 */
[----:B------:R0:W-:Y:S04]  /*18ad0*/  STL [R1+0x2264], R231 ;  /* 0x002264e701007387 */ /* 0x0001e80000100800 */
[----:B0-----:R-:W2:Y:S04]  /*18ae0*/  LDL.LU R231, [R1+0x1ce8] ;  /* 0x001ce80001e77983 */ /* 0x001ea80000300800 */
[----:B------:R-:W4:Y:S01]  /*18af0*/  LDL R13, [R1+0x1d04] ;  /* 0x001d0400010d7983 */ /* 0x000f220000100800 */
[----:B------:R-:W-:Y:S01]  /*18b00*/  PRMT R22, RZ, 0x7610, R22 ;  /* 0x00007610ff167816 */ /* 0x000fe20000000016 */
[----:B---3--:R-:W-:-:S02]  /*18b10*/  @P1 IMAD.MOV.U32 R12, RZ, RZ, R225 ;  /* 0x000000ffff0c1224 */ /* 0x008fc400078e00e1 */
[----:B------:R-:W-:Y:S04]  /*18b20*/  STL [R1+0x25f0], R225 ;  /* 0x0025f0e101007387 */ /* 0x000fe80000100800 */
[----:B----4-:R0:W3:Y:S04]  /*18b30*/  @P1 LDG.E.U8 R22, desc[UR60][R12.64] ;  /* 0x0000003c0c161981 */ /* 0x0100e8000c1e1100 */
[----:B------:R-:W4:Y:S01]  /*18b40*/  LDL R13, [R1+0x1cfc] ;  /* 0x001cfc00010d7983 */ /* 0x000f220000100800 */
[----:B------:R-:W-:Y:S01]  /*18b50*/  PRMT R164, RZ, 0x7610, R164 ;  /* 0x00007610ffa47816 */ /* 0x000fe200000000a4 */
[----:B0-----:R-:W-:-:S02]  /*18b60*/  @P1 IMAD.MOV.U32 R12, RZ, RZ, R0 ;  /* 0x000000ffff0c1224 */ /* 0x001fc400078e0000 */
[----:B------:R-:W-:Y:S01]  /*18b70*/  STL [R1+0x25f4], R0 ;  /* 0x0025f40001007387 */ /* 0x000fe20000100800 */
[----:B------:R-:W-:-:S03]  /*18b80*/  PRMT R236, RZ, 0x7610, R236 ;  /* 0x00007610ffec7816 */ /* 0x000fc600000000ec */
[----:B----4-:R0:W4:Y:S04]  /*18b90*/  @P1 LDG.E.U8 R164, desc[UR60][R12.64] ;  /* 0x0000003c0ca41981 */ /* 0x010128000c1e1100 */
[----:B------:R-:W2:Y:S01]  /*18ba0*/  LDL R13, [R1+0x1cf4] ;  /* 0x001cf400010d7983 */ /* 0x000ea20000100800 */
[----:B0-----:R-:W-:-:S03]  /*18bb0*/  @P1 IMAD.MOV.U32 R12, RZ, RZ, R227 ;  /* 0x000000ffff0c1224 */ /* 0x001fc600078e00e3 */
[----:B------:R-:W-:Y:S01]  /*18bc0*/  STL [R1+0x25f8], R227 ;  /* 0x0025f8e301007387 */ /* 0x000fe20000100800 */
[----:B------:R-:W-:-:S03]  /*18bd0*/  PRMT R136, RZ, 0x7610, R136 ;  /* 0x00007610ff887816 */ /* 0x000fc60000000088 */
[----:B--2---:R0:W2:Y:S04]  /*18be0*/  @P1 LDG.E.U8 R236, desc[UR60][R12.64] ;  /* 0x0000003c0cec1981 */ /* 0x0040a8000c1e1100 */
[----:B------:R-:W3:Y:S01]  /*18bf0*/  LDL R13, [R1+0x1cec] ;  /* 0x001cec00010d7983 */ /* 0x000ee20000100800 */
[----:B0-----:R-:W-:-:S03]  /*18c00*/  @P1 IMAD.MOV.U32 R12, RZ, RZ, R229 ;  /* 0x000000ffff0c1224 */ /* 0x001fc600078e00e5 */
[----:B------:R-:W-:Y:S01]  /*18c10*/  STL [R1+0x25fc], R229 ;  /* 0x0025fce501007387 */ /* 0x000fe20000100800 */
[----:B------:R-:W-:-:S03]  /*18c20*/  ISETP.GT.AND P0, PT, R3, 0x2, PT ;  /* 0x000000020300780c */ /* 0x000fc60003f04270 */
[----:B---3--:R0:W3:Y:S04]  /*18c30*/  @P1 LDG.E.U8 R136, desc[UR60][R12.64] ;  /* 0x0000003c0c881981 */ /* 0x0080e8000c1e1100 */
[----:B------:R-:W4:Y:S01]  /*18c40*/  LDL R13, [R1+0x1ce4] ;  /* 0x001ce400010d7983 */ /* 0x000f220000100800 */
[----:B------:R-:W-:-:S05]  /*18c50*/  PRMT R252, RZ, 0x7610, R252 ;  /* 0x00007610fffc7816 */ /* 0x000fca00000000fc */
[----:B0-----:R-:W-:Y:S01]  /*18c60*/  @P0 IMAD.MOV.U32 R12, RZ, RZ, R231 ;  /* 0x000000ffff0c0224 */ /* 0x001fe200078e00e7 */
[----:B------:R-:W-:Y:S04]  /*18c70*/  STL [R1+0x2600], R231 ;  /* 0x002600e701007387 */ /* 0x000fe80000100800 */
[----:B----4-:R0:W4:Y:S04]  /*18c80*/  @P0 LDG.E.U8 R252, desc[UR60][R12.64] ;  /* 0x0000003c0cfc0981 */ /* 0x010128000c1e1100 */
[----:B------:R-:W0:Y:S04]  /*18c90*/  LDL R12, [R1+0x1cdc] ;  /* 0x001cdc00010c7983 */ /* 0x000e280000100800 */
[----:B------:R-:W0:Y:S01]  /*18ca0*/  LDL R13, [R1+0x1ce0] ;  /* 0x001ce000010d7983 */ /* 0x000e220000100800 */
[----:B------:R-:W-:-:S02]  /*18cb0*/  PRMT R166, RZ, 0x7610, R166 ;  /* 0x00007610ffa67816 */ /* 0x000fc400000000a6 */
[----:B0-----:R-:W-:-:S04]  /*18cc0*/  @P0 LOP3.LUT R13, R13, R12, RZ, 0x3c, !PT ;  /* 0x0000000c0d0d0212 */ /* 0x001fc800078e3cff */
[----:B------:R-:W-:-:S04]  /*18cd0*/  @P0 LOP3.LUT R12, R13, R12, RZ, 0x3c, !PT ;  /* 0x0000000c0d0c0212 */ /* 0x000fc800078e3cff */
[----:B------:R-:W-:-:S05]  /*18ce0*/  @P0 LOP3.LUT R13, R13, R12, RZ, 0x3c, !PT ;  /* 0x0000000c0d0d0212 */ /* 0x000fca00078e3cff */
[----:B------:R0:W2:Y:S04]  /*18cf0*/  @P0 LDG.E.U8 R166, desc[UR60][R12.64] ;  /* 0x0000003c0ca60981 */ /* 0x0000a8000c1e1100 */
[----:B------:R-:W0:Y:S04]  /*18d00*/  LDL R12, [R1+0x1cd4] ;  /* 0x001cd400010c7983 */ /* 0x000e280000100800 */
[----:B------:R-:W0:Y:S01]  /*18d10*/  LDL R13, [R1+0x1cd8] ;  /* 0x001cd800010d7983 */ /* 0x000e220000100800 */
[----:B------:R-:W-:Y:S02]  /*18d20*/  PRMT R100, RZ, 0x7610, R100 ;  /* 0x00007610ff647816 */ /* 0x000fe40000000064 */
[----:B0-----:R-:W-:-:S04]  /*18d30*/  @P0 LOP3.LUT R13, R13, R12, RZ, 0x3c, !PT ;  /* 0x0000000c0d0d0212 */ /* 0x001fc800078e3cff */
[----:B------:R-:W-:-:S04]  /*18d40*/  @P0 LOP3.LUT R12, R13, R12, RZ, 0x3c, !PT ;  /* 0x0000000c0d0c0212 */ /* 0x000fc800078e3cff */
[----:B------:R-:W-:-:S05]  /*18d50*/  @P0 LOP3.LUT R13, R13, R12, RZ, 0x3c, !PT ;  /* 0x0000000c0d0d0212 */ /* 0x000fca00078e3cff */
[----:B------:R0:W3:Y:S04]  /*18d60*/  @P0 LDG.E.U8 R100, desc[UR60][R12.64] ;  /* 0x0000003c0c640981 */ /* 0x0000e8000c1e1100 */
[----:B------:R-:W0:Y:S04]  /*18d70*/  LDL R12, [R1+0x1ccc] ;  /* 0x001ccc00010c7983 */ /* 0x000e280000100800 */
[----:B------:R-:W0:Y:S01]  /*18d80*/  LDL R13, [R1+0x1cd0] ;  /* 0x001cd000010d7983 */ /* 0x000e220000100800 */
[----:B------:R-:W-:Y:S02]  /*18d90*/  PRMT R243, RZ, 0x7610, R243 ;  /* 0x00007610fff37816 */ /* 0x000fe400000000f3 */
[----:B0-----:R-:W-:-:S04]  /*18da0*/  @P0 LOP3.LUT R13, R13, R12, RZ, 0x3c, !PT ;  /* 0x0000000c0d0d0212 */ /* 0x001fc800078e3cff */
[----:B------:R-:W-:-:S04]  /*18db0*/  @P0 LOP3.LUT R12, R13, R12, RZ, 0x3c, !PT ;  /* 0x0000000c0d0c0212 */ /* 0x000fc800078e3cff */
[----:B------:R-:W-:-:S05]  /*18dc0*/  @P0 LOP3.LUT R13, R13, R12, RZ, 0x3c, !PT ;  /* 0x0000000c0d0d0212 */ /* 0x000fca00078e3cff */
[----:B------:R-:W4:Y:S01]  /*18dd0*/  @P0 LDG.E.U8 R243, desc[UR60][R12.64] ;  /* 0x0000003c0cf30981 */ /* 0x000f22000c1e1100 */
[----:B------:R-:W-:-:S03]  /*18de0*/  ISETP.GT.AND P1, PT, R3, 0x3, PT ;  /* 0x000000030300780c */ /* 0x000fc60003f24270 */
[----:B----4-:R0:W-:Y:S04]  /*18df0*/  STL [R1+0x61c], R243 ;  /* 0x00061cf301007387 */ /* 0x0101e80000100800 */
[----:B0-----:R-:W4:Y:S04]  /*18e00*/  LDL.LU R243, [R1+0x2dd8] ;  /* 0x002dd80001f37983 */ /* 0x001f280000300800 */
[----:B------:R-:W2:Y:S04]  /*18e10*/  LDL R12, [R1+0x1cc4] ;  /* 0x001cc400010c7983 */ /* 0x000ea80000100800 */
[----:B------:R-:W2:Y:S01]  /*18e20*/  LDL R13, [R1+0x1cc8] ;  /* 0x001cc800010d7983 */ /* 0x000ea20000100800 */
[----:B------:R-:W-:-:S02]  /*18e30*/  PRMT R21, RZ, 0x7610, R21 ;  /* 0x00007610ff157816 */ /* 0x000fc40000000015 */
[----:B--2---:R-:W-:-:S04]  /*18e40*/  @P1 LOP3.LUT R13, R13, R12, RZ, 0x3c, !PT ;  /* 0x0000000c0d0d1212 */ /* 0x004fc800078e3cff */
        /* <DEDUP_REMOVED lines=26> */
[----:B------:R-:W-:Y:S02]  /*18ff0*/  ISETP.GT.AND P0, PT, R3, 0x4, PT ;  /* 0x000000040300780c */ /* 0x000fe40003f04270 */
[----:B------:R-:W-:-:S11]  /*19000*/  PRMT R250, RZ, 0x7610, R250 ;  /* 0x00007610fffa7816 */ /* 0x000fd600000000fa */
        /* <DEDUP_REMOVED lines=17> */
[----:B------:R-:W4:Y:S04]  /*19120*/  @P0 LDG.E.U8 R246, desc[UR60][R12.64] ;  /* 0x0000003c0cf60981 */ /* 0x000f28000c1e1100 */
        /* <DEDUP_REMOVED lines=8> */
[----:B------:R-:W2:Y:S01]  /*191b0*/  @P0 LDG.E.U8 R241, desc[UR60][R12.64] ;  /* 0x0000003c0cf10981 */ /* 0x000ea2000c1e1100 */
[----:B------:R-:W-:-:S03]  /*191c0*/  ISETP.GT.AND P1, PT, R3, 0x5, PT ;  /* 0x000000050300780c */ /* 0x000fc60003f24270 */
[----:B--2---:R0:W-:Y:S04]  /*191d0*/  STL [R1+0x60c], R241 ;  /* 0x00060cf101007387 */ /* 0x0041e80000100800 */
[----:B0-----:R-:W2:Y:S04]  /*191e0*/  LDL.LU R241, [R1+0x2dd0] ;  /* 0x002dd00001f17983 */ /* 0x001ea80000300800 */
[----:B------:R-:W3:Y:S04]  /*191f0*/  LDL R12, [R1+0x1c84] ;  /* 0x001c8400010c7983 */ /* 0x000ee80000100800 */
[----:B------:R-:W3:Y:S01]  /*19200*/  LDL R13, [R1+0x1c88] ;  /* 0x001c8800010d7983 */ /* 0x000ee20000100800 */
[----:B------:R-:W-:-:S02]  /*19210*/  PRMT R20, RZ, 0x7610, R20 ;  /* 0x00007610ff147816 */ /* 0x000fc40000000014 */
[----:B---3--:R-:W-:-:S04]  /*19220*/  @P1 LOP3.LUT R13, R13, R12, RZ, 0x3c, !PT ;  /* 0x0000000c0d0d1212 */ /* 0x008fc800078e3cff */
        /* <DEDUP_REMOVED lines=282> */
[----:B----4-:R-:W-:Y:S02]  /*1a3d0*/  PRMT R240, RZ, 0x7610, R240 ;  /* 0x00007610fff07816 */ /* 0x010fe400000000f0 */
[----:B0-----:R-:W-:-:S04]  /*1a3e0*/  @P0 LOP3.LUT R13, R13, R12, RZ, 0x3c, !PT ;  /* 0x0000000c0d0d0212 */ /* 0x001fc800078e3cff */
[----:B------:R-:W-:-:S04]  /*1a3f0*/  @P0 LOP3.LUT R12, R13, R12, RZ, 0x3c, !PT ;  /* 0x0000000c0d0c0212 */ /* 0x000fc800078e3cff */
[----:B------:R-:W-:-:S05]  /*1a400*/  @P0 LOP3.LUT R13, R13, R12, RZ, 0x3c, !PT ;  /* 0x0000000c0d0d0212 */ /* 0x000fca00078e3cff */
[----:B------:R0:W4:Y:S04]  /*1a410*/  @P0 LDG.E.U8 R240, desc[UR60][R12.64] ;  /* 0x0000003c0cf00981 */ /* 0x000128000c1e1100 */
[----:B------:R-:W0:Y:S04]  /*1a420*/  LDL R12, [R1+0x1b54] ;  /* 0x001b5400010c7983 */ /* 0x000e280000100800 */
[----:B------:R-:W0:Y:S01]  /*1a430*/  LDL R13, [R1+0x1b58] ;  /* 0x001b5800010d7983 */ /* 0x000e220000100800 */
[----:B------:R-:W-:Y:S02]  /*1a440*/  PRMT R238, RZ, 0x7610, R238 ;  /* 0x00007610ffee7816 */ /* 0x000fe400000000ee */
[----:B0-----:R-:W-:-:S04]  /*1a450*/  @P0 LOP3.LUT R13, R13, R12, RZ, 0x3c, !PT ;  /* 0x0000000c0d0d0212 */ /* 0x001fc800078e3cff */
[----:B------:R-:W-:-:S04]  /*1a460*/  @P0 LOP3.LUT R12, R13, R12, RZ, 0x3c, !PT ;  /* 0x0000000c0d0c0212 */ /* 0x000fc800078e3cff */
[----:B------:R-:W-:-:S05]  /*1a470*/  @P0 LOP3.LUT R13, R13, R12, RZ, 0x3c, !PT ;  /* 0x0000000c0d0d0212 */ /* 0x000fca00078e3cff */
[----:B------:R-:W2:Y:S04]  /*1a480*/  @P0 LDG.E.U8 R238, desc[UR60][R12.64] ;  /* 0x0000003c0cee0981 */ /* 0x000ea8000c1e1100 */
        /* <DEDUP_REMOVED lines=16> */
[----:B------:R0:W4:Y:S04]  /*1a590*/  @P1 LDG.E.U8 R16, desc[UR60][R12.64] ;  /* 0x0000003c0c101981 */ /* 0x000128000c1e1100 */
[----:B------:R-:W0:Y:S04]  /*1a5a0*/  LDL R12, [R1+0x1b3c] ;  /* 0x001b3c00010c7983 */ /* 0x000e280000100800 */
[----:B------:R-:W0:Y:S01]  /*1a5b0*/  LDL R13, [R1+0x1b40] ;  /* 0x001b4000010d7983 */ /* 0x000e220000100800 */
[----:B--2---:R-:W-:Y:S02]  /*1a5c0*/  PRMT R238, RZ, 0x7610, R238 ;  /* 0x00007610ffee7816 */ /* 0x004fe400000000ee */
        /* <DEDUP_REMOVED lines=80> */
[----:B------:R-:W-:Y:S02]  /*1aad0*/  ISETP.GT.AND P0, PT, R3, 0x12, PT ;  /* 0x000000120300780c */ /* 0x000fe40003f04270 */
[----:B------:R-:W-:-:S11]  /*1aae0*/  PRMT R223, RZ, 0x7610, R223 ;  /* 0x00007610ffdf7816 */ /* 0x000fd600000000df */
[----:B0-----:R-:W-:-:S04]  /*1aaf0*/  @P0 LOP3.LUT R13, R13, R12, RZ, 0x3c, !PT ;  /* 0x0000000c0d0d0212 */ /* 0x001fc800078e3cff */
[----:B------:R-:W-:-:S04]  /*1ab00*/  @P0 LOP3.LUT R12, R13, R12, RZ, 0x3c, !PT ;  /* 0x0000000c0d0c0212 */ /* 0x000fc800078e3cff */
[----:B------:R-:W-:-:S05]  /*1ab10*/  @P0 LOP3.LUT R13, R13, R12, RZ, 0x3c, !PT ;  /* 0x0000000c0d0d0212 */ /* 0x000fca00078e3cff */
[----:B------:R-:W3:Y:S04]  /*1ab20*/  @P0 LDG.E.U8 R223, desc[UR60][R12.64] ;  /* 0x0000003c0cdf0981 */ /* 0x000ee8000c1e1100 */
[----:B---3--:R0:W-:Y:S04]  /*1ab30*/  STL [R1+0x55c], R223 ;  /* 0x00055cdf01007387 */ /* 0x0081e80000100800 */
[----:B0-----:R-:W3:Y:S04]  /*1ab40*/  LDL.LU R223, [R1+0x2da4] ;  /* 0x002da40001df7983 */ /* 0x001ee80000300800 */
[----:B------:R-:W2:Y:S04]  /*1ab50*/  LDL R12, [R1+0x1adc] ;  /* 0x001adc00010c7983 */ /* 0x000ea80000100800 */
[----:B------:R-:W2:Y:S01]  /*1ab60*/  LDL R13, [R1+0x1ae0] ;  /* 0x001ae000010d7983 */ /* 0x000ea20000100800 */
[----:B----4-:R-:W-:-:S02]  /*1ab70*/  PRMT R224, RZ, 0x7610, R224 ;  /* 0x00007610ffe07816 */ /* 0x010fc400000000e0 */
[----:B--2---:R-:W-:-:S04]  /*1ab80*/  @P0 LOP3.LUT R13, R13, R12, RZ, 0x3c, !PT ;  /* 0x0000000c0d0d0212 */ /* 0x004fc800078e3cff */
[----:B------:R-:W-:-:S04]  /*1ab90*/  @P0 LOP3.LUT R12, R13, R12, RZ, 0x3c, !PT ;  /* 0x0000000c0d0c0212 */ /* 0x000fc800078e3cff */
[----:B------:R-:W-:-:S05]  /*1aba0*/  @P0 LOP3.LUT R13, R13, R12, RZ, 0x3c, !PT ;  /* 0x0000000c0d0d0212 */ /* 0x000fca00078e3cff */
[----:B------:R-:W2:Y:S04]  /*1abb0*/  @P0 LDG.E.U8 R224, desc[UR60][R12.64] ;  /* 0x0000003c0ce00981 */ /* 0x000ea8000c1e1100 */
[----:B--2---:R0:W-:Y:S04]  /*1abc0*/  STL [R1+0x578], R224 ;  /* 0x000578e001007387 */ /* 0x0041e80000100800 */
[----:B0-----:R-:W2:Y:S04]  /*1abd0*/  LDL.LU R224, [R1+0x2da0] ;  /* 0x002da00001e07983 */ /* 0x001ea80000300800 */
[----:B------:R-:W4:Y:S04]  /*1abe0*/  LDL R12, [R1+0x1ad4] ;  /* 0x001ad400010c7983 */ /* 0x000f280000100800 */
[----:B------:R-:W4:Y:S01]  /*1abf0*/  LDL R13, [R1+0x1ad8] ;  /* 0x001ad800010d7983 */ /* 0x000f220000100800 */
[----:B---3--:R-:W-:-:S02]  /*1ac00*/  PRMT R223, RZ, 0x7610, R223 ;  /* 0x00007610ffdf7816 */ /* 0x008fc400000000df */
[----:B----4-:R-:W-:-:S04]  /*1ac10*/  @P0 LOP3.LUT R13, R13, R12, RZ, 0x3c, !PT ;  /* 0x0000000c0d0d0212 */ /* 0x010fc800078e3cff */
[----:B------:R-:W-:-:S04]  /*1ac20*/  @P0 LOP3.LUT R12, R13, R12, RZ, 0x3c, !PT ;  /* 0x0000000c0d0c0212 */ /* 0x000fc800078e3cff */
[----:B------:R-:W-:-:S05]  /*1ac30*/  @P0 LOP3.LUT R13, R13, R12, RZ, 0x3c, !PT ;  /* 0x0000000c0d0d0212 */ /* 0x000fca00078e3cff */
[----:B------:R-:W3:Y:S04]  /*1ac40*/  @P0 LDG.E.U8 R223, desc[UR60][R12.64] ;  /* 0x0000003c0cdf0981 */ /* 0x000ee8000c1e1100 */
[----:B---3--:R0:W-:Y:S04]  /*1ac50*/  STL [R1+0x598], R223 ;  /* 0x000598df01007387 */ /* 0x0081e80000100800 */
[----:B0-----:R-:W3:Y:S04]  /*1ac60*/  LDL.LU R223, [R1+0x2d9c] ;  /* 0x002d9c0001df7983 */ /* 0x001ee80000300800 */
[----:B------:R-:W4:Y:S04]  /*1ac70*/  LDL R12, [R1+0x1acc] ;  /* 0x001acc00010c7983 */ /* 0x000f280000100800 */
[----:B------:R-:W4:Y:S01]  /*1ac80*/  LDL R13, [R1+0x1ad0] ;  /* 0x001ad000010d7983 */ /* 0x000f220000100800 */
[----:B--2---:R-:W-:-:S02]  /*1ac90*/  PRMT R224, RZ, 0x7610, R224 ;  /* 0x00007610ffe07816 */ /* 0x004fc400000000e0 */
[----:B----4-:R-:W-:-:S04]  /*1aca0*/  @P0 LOP3.LUT R13, R13, R12, RZ, 0x3c, !PT ;  /* 0x0000000c0d0d0212 */ /* 0x010fc800078e3cff */
[----:B------:R-:W-:-:S04]  /*1acb0*/  @P0 LOP3.LUT R12, R13, R12, RZ, 0x3c, !PT ;  /* 0x0000000c0d0c0212 */ /* 0x000fc800078e3cff */
[----:B------:R-:W-:-:S05]  /*1acc0*/  @P0 LOP3.LUT R13, R13, R12, RZ, 0x3c, !PT ;  /* 0x0000000c0d0d0212 */ /* 0x000fca00078e3cff */
[----:B------:R-:W2:Y:S01]  /*1acd0*/  @P0 LDG.E.U8 R224, desc[UR60][R12.64] ;  /* 0x0000003c0ce00981 */ /* 0x000ea2000c1e1100 */
[----:B------:R-:W-:-:S03]  /*1ace0*/  ISETP.GT.AND P1, PT, R3, 0x13, PT ;  /* 0x000000130300780c */ /* 0x000fc60003f24270 */
[----:B--2---:R0:W-:Y:S04]  /*1acf0*/  STL [R1+0x5b8], R224 ;  /* 0x0005b8e001007387 */ /* 0x0041e80000100800 */
[----:B0-----:R-:W2:Y:S04]  /*1ad00*/  LDL.LU R224, [R1+0x2d98] ;  /* 0x002d980001e07983 */ /* 0x001ea80000300800 */
[----:B------:R-:W4:Y:S04]  /*1ad10*/  LDL R12, [R1+0x1ac4] ;  /* 0x001ac400010c7983 */ /* 0x000f280000100800 */
[----:B------:R-:W4:Y:S01]  /*1ad20*/  LDL R13, [R1+0x1ac8] ;  /* 0x001ac800010d7983 */ /* 0x000f220000100800 */
[----:B------:R-:W-:-:S02]  /*1ad30*/  PRMT R85, RZ, 0x7610, R85 ;  /* 0x00007610ff557816 */ /* 0x000fc40000000055 */
[----:B----4-:R-:W-:-:S04]  /*1ad40*/  @P1 LOP3.LUT R13, R13, R12, RZ, 0x3c, !PT ;  /* 0x0000000c0d0d1212 */ /* 0x010fc800078e3cff */
        /* <DEDUP_REMOVED lines=26> */
[----:B------:R-:W-:Y:S02]  /*1aef0*/  ISETP.GT.AND P0, PT, R3, 0x14, PT ;  /* 0x000000140300780c */ /* 0x000fe40003f04270 */
[----:B---3--:R-:W-:-:S11]  /*1af00*/  PRMT R223, RZ, 0x7610, R223 ;  /* 0x00007610ffdf7816 */ /* 0x008fd600000000df */
[----:B0-----:R-:W-:-:S04]  /*1af10*/  @P0 LOP3.LUT R13, R13, R12, RZ, 0x3c, !PT ;  /* 0x0000000c0d0d0212 */ /* 0x001fc800078e3cff */
        /* <DEDUP_REMOVED lines=190> */
[----:B------:R-:W4:Y:S04]  /*1bb00*/  @P0 LDG.E.U8 R223, desc[UR60][R12.64] ;  /* 0x0000003c0cdf0981 */ /* 0x000f28000c1e1100 */
[----:B----4-:R0:W-:Y:S04]  /*1bb10*/  STL [R1+0xa0c], R223 ;  /* 0x000a0cdf01007387 */ /* 0x0101e80000100800 */
[----:B0-----:R-:W4:Y:S04]  /*1bb20*/  LDL.LU R223, [R1+0x2d78] ;  /* 0x002d780001df7983 */ /* 0x001f280000300800 */
[----:B------:R-:W3:Y:S04]  /*1bb30*/  LDL R12, [R1+0x19dc] ;  /* 0x0019dc00010c7983 */ /* 0x000ee80000100800 */
[----:B------:R-:W3:Y:S01]  /*1bb40*/  LDL R13, [R1+0x19e0] ;  /* 0x0019e000010d7983 */ /* 0x000ee20000100800 */
[----:B--2---:R-:W-:-:S02]  /*1bb50*/  PRMT R224, RZ, 0x7610, R224 ;  /* 0x00007610ffe07816 */ /* 0x004fc400000000e0 */
[----:B---3--:R-:W-:-:S04]  /*1bb60*/  @P0 LOP3.LUT R13, R13, R12, RZ, 0x3c, !PT ;  /* 0x0000000c0d0d0212 */ /* 0x008fc800078e3cff */
[----:B------:R-:W-:-:S04]  /*1bb70*/  @P0 LOP3.LUT R12, R13, R12, RZ, 0x3c, !PT ;  /* 0x0000000c0d0c0212 */ /* 0x000fc800078e3cff */
[----:B------:R-:W-:-:S05]  /*1bb80*/  @P0 LOP3.LUT R13, R13, R12, RZ, 0x3c, !PT ;  /* 0x0000000c0d0d0212 */ /* 0x000fca00078e3cff */
[----:B------:R-:W2:Y:S04]  /*1bb90*/  @P0 LDG.E.U8 R224, desc[UR60][R12.64] ;  /* 0x0000003c0ce00981 */ /* 0x000ea8000c1e1100 */
[----:B--2---:R0:W-:Y:S04]  /*1bba0*/  STL [R1+0xa34], R224 ;  /* 0x000a34e001007387 */ /* 0x0041e80000100800 */
[----:B0-----:R-:W2:Y:S04]  /*1bbb0*/  LDL.LU R224, [R1+0x2d74] ;  /* 0x002d740001e07983 */ /* 0x001ea80000300800 */
[----:B------:R-:W3:Y:S04]  /*1bbc0*/  LDL R12, [R1+0x19d4] ;  /* 0x0019d400010c7983 */ /* 0x000ee80000100800 */
[----:B------:R-:W3:Y:S01]  /*1bbd0*/  LDL R13, [R1+0x19d8] ;  /* 0x0019d800010d7983 */ /* 0x000ee20000100800 */
[----:B----4-:R-:W-:-:S02]  /*1bbe0*/  PRMT R223, RZ, 0x7610, R223 ;  /* 0x00007610ffdf7816 */ /* 0x010fc400000000df */
[----:B---3--:R-:W-:-:S04]  /*1bbf0*/  @P0 LOP3.LUT R13, R13, R12, RZ, 0x3c, !PT ;  /* 0x0000000c0d0d0212 */ /* 0x008fc800078e3cff */
        /* <DEDUP_REMOVED lines=241> */
[----:B------:R-:W-:-:S02]  /*1cb10*/  PRMT R223, RZ, 0x7610, R223 ;  /* 0x00007610ffdf7816 */ /* 0x000fc400000000df */
[----:B----4-:R-:W-:-:S04]  /*1cb20*/  @P0 LOP3.LUT R13, R13, R12, RZ, 0x3c, !PT ;  /* 0x0000000c0d0d0212 */ /* 0x010fc800078e3cff */
[----:B------:R-:W-:-:S04]  /*1cb30*/  @P0 LOP3.LUT R12, R13, R12, RZ, 0x3c, !PT ;  /* 0x0000000c0d0c0212 */ /* 0x000fc800078e3cff */
[----:B------:R-:W-:-:S05]  /*1cb40*/  @P0 LOP3.LUT R13, R13, R12, RZ, 0x3c, !PT ;  /* 0x0000000c0d0d0212 */ /* 0x000fca00078e3cff */
[----:B------:R-:W4:Y:S04]  /*1cb50*/  @P0 LDG.E.U8 R223, desc[UR60][R12.64] ;  /* 0x0000003c0cdf0981 */ /* 0x000f28000c1e1100 */
[----:B----4-:R0:W-:Y:S04]  /*1cb60*/  STL [R1+0xaf4], R223 ;  /* 0x000af4df01007387 */ /* 0x0101e80000100800 */
[----:B0-----:R-:W4:Y:S04]  /*1cb70*/  LDL.LU R223, [R1+0x2d4c] ;  /* 0x002d4c0001df7983 */ /* 0x001f280000300800 */
[----:B------:R-:W2:Y:S04]  /*1cb80*/  LDL R12, [R1+0x18d4] ;  /* 0x0018d400010c7983 */ /* 0x000ea80000100800 */
[----:B------:R-:W2:Y:S01]  /*1cb90*/  LDL R13, [R1+0x18d8] ;  /* 0x0018d800010d7983 */ /* 0x000ea20000100800 */
[----:B---3--:R-:W-:-:S02]  /*1cba0*/  PRMT R222, RZ, 0x7610, R222 ;  /* 0x00007610ffde7816 */ /* 0x008fc400000000de */
[----:B--2---:R-:W-:-:S04]  /*1cbb0*/  @P0 LOP3.LUT R13, R13, R12, RZ, 0x3c, !PT ;  /* 0x0000000c0d0d0212 */ /* 0x004fc800078e3cff */
        /* <DEDUP_REMOVED lines=11> */
[----:B------:R-:W3:Y:S01]  /*1cc70*/  @P0 LDG.E.U8 R223, desc[UR60][R12.64] ;  /* 0x0000003c0cdf0981 */ /* 0x000ee2000c1e1100 */
[----:B------:R-:W-:-:S03]  /*1cc80*/  ISETP.GT.AND P1, PT, R3, 0x23, PT ;  /* 0x000000230300780c */ /* 0x000fc60003f24270 */
        /* <DEDUP_REMOVED lines=33> */
[----:B--2---:R-:W-:-:S11]  /*1cea0*/  PRMT R222, RZ, 0x7610, R222 ;  /* 0x00007610ffde7816 */ /* 0x004fd600000000de */
[----:B0-----:R-:W-:-:S04]  /*1ceb0*/  @P0 LOP3.LUT R13, R13, R12, RZ, 0x3c, !PT ;  /* 0x0000000c0d0d0212 */ /* 0x001fc800078e3cff */
        /* <DEDUP_REMOVED lines=147> */
[----:B---3--:R-:W-:Y:S02]  /*1d7f0*/  PRMT R223, RZ, 0x7610, R223 ;  /* 0x00007610ffdf7816 */ /* 0x008fe400000000df */
[----:B0-----:R-:W-:-:S04]  /*1d800*/  @P0 LOP3.LUT R13, R13, R12, RZ, 0x3c, !PT ;  /* 0x0000000c0d0d0212 */ /* 0x001fc800078e3cff */
[----:B------:R-:W-:-:S04]  /*1d810*/  @P0 LOP3.LUT R12, R13, R12, RZ, 0x3c, !PT ;  /* 0x0000000c0d0c0212 */ /* 0x000fc800078e3cff */
[----:B------:R-:W-:-:S05]  /*1d820*/  @P0 LOP3.LUT R13, R13, R12, RZ, 0x3c, !PT ;  /* 0x0000000c0d0d0212 */ /* 0x000fca00078e3cff */
[----:B------:R-:W3:Y:S01]  /*1d830*/  @P0 LDG.E.U8 R223, desc[UR60][R12.64] ;  /* 0x0000003c0cdf0981 */ /* 0x000ee2000c1e1100 */
[----:B------:R-:W-:-:S03]  /*1d840*/  ISETP.GT.AND P1, PT, R3, 0x29, PT ;  /* 0x000000290300780c */ /* 0x000fc60003f24270 */
[----:B---3--:R0:W-:Y:S04]  /*1d850*/  STL [R1+0xbc4], R223 ;  /* 0x000bc4df01007387 */ /* 0x0081e80000100800 */
[----:B0-----:R-:W3:Y:S04]  /*1d860*/  LDL.LU R223, [R1+0x2d28] ;  /* 0x002d280001df7983 */ /* 0x001ee80000300800 */
        /* <DEDUP_REMOVED lines=179> */
[----:B--2---:R-:W-:Y:S02]  /*1e3a0*/  PRMT R223, RZ, 0x7610, R223 ;  /* 0x00007610ffdf7816 */ /* 0x004fe400000000df */
        /* <DEDUP_REMOVED lines=12> */
[----:B------:R-:W4:Y:S04]  /*1e470*/  @P0 LDG.E.U8 R24, desc[UR60][R12.64] ;  /* 0x0000003c0c180981 */ /* 0x000f28000c1e1100 */
[----:B------:R-:W3:Y:S04]  /*1e480*/  LDL R12, [R1+0x1744] ;  /* 0x00174400010c7983 */ /* 0x000ee80000100800 */
[----:B------:R-:W3:Y:S01]  /*1e490*/  LDL R13, [R1+0x1748] ;  /* 0x00174800010d7983 */ /* 0x000ee20000100800 */
[----:B------:R-:W-:Y:S02]  /*1e4a0*/  ISETP.GT.AND P1, PT, R3, 0x2f, PT ;  /* 0x0000002f0300780c */ /* 0x000fe40003f24270 */
[----:B------:R-:W-:Y:S01]  /*1e4b0*/  PRMT R29, RZ, 0x7610, R29 ;  /* 0x00007610ff1d7816 */ /* 0x000fe2000000001d */
[----:B----4-:R0:W-:Y:S10]  /*1e4c0*/  STL [R1+0x2824], R24 ;  /* 0x0028241801007387 */ /* 0x0101f40000100800 */
[----:B---3--:R-:W-:-:S04]  /*1e4d0*/  @P1 LOP3.LUT R13, R13, R12, RZ, 0x3c, !PT ;  /* 0x0000000c0d0d1212 */ /* 0x008fc800078e3cff */
[----:B------:R-:W-:-:S04]  /*1e4e0*/  @P1 LOP3.LUT R12, R13, R12, RZ, 0x3c, !PT ;  /* 0x0000000c0d0c1212 */ /* 0x000fc800078e3cff */
[----:B------:R-:W-:-:S05]  /*1e4f0*/  @P1 LOP3.LUT R13, R13, R12, RZ, 0x3c, !PT ;  /* 0x0000000c0d0d1212 */ /* 0x000fca00078e3cff */
[----:B------:R1:W3:Y:S04]  /*1e500*/  @P1 LDG.E.U8 R29, desc[UR60][R12.64] ;  /* 0x0000003c0c1d1981 */ /* 0x0002e8000c1e1100 */
[----:B------:R-:W1:Y:S04]  /*1e510*/  LDL R12, [R1+0x173c] ;  /* 0x00173c00010c7983 */ /* 0x000e680000100800 */
[----:B------:R-:W1:Y:S01]  /*1e520*/  LDL R13, [R1+0x1740] ;  /* 0x00174000010d7983 */ /* 0x000e620000100800 */
[----:B0-----:R-:W-:Y:S02]  /*1e530*/  PRMT R24, RZ, 0x7610, R24 ;  /* 0x00007610ff187816 */ /* 0x001fe40000000018 */
[----:B-1----:R-:W-:-:S04]  /*1e540*/  @P1 LOP3.LUT R13, R13, R12, RZ, 0x3c, !PT ;  /* 0x0000000c0d0d1212 */ /* 0x002fc800078e3cff */
        /* <DEDUP_REMOVED lines=1578> */
[----:B------:R-:W4:Y:S02]  /*247f0*/  LDL R13, [R1+0x11d0] ;  /* 0x0011d000010d7983 */ /* 0x000f240000100800 */
[----:B----4-:R-:W-:-:S02]  /*24800*/  @P0 LOP3.LUT R13, R13, R12, RZ, 0x3c, !PT ;  /* 0x0000000c0d0d0212 */ /* 0x010fc400078e3cff */
[----:B--2---:R-:W-:Y:S02]  /*24810*/  PRMT R223, RZ, 0x7610, R223 ;  /* 0x00007610ffdf7816 */ /* 0x004fe400000000df */
[----:B------:R-:W-:-:S04]  /*24820*/  @P0 LOP3.LUT R12, R13, R12, RZ, 0x3c, !PT ;  /* 0x0000000c0d0c0212 */ /* 0x000fc800078e3cff */
[----:B------:R-:W-:-:S05]  /*24830*/  @P0 LOP3.LUT R13, R13, R12, RZ, 0x3c, !PT ;  /* 0x0000000c0d0d0212 */ /* 0x000fca00078e3cff */
[----:B------:R-:W2:Y:S01]  /*24840*/  @P0 LDG.E.U8 R223, desc[UR60][R12.64] ;  /* 0x0000003c0cdf0981 */ /* 0x000ea2000c1e1100 */
[----:B------:R-:W-:-:S03]  /*24850*/  ISETP.GT.AND P1, PT, R3, 0x5b, PT ;  /* 0x0000005b0300780c */ /* 0x000fc60003f24270 */
        /* <DEDUP_REMOVED lines=119> */
[----:B------:R-:W3:Y:S02]  /*24fd0*/  LDL R13, [R1+0x1160] ;  /* 0x00116000010d7983 */ /* 0x000ee40000100800 */
[----:B---3--:R-:W-:-:S02]  /*24fe0*/  @P0 LOP3.LUT R13, R13, R12, RZ, 0x3c, !PT ;  /* 0x0000000c0d0d0212 */ /* 0x008fc400078e3cff */
[----:B--2---:R-:W-:Y:S02]  /*24ff0*/  PRMT R223, RZ, 0x7610, R223 ;  /* 0x00007610ffdf7816 */ /* 0x004fe400000000df */
        /* <DEDUP_REMOVED lines=20> */
[----:B------:R-:W2:Y:S01]  /*25140*/  @P0 LDG.E.U8 R223, desc[UR60][R12.64] ;  /* 0x0000003c0cdf0981 */ /* 0x000ea2000c1e1100 */
[----:B------:R-:W-:-:S03]  /*25150*/  ISETP.GT.AND P1, PT, R3, 0x5f, PT ;  /* 0x0000005f0300780c */ /* 0x000fc60003f24270 */
        /* <DEDUP_REMOVED lines=724> */
[----:B------:R-:W3:Y:S04]  /*27ea0*/  LDL R12, [R1+0xe8c] ;  /* 0x000e8c00010c7983 */ /* 0x000ee80000100800 */
[----:B------:R-:W3:Y:S01]  /*27eb0*/  LDL R13, [R1+0xe90] ;  /* 0x000e9000010d7983 */ /* 0x000ee20000100800 */
[----:B------:R-:W-:-:S02]  /*27ec0*/  PRMT R221, RZ, 0x7610, R221 ;  /* 0x00007610ffdd7816 */ /* 0x000fc400000000dd */
[----:B---3--:R-:W-:-:S04]  /*27ed0*/  @P0 LOP3.LUT R13, R13, R12, RZ, 0x3c, !PT ;  /* 0x0000000c0d0d0212 */ /* 0x008fc800078e3cff */
        /* <DEDUP_REMOVED lines=48> */
[----:B------:R-:W3:Y:S04]  /*281e0*/  @P0 LDG.E.U8 R219, desc[UR60][R12.64] ;  /* 0x0000003c0cdb0981 */ /* 0x000ee8000c1e1100 */
[----:B----4-:R0:W-:Y:S04]  /*281f0*/  STL [R1+0x6dc], R165 ;  /* 0x0006dca501007387 */ /* 0x0101e80000100800 */
[----:B0-----:R-:W4:Y:S04]  /*28200*/  LDL R165, [R1+0xe38] ;  /* 0x000e380001a57983 */ /* 0x001f280000100800 */
        /* <DEDUP_REMOVED lines=17> */
[----:B------:R-:W4:Y:S01]  /*28320*/  @P0 LDG.E.U8 R218, desc[UR60][R12.64] ;  /* 0x0000003c0cda0981 */ /* 0x000f22000c1e1100 */
[----:B------:R-:W-:-:S03]  /*28330*/  ISETP.GT.AND P1, PT, R3, 0x77, PT ;  /* 0x000000770300780c */ /* 0x000fc60003f24270 */
        /* <DEDUP_REMOVED lines=16> */
[----:B------:R-:W2:Y:S01]  /*28440*/  LDL R13, [R1+0xe34] ;  /* 0x000e3400010d7983 */ /* 0x000ea20000100800 */
[----:B------:R-:W-:Y:S01]  /*28450*/  PRMT R187, RZ, 0x7610, R187 ;  /* 0x00007610ffbb7816 */ /* 0x000fe200000000bb */
[----:B0-----:R-:W-:Y:S01]  /*28460*/  @P1 IMAD.MOV.U32 R12, RZ, RZ, R165 ;  /* 0x000000ffff0c1224 */ /* 0x001fe200078e00a5 */
[----:B------:R-:W-:Y:S02]  /*28470*/  PRMT R185, RZ, 0x7610, R185 ;  /* 0x00007610ffb97816 */ /* 0x000fe400000000b9 */
[----:B------:R-:W-:Y:S02]  /*28480*/  ISETP.GT.AND P0, PT, R3, 0x78, PT ;  /* 0x000000780300780c */ /* 0x000fe40003f04270 */
[----:B------:R-:W-:Y:S01]  /*28490*/  PRMT R217, RZ, 0x7610, R217 ;  /* 0x00007610ffd97816 */ /* 0x000fe200000000d9 */
[----:B------:R-:W4:Y:S04]  /*284a0*/  LDL R165, [R1+0xe08] ;  /* 0x000e080001a57983 */ /* 0x000f280000100800 */
[----:B--2---:R0:W2:Y:S04]  /*284b0*/  @P1 LDG.E.U8 R187, desc[UR60][R12.64] ;  /* 0x0000003c0cbb1981 */ /* 0x0040a8000c1e1100 */
[----:B------:R-:W0:Y:S04]  /*284c0*/  LDL R12, [R1+0xe2c] ;  /* 0x000e2c00010c7983 */ /* 0x000e280000100800 */
[----:B------:R-:W0:Y:S02]  /*284d0*/  LDL R13, [R1+0xe30] ;  /* 0x000e3000010d7983 */ /* 0x000e240000100800 */
[----:B0-----:R-:W-:-:S04]  /*284e0*/  @P1 LOP3.LUT R13, R13, R12, RZ, 0x3c, !PT ;  /* 0x0000000c0d0d1212 */ /* 0x001fc800078e3cff */
[----:B------:R-:W-:-:S04]  /*284f0*/  @P1 LOP3.LUT R12, R13, R12, RZ, 0x3c, !PT ;  /* 0x0000000c0d0c1212 */ /* 0x000fc800078e3cff */
[----:B------:R-:W-:-:S05]  /*28500*/  @P1 LOP3.LUT R13, R13, R12, RZ, 0x3c, !PT ;  /* 0x0000000c0d0d1212 */ /* 0x000fca00078e3cff */
[----:B------:R0:W2:Y:S04]  /*28510*/  @P1 LDG.E.U8 R185, desc[UR60][R12.64] ;  /* 0x0000003c0cb91981 */ /* 0x0000a8000c1e1100 */
[----:B------:R-:W0:Y:S04]  /*28520*/  LDL R12, [R1+0xe24] ;  /* 0x000e2400010c7983 */ /* 0x000e280000100800 */
[----:B------:R-:W0:Y:S02]  /*28530*/  LDL R13, [R1+0xe28] ;  /* 0x000e2800010d7983 */ /* 0x000e240000100800 */
        /* <DEDUP_REMOVED lines=27> */
[----:B------:R-:W-:Y:S02]  /*286f0*/  ISETP.GT.AND P1, PT, R3, 0x79, PT ;  /* 0x000000790300780c */ /* 0x000fe40003f24270 */
[----:B---3--:R-:W-:-:S04]  /*28700*/  @P0 LOP3.LUT R13, R13, R12, RZ, 0x3c, !PT ;  /* 0x0000000c0d0d0212 */ /* 0x008fc800078e3cff */
[----:B------:R-:W-:-:S04]  /*28710*/  @P0 LOP3.LUT R12, R13, R12, RZ, 0x3c, !PT ;  /* 0x0000000c0d0c0212 */ /* 0x000fc800078e3cff */
[----:B------:R-:W-:-:S05]  /*28720*/  @P0 LOP3.LUT R13, R13, R12, RZ, 0x3c, !PT ;  /* 0x0000000c0d0d0212 */ /* 0x000fca00078e3cff */
[----:B------:R0:W3:Y:S04]  /*28730*/  @P0 LDG.E.U8 R183, desc[UR60][R12.64] ;  /* 0x0000003c0cb70981 */ /* 0x0000e8000c1e1100 */
[----:B------:R-:W4:Y:S01]  /*28740*/  LDL R13, [R1+0xe04] ;  /* 0x000e0400010d7983 */ /* 0x000f220000100800 */
[----:B------:R-:W-:Y:S01]  /*28750*/  PRMT R182, RZ, 0x7610, R182 ;  /* 0x00007610ffb67816 */ /* 0x000fe200000000b6 */
[----:B0-----:R-:W-:Y:S01]  /*28760*/  @P1 IMAD.MOV.U32 R12, RZ, RZ, R165 ;  /* 0x000000ffff0c1224 */ /* 0x001fe200078e00a5 */
[----:B------:R-:W-:Y:S02]  /*28770*/  PRMT R180, RZ, 0x7610, R180 ;  /* 0x00007610ffb47816 */ /* 0x000fe400000000b4 */
[----:B------:R-:W-:Y:S02]  /*28780*/  PRMT R178, RZ, 0x7610, R178 ;  /* 0x00007610ffb27816 */ /* 0x000fe400000000b2 */
[----:B------:R-:W-:-:S02]  /*28790*/  PRMT R176, RZ, 0x7610, R176 ;  /* 0x00007610ffb07816 */ /* 0x000fc400000000b0 */
[----:B------:R-:W-:Y:S02]  /*287a0*/  ISETP.GT.AND P0, PT, R3, 0x7a, PT ;  /* 0x0000007a0300780c */ /* 0x000fe40003f04270 */
[----:B------:R-:W-:Y:S02]  /*287b0*/  PRMT R181, RZ, 0x7610, R181 ;  /* 0x00007610ffb57816 */ /* 0x000fe400000000b5 */
[----:B------:R-:W-:Y:S01]  /*287c0*/  PRMT R179, RZ, 0x7610, R179 ;  /* 0x00007610ffb37816 */ /* 0x000fe200000000b3 */
[----:B------:R-:W2:Y:S04]  /*287d0*/  LDL R165, [R1+0xdd8] ;  /* 0x000dd80001a57983 */ /* 0x000ea80000100800 */
[----:B----4-:R0:W4:Y:S04]  /*287e0*/  @P1 LDG.E.U8 R182, desc[UR60][R12.64] ;  /* 0x0000003c0cb61981 */ /* 0x010128000c1e1100 */
[----:B------:R-:W0:Y:S04]  /*287f0*/  LDL R12, [R1+0xdfc] ;  /* 0x000dfc00010c7983 */ /* 0x000e280000100800 */
[----:B------:R-:W0:Y:S02]  /*28800*/  LDL R13, [R1+0xe00] ;  /* 0x000e0000010d7983 */ /* 0x000e240000100800 */
[----:B0-----:R-:W-:-:S04]  /*28810*/  @P1 LOP3.LUT R13, R13, R12, RZ, 0x3c, !PT ;  /* 0x0000000c0d0d1212 */ /* 0x001fc800078e3cff */
[----:B------:R-:W-:-:S04]  /*28820*/  @P1 LOP3.LUT R12, R13, R12, RZ, 0x3c, !PT ;  /* 0x0000000c0d0c1212 */ /* 0x000fc800078e3cff */
[----:B------:R-:W-:-:S05]  /*28830*/  @P1 LOP3.LUT R13, R13, R12, RZ, 0x3c, !PT ;  /* 0x0000000c0d0d1212 */ /* 0x000fca00078e3cff */
[----:B------:R0:W3:Y:S04]  /*28840*/  @P1 LDG.E.U8 R180, desc[UR60][R12.64] ;  /* 0x0000003c0cb41981 */ /* 0x0000e8000c1e1100 */
        /* <DEDUP_REMOVED lines=24> */
[----:B------:R-:W4:Y:S01]  /*289d0*/  LDL R13, [R1+0xdd4] ;  /* 0x000dd400010d7983 */ /* 0x000f220000100800 */
[----:B------:R-:W-:Y:S01]  /*289e0*/  PRMT R174, RZ, 0x7610, R174 ;  /* 0x00007610ffae7816 */ /* 0x000fe200000000ae */
[----:B--2---:R-:W-:Y:S01]  /*289f0*/  @P0 IMAD.MOV.U32 R12, RZ, RZ, R165 ;  /* 0x000000ffff0c0224 */ /* 0x004fe200078e00a5 */
[----:B------:R-:W-:Y:S02]  /*28a00*/  PRMT R173, RZ, 0x7610, R173 ;  /* 0x00007610ffad7816 */ /* 0x000fe400000000ad */
[----:B------:R-:W-:Y:S02]  /*28a10*/  ISETP.GT.AND P1, PT, R3, 0x7b, PT ;  /* 0x0000007b0300780c */ /* 0x000fe40003f24270 */
[----:B------:R-:W-:-:S02]  /*28a20*/  PRMT R177, RZ, 0x7610, R177 ;  /* 0x00007610ffb17816 */ /* 0x000fc400000000b1 */
[----:B------:R-:W-:Y:S02]  /*28a30*/  PRMT R175, RZ, 0x7610, R175 ;  /* 0x00007610ffaf7816 */ /* 0x000fe400000000af */
        /* <DEDUP_REMOVED lines=9> */
[----:B------:R0:W4:Y:S04]  /*28ad0*/  @P0 LDG.E.U8 R173, desc[UR60][R12.64] ;  /* 0x0000003c0cad0981 */ /* 0x000128000c1e1100 */
        /* <DEDUP_REMOVED lines=19> */
[----:B------:R-:W0:Y:S01]  /*28c10*/  LDL R13, [R1+0xdb0] ;  /* 0x000db000010d7983 */ /* 0x000e220000100800 */
[----:B------:R-:W-:Y:S02]  /*28c20*/  ISETP.GT.AND P0, PT, R3, 0x7c, PT ;  /* 0x0000007c0300780c */ /* 0x000fe40003f04270 */
[----:B0-----:R-:W-:-:S04]  /*28c30*/  @P1 LOP3.LUT R13, R13, R12, RZ, 0x3c, !PT ;  /* 0x0000000c0d0d1212 */ /* 0x001fc800078e3cff */
[----:B------:R-:W-:-:S04]  /*28c40*/  @P1 LOP3.LUT R12, R13, R12, RZ, 0x3c, !PT ;  /* 0x0000000c0d0c1212 */ /* 0x000fc800078e3cff */
[----:B------:R-:W-:-:S05]  /*28c50*/  @P1 LOP3.LUT R13, R13, R12, RZ, 0x3c, !PT ;  /* 0x0000000c0d0d1212 */ /* 0x000fca00078e3cff */
[----:B------:R2:W4:Y:S04]  /*28c60*/  @P1 LDG.E.U8 R171, desc[UR60][R12.64] ;  /* 0x0000003c0cab1981 */ /* 0x000528000c1e1100 */
[----:B------:R-:W3:Y:S01]  /*28c70*/  LDL R13, [R1+0xda4] ;  /* 0x000da400010d7983 */ /* 0x000ee20000100800 */
[----:B------:R-:W-:Y:S01]  /*28c80*/  PRMT R170, RZ, 0x7610, R170 ;  /* 0x00007610ffaa7816 */ /* 0x000fe200000000aa */
[----:B--2---:R-:W-:Y:S01]  /*28c90*/  @P0 IMAD.MOV.U32 R12, RZ, RZ, R165 ;  /* 0x000000ffff0c0224 */ /* 0x004fe200078e00a5 */
[----:B------:R-:W-:Y:S02]  /*28ca0*/  PRMT R223, RZ, 0x7610, R223 ;  /* 0x00007610ffdf7816 */ /* 0x000fe400000000df */
[----:B------:R-:W-:Y:S02]  /*28cb0*/  PRMT R169, RZ, 0x7610, R169 ;  /* 0x00007610ffa97816 */ /* 0x000fe400000000a9 */
[----:B------:R-:W-:-:S02]  /*28cc0*/  PRMT R222, RZ, 0x7610, R222 ;  /* 0x00007610ffde7816 */ /* 0x000fc400000000de */
[----:B------:R-:W-:Y:S02]  /*28cd0*/  ISETP.GT.AND P1, PT, R3, 0x7d, PT ;  /* 0x0000007d0300780c */ /* 0x000fe40003f24270 */
[----:B------:R-:W-:Y:S02]  /*28ce0*/  PRMT R221, RZ, 0x7610, R221 ;  /* 0x00007610ffdd7816 */ /* 0x000fe400000000dd */
[----:B------:R-:W-:Y:S01]  /*28cf0*/  PRMT R219, RZ, 0x7610, R219 ;  /* 0x00007610ffdb7816 */ /* 0x000fe200000000db */
[----:B------:R-:W2:Y:S04]  /*28d00*/  LDL R165, [R1+0xd78] ;  /* 0x000d780001a57983 */ /* 0x000ea80000100800 */
[----:B---3--:R0:W3:Y:S04]  /*28d10*/  @P0 LDG.E.U8 R170, desc[UR60][R12.64] ;  /* 0x0000003c0caa0981 */ /* 0x0080e8000c1e1100 */
        /* <DEDUP_REMOVED lines=58> */
[----:B------:R1:W-:Y:S01]  /*290c0*/  STL [R1+0x2260], R233 ;  /* 0x002260e901007387 */ /* 0x0003e20000100800 */
[----:B------:R-:W-:Y:S01]  /*290d0*/  PRMT R216, RZ, 0x7610, R216 ;  /* 0x00007610ffd87816 */ /* 0x000fe200000000d8 */
[----:B0-----:R-:W-:-:S02]  /*290e0*/  @P0 IMAD.MOV.U32 R12, RZ, RZ, R13 ;  /* 0x000000ffff0c0224 */ /* 0x001fc400078e000d */
[----:B------:R-:W-:Y:S02]  /*290f0*/  @P0 IMAD.MOV.U32 R13, RZ, RZ, R233 ;  /* 0x000000ffff0d0224 */ /* 0x000fe400078e00e9 */
[----:B-1----:R-:W3:Y:S04]  /*29100*/  LDL R233, [R1+0xd4c] ;  /* 0x000d4c0001e97983 */ /* 0x002ee80000100800 */
[----:B------:R0:W4:Y:S02]  /*29110*/  @P0 LDG.E.U8 R216, desc[UR60][R12.64] ;  /* 0x0000003c0cd80981 */ /* 0x000124000c1e1100 */
[----:B0-----:R-:W-:Y:S02]  /*29120*/  LOP3.LUT R13, R162, 0xffff, RZ, 0xc0, !PT ;  /* 0x0000ffffa20d7812 */ /* 0x001fe400078ec0ff */
[----:B------:R-:W-:-:S02]  /*29130*/  LOP3.LUT R12, R22, 0xffff, RZ, 0xc0, !PT ;  /* 0x0000ffff160c7812 */ /* 0x000fc400078ec0ff */
[----:B------:R-:W-:Y:S02]  /*29140*/  PRMT R22, RZ, 0x7610, R22 ;  /* 0x00007610ff167816 */ /* 0x000fe40000000016 */
[----:B------:R-:W-:Y:S01]  /*29150*/  PRMT R162, R13, 0x3340, R12 ;  /* 0x000033400da27816 */ /* 0x000fe2000000000c */
[----:B--2---:R-:W-:Y:S02]  /*29160*/  @P0 IMAD.MOV.U32 R12, RZ, RZ, R165 ;  /* 0x000000ffff0c0224 */ /* 0x004fe400078e00a5 */
[----:B------:R-:W2:Y:S01]  /*29170*/  LDL R165, [R1+0xd38] ;  /* 0x000d380001a57983 */ /* 0x000ea20000100800 */
[----:B---3--:R-:W-:-:S03]  /*29180*/  @P0 IMAD.MOV.U32 R13, RZ, RZ, R233 ;  /* 0x000000ffff0d0224 */ /* 0x008fc600078e00e9 */
[----:B------:R-:W3:Y:S04]  /*29190*/  LDL R233, [R1+0xd34] ;  /* 0x000d340001e97983 */ /* 0x000ee80000100800 */
[----:B------:R0:W4:Y:S02]  /*291a0*/  @P0 LDG.E.U8 R22, desc[UR60][R12.64] ;  /* 0x0000003c0c160981 */ /* 0x000124000c1e1100 */
[----:B0-----:R-:W-:Y:S02]  /*291b0*/  LOP3.LUT R13, R252, 0xffff, RZ, 0xc0, !PT ;  /* 0x0000fffffc0d7812 */ /* 0x001fe400078ec0ff */
[----:B------:R-:W-:-:S04]  /*291c0*/  LOP3.LUT R12, R21, 0xffff, RZ, 0xc0, !PT ;  /* 0x0000ffff150c7812 */ /* 0x000fc800078ec0ff */
[----:B------:R-:W-:Y:S02]  /*291d0*/  PRMT R252, R13, 0x3340, R12 ;  /* 0x000033400dfc7816 */ /* 0x000fe4000000000c */
[----:B------:R-:W2:Y:S04]  /*291e0*/  LDL R13, [R1+0xd44] ;  /* 0x000d4400010d7983 */ /* 0x000ea80000100800 */
[----:B------:R-:W2:Y:S01]  /*291f0*/  LDL R12, [R1+0xd48] ;  /* 0x000d4800010c7983 */ /* 0x000ea20000100800 */
[----:B------:R-:W-:Y:S02]  /*29200*/  ISETP.GT.AND P0, PT, R3, 0x7f, PT ;  /* 0x0000007f0300780c */ /* 0x000fe40003f04270 */
[----:B------:R-:W-:-:S11]  /*29210*/  PRMT R21, RZ, 0x7610, R21 ;  /* 0x00007610ff157816 */ /* 0x000fd60000000015 */
[----:B--2---:R0:W2:Y:S02]  /*29220*/  @P0 LDG.E.U8 R21, desc[UR60][R12.64] ;  /* 0x0000003c0c150981 */ /* 0x0040a4000c1e1100 */
[----:B0-----:R-:W-:Y:S02]  /*29230*/  LOP3.LUT R13, R250, 0xffff, RZ, 0xc0, !PT ;  /* 0x0000fffffa0d7812 */ /* 0x001fe400078ec0ff */
[----:B------:R-:W-:-:S04]  /*29240*/  LOP3.LUT R12, R20, 0xffff, RZ, 0xc0, !PT ;  /* 0x0000ffff140c7812 */ /* 0x000fc800078ec0ff */
[----:B------:R-:W-:Y:S02]  /*29250*/  PRMT R250, R13, 0x3340, R12 ;  /* 0x000033400dfa7816 */ /* 0x000fe4000000000c */
[----:B------:R-:W3:Y:S04]  /*29260*/  LDL R13, [R1+0xd3c] ;  /* 0x000d3c00010d7983 */ /* 0x000ee80000100800 */
[----:B------:R-:W3:Y:S01]  /*29270*/  LDL R12, [R1+0xd40] ;  /* 0x000d4000010c7983 */ /* 0x000ee20000100800 */
[----:B------:R-:W-:Y:S02]  /*29280*/  PRMT R20, RZ, 0x7610, R20 ;  /* 0x00007610ff147816 */ /* 0x000fe40000000014 */
[----:B------:R-:W-:Y:S02]  /*29290*/  LOP3.LUT R15, R15, 0xffff, RZ, 0xc0, !PT ;  /* 0x0000ffff0f0f7812 */ /* 0x000fe400078ec0ff */
[----:B------:R-:W-:-:S02]  /*292a0*/  LOP3.LUT R14, R14, 0xffff, RZ, 0xc0, !PT ;  /* 0x0000ffff0e0e7812 */ /* 0x000fc400078ec0ff */
[----:B---3--:R0:W3:Y:S02]  /*292b0*/  @P0 LDG.E.U8 R20, desc[UR60][R12.64] ;  /* 0x0000003c0c140981 */ /* 0x0080e4000c1e1100 */
[----:B0-----:R-:W-:Y:S02]  /*292c0*/  LOP3.LUT R13, R247, 0xffff, RZ, 0xc0, !PT ;  /* 0x0000fffff70d7812 */ /* 0x001fe400078ec0ff */
[----:B------:R-:W-:Y:S02]  /*292d0*/  LOP3.LUT R12, R19, 0xffff, RZ, 0xc0, !PT ;  /* 0x0000ffff130c7812 */ /* 0x000fe400078ec0ff */
[----:B------:R-:W-:Y:S02]  /*292e0*/  PRMT R19, RZ, 0x7610, R19 ;  /* 0x00007610ff137816 */ /* 0x000fe40000000013 */
[----:B------:R-:W-:Y:S01]  /*292f0*/  PRMT R247, R13, 0x3340, R12 ;  /* 0x000033400df77816 */ /* 0x000fe2000000000c */
[----:B------:R-:W-:Y:S02]  /*29300*/  @P0 IMAD.MOV.U32 R12, RZ, RZ, R165 ;  /* 0x000000ffff0c0224 */ /* 0x000fe400078e00a5 */
[----:B------:R-:W-:Y:S01]  /*29310*/  @P0 IMAD.MOV.U32 R13, RZ, RZ, R233 ;  /* 0x000000ffff0d0224 */ /* 0x000fe200078e00e9 */
[----:B------:R-:W4:Y:S04]  /*29320*/  LDL R165, [R1+0xd24] ;  /* 0x000d240001a57983 */ /* 0x000f280000100800 */
[----:B------:R-:W2:Y:S04]  /*29330*/  LDL.LU R233, [R1+0xd30] ;  /* 0x000d300001e97983 */ /* 0x000ea80000300800 */
[----:B------:R0:W3:Y:S02]  /*29340*/  @P0 LDG.E.U8 R19, desc[UR60][R12.64] ;  /* 0x0000003c0c130981 */ /* 0x0000e4000c1e1100 */
[----:B0-----:R-:W-:-:S02]  /*29350*/  LOP3.LUT R13, R243, 0xffff, RZ, 0xc0, !PT ;  /* 0x0000fffff30d7812 */ /* 0x001fc400078ec0ff */
[----:B------:R-:W-:Y:S02]  /*29360*/  PRMT R243, R15, 0x3340, R14 ;  /* 0x000033400ff37816 */ /* 0x000fe4000000000e */
[----:B------:R-:W-:Y:S02]  /*29370*/  LOP3.LUT R15, R239, 0xffff, RZ, 0xc0, !PT ;  /* 0x0000ffffef0f7812 */ /* 0x000fe400078ec0ff */
[----:B------:R-:W4:Y:S01]  /*29380*/  LDL R239, [R1+0xd2c] ;  /* 0x000d2c0001ef7983 */ /* 0x000f220000100800 */
[----:B------:R-:W-:Y:S02]  /*29390*/  LOP3.LUT R12, R241, 0xffff, RZ, 0xc0, !PT ;  /* 0x0000fffff10c7812 */ /* 0x000fe400078ec0ff */
[----:B------:R-:W-:Y:S02]  /*293a0*/  LOP3.LUT R14, R18, 0xffff, RZ, 0xc0, !PT ;  /* 0x0000ffff120e7812 */ /* 0x000fe400078ec0ff */
[----:B------:R-:W-:Y:S02]  /*293b0*/  PRMT R241, R13, 0x3340, R12 ;  /* 0x000033400df17816 */ /* 0x000fe4000000000c */
[----:B------:R-:W-:-:S02]  /*293c0*/  LOP3.LUT R13, R17, 0xffff, RZ, 0xc0, !PT ;  /* 0x0000ffff110d7812 */ /* 0x000fc400078ec0ff */
[----:B------:R-:W-:Y:S02]  /*293d0*/  LOP3.LUT R12, R16, 0xffff, RZ, 0xc0, !PT ;  /* 0x0000ffff100c7812 */ /* 0x000fe400078ec0ff */
[----:B------:R-:W-:Y:S02]  /*293e0*/  PRMT R16, R15, 0x3340, R14 ;  /* 0x000033400f107816 */ /* 0x000fe4000000000e */
[----:B------:R-:W-:Y:S02]  /*293f0*/  PRMT R15, R13, 0x3340, R12 ;  /* 0x000033400d0f7816 */ /* 0x000fe4000000000c */
[----:B------:R-:W-:Y:S02]  /*29400*/  PRMT R18, RZ, 0x7610, R18 ;  /* 0x00007610ff127816 */ /* 0x000fe40000000012 */
[----:B------:R-:W-:Y:S02]  /*29410*/  PRMT R15, R16, 0x5410, R15 ;  /* 0x00005410100f7816 */ /* 0x000fe4000000000f */
[----:B------:R-:W-:-:S02]  /*29420*/  PRMT R12, R162, 0x5410, R252 ;  /* 0x00005410a20c7816 */ /* 0x000fc400000000fc */
[----:B------:R-:W-:Y:S02]  /*29430*/  PRMT R13, R250, 0x5410, R247 ;  /* 0x00005410fa0d7816 */ /* 0x000fe400000000f7 */
[----:B------:R-:W-:Y:S01]  /*29440*/  PRMT R14, R243, 0x5410, R241 ;  /* 0x00005410f30e7816 */ /* 0x000fe200000000f1 */
[----:B------:R-:W3:Y:S01]  /*29450*/  LDL.LU R162, [R1+0x296c] ;  /* 0x00296c0001a27983 */ /* 0x000ee20000300800 */
[----:B--2---:R-:W-:Y:S02]  /*29460*/  @P0 IMAD.MOV.U32 R16, RZ, RZ, R233 ;  /* 0x000000ffff100224 */ /* 0x004fe400078e00e9 */
[----:B----4-:R-:W-:Y:S02]  /*29470*/  @P0 IMAD.MOV.U32 R17, RZ, RZ, R239 ;  /* 0x000000ffff110224 */ /* 0x010fe400078e00ef */
[----:B------:R-:W0:Y:S03]  /*29480*/  S2R R239, SR_TID.X ;  /* 0x0000000000ef7919 */ /* 0x000e260000002100 */
[----:B------:R1:W2:Y:S01]  /*29490*/  @P0 LDG.E.U8 R18, desc[UR60][R16.64] ;  /* 0x0000003c10120981 */ /* 0x0002a2000c1e1100 */
[----:B------:R-:W-:Y:S06]  /*294a0*/  BAR.SYNC.DEFER_BLOCKING 0x0 ;  /* 0x0000000000007b1d */ /* 0x000fec0000010000 */
[----:B------:R-:W-:Y:S04]  /*294b0*/  STL [R1+0x2604], R233 ;  /* 0x002604e901007387 */ /* 0x000fe80000100800 */
[----:B------:R0:W-:Y:S02]  /*294c0*/  STS.128 [R165], R12 ;  /* 0x0000000ca5007388 */ /* 0x0001e40000000c00 */
[----:B0-----:R-:W-:-:S02]  /*294d0*/  LOP3.LUT R12, R239, 0x7f, RZ, 0xc0, !PT ;  /* 0x0000007fef0c7812 */ /* 0x001fc400078ec0ff */
[----:B------:R-:W-:Y:S02]  /*294e0*/  LOP3.LUT R14, R163, 0xffff, RZ, 0xc0, !PT ;  /* 0x0000ffffa30e7812 */ /* 0x000fe400078ec0ff */
[----:B------:R-:W-:Y:S01]  /*294f0*/  LOP3.LUT R13, R164, 0xffff, RZ, 0xc0, !PT ;  /* 0x0000ffffa40d7812 */ /* 0x000fe200078ec0ff */
[----:B------:R-:W4:Y:S01]  /*29500*/  LDL.LU R163, [R1+0x2968] ;  /* 0x0029680001a37983 */ /* 0x000f220000300800 */
[----:B------:R-:W-:Y:S02]  /*29510*/  ISETP.GE.AND P0, PT, R12, R3, PT ;  /* 0x000000030c00720c */ /* 0x000fe40003f06270 */
[----:B------:R-:W-:Y:S02]  /*29520*/  LOP3.LUT R12, R166, 0xffff, RZ, 0xc0, !PT ;  /* 0x0000ffffa60c7812 */ /* 0x000fe400078ec0ff */
[----:B------:R-:W-:Y:S02]  /*29530*/  LOP3.LUT R3, R115, 0xffff, RZ, 0xc0, !PT ;  /* 0x0000ffff73037812 */ /* 0x000fe400078ec0ff */
[----:B------:R-:W-:-:S02]  /*29540*/  PRMT R247, R14, 0x3340, R13 ;  /* 0x000033400ef77816 */ /* 0x000fc4000000000d */
[----:B------:R-:W-:Y:S02]  /*29550*/  LOP3.LUT R14, R108, 0xffff, RZ, 0xc0, !PT ;  /* 0x0000ffff6c0e7812 */ /* 0x000fe400078ec0ff */
[----:B------:R-:W-:Y:S02]  /*29560*/  LOP3.LUT R13, R99, 0xffff, RZ, 0xc0, !PT ;  /* 0x0000ffff630d7812 */ /* 0x000fe400078ec0ff */
[----:B------:R-:W-:Y:S02]  /*29570*/  PRMT R243, R12, 0x3340, R3 ;  /* 0x000033400cf37816 */ /* 0x000fe40000000003 */
[----:B------:R-:W-:Y:S02]  /*29580*/  LOP3.LUT R12, R91, 0xffff, RZ, 0xc0, !PT ;  /* 0x0000ffff5b0c7812 */ /* 0x000fe400078ec0ff */
[----:B------:R-:W-:Y:S02]  /*29590*/  LOP3.LUT R3, R251, 0xffff, RZ, 0xc0, !PT ;  /* 0x0000fffffb037812 */ /* 0x000fe400078ec0ff */
[----:B------:R-:W-:-:S02]  /*295a0*/  PRMT R241, R14, 0x3340, R13 ;  /* 0x000033400ef17816 */ /* 0x000fc4000000000d */
[----:B------:R-:W-:Y:S02]  /*295b0*/  LOP3.LUT R14, R249, 0xffff, RZ, 0xc0, !PT ;  /* 0x0000fffff90e7812 */ /* 0x000fe400078ec0ff */
[----:B------:R-:W-:Y:S02]  /*295c0*/  LOP3.LUT R13, R248, 0xffff, RZ, 0xc0, !PT ;  /* 0x0000fffff80d7812 */ /* 0x000fe400078ec0ff */
[----:B------:R-:W-:Y:S02]  /*295d0*/  PRMT R239, R12, 0x3340, R3 ;  /* 0x000033400cef7816 */ /* 0x000fe40000000003 */
[----:B------:R-:W-:Y:S02]  /*295e0*/  LOP3.LUT R12, R246, 0xffff, RZ, 0xc0, !PT ;  /* 0x0000fffff60c7812 */ /* 0x000fe400078ec0ff */
[----:B------:R-:W-:Y:S01]  /*295f0*/  LOP3.LUT R3, R245, 0xffff, RZ, 0xc0, !PT ;  /* 0x0000fffff5037812 */ /* 0x000fe200078ec0ff */
[----:B------:R-:W3:Y:S04]  /*29600*/  LDL.LU R164, [R1+0x2964] ;  /* 0x0029640001a47983 */ /* 0x000ee80000300800 */
[----:B------:R-:W2:Y:S04]  /*29610*/  LDL.LU R166, [R1+0x2960] ;  /* 0x0029600001a67983 */ /* 0x000ea80000300800 */
[----:B------:R-:W4:Y:S04]  /*29620*/  LDL R91, [R1+0x1d0c] ;  /* 0x001d0c00015b7983 */ /* 0x000f280000100800 */
[----:B------:R-:W3:Y:S04]  /*29630*/  LDL R233, [R1+0x2108] ;  /* 0x0021080001e97983 */ /* 0x000ee80000100800 */
[----:B------:R-:W3:Y:S04]  /*29640*/  LDL R115, [R1+0x20e4] ;  /* 0x0020e40001737983 */ /* 0x000ee80000100800 */
[----:B------:R-:W3:Y:S01]  /*29650*/  LDL R108, [R1+0x20e8] ;  /* 0x0020e800016c7983 */ /* 0x000ee20000100800 */
[----:B-1----:R-:W-:-:S03]  /*29660*/  PRMT R17, R14, 0x3340, R13 ;  /* 0x000033400e117816 */ /* 0x002fc6000000000d */
[----:B------:R-:W3:Y:S01]  /*29670*/  LDL.LU R99, [R1+0x1d10] ;  /* 0x001d100001637983 */ /* 0x000ee20000300800 */
[----:B------:R-:W-:Y:S02]  /*29680*/  PRMT R16, R12, 0x3340, R3 ;  /* 0x000033400c107816 */ /* 0x000fe40000000003 */
[----:B------:R-:W-:Y:S02]  /*29690*/  LOP3.LUT R14, R244, 0xffff, RZ, 0xc0, !PT ;  /* 0x0000fffff40e7812 */ /* 0x000fe400078ec0ff */
[----:B------:R-:W-:-:S04]  /*296a0*/  LOP3.LUT R13, R242, 0xffff, RZ, 0xc0, !PT ;  /* 0x0000fffff20d7812 */ /* 0x000fc800078ec0ff */
[----:B------:R-:W-:Y:S02]  /*296b0*/  PRMT R15, R14, 0x3340, R13 ;  /* 0x000033400e0f7816 */ /* 0x000fe4000000000d */
[----:B------:R-:W-:Y:S02]  /*296c0*/  PRMT R14, R17, 0x5410, R16 ;  /* 0x00005410110e7816 */ /* 0x000fe40000000010 */
[----:B------:R-:W3:Y:S01]  /*296d0*/  LDL R16, [R1+0x2104] ;  /* 0x0021040001107983 */ /* 0x000ee20000100800 */
[----:B------:R-:W-:Y:S02]  /*296e0*/  LOP3.LUT R12, R240, 0xffff, RZ, 0xc0, !PT ;  /* 0x0000fffff00c7812 */ /* 0x000fe400078ec0ff */
[----:B------:R-:W-:-:S04]  /*296f0*/  LOP3.LUT R3, R238, 0xffff, RZ, 0xc0, !PT ;  /* 0x0000ffffee037812 */ /* 0x000fc800078ec0ff */
[----:B------:R-:W-:Y:S02]  /*29700*/  PRMT R3, R12, 0x3340, R3 ;  /* 0x000033400c037816 */ /* 0x000fe40000000003 */
[----:B------:R-:W-:Y:S02]  /*29710*/  PRMT R12, R247, 0x5410, R243 ;  /* 0x00005410f70c7816 */ /* 0x000fe400000000f3 */
[----:B------:R-:W-:Y:S02]  /*29720*/  PRMT R13, R241, 0x5410, R239 ;  /* 0x00005410f10d7816 */ /* 0x000fe400000000ef */
[----:B------:R-:W-:-:S05]  /*29730*/  PRMT R15, R15, 0x5410, R3 ;  /* 0x000054100f0f7816 */ /* 0x000fca0000000003 */
[----:B------:R0:W-:Y:S04]  /*29740*/  STS.128 [R165+0x4000], R12 ;  /* 0x0040000ca5007388 */ /* 0x0001e80000000c00 */
[----:B0-----:R-:W3:Y:S04]  /*29750*/  LDL.LU R165, [R1+0x295c] ;  /* 0x00295c0001a57983 */ /* 0x001ee80000300800 */
[----:B------:R-:W3:Y:S04]  /*29760*/  LDL R15, [R1+0x2084] ;  /* 0x00208400010f7983 */ /* 0x000ee80000100800 */
[----:B------:R-:W3:Y:S01]  /*29770*/  LDL R14, [R1+0x2088] ;  /* 0x00208800010e7983 */ /* 0x000ee20000100800 */
[----:B------:R-:W-:-:S03]  /*29780*/  PRMT R117, RZ, 0x7610, R117 ;  /* 0x00007610ff757816 */ /* 0x000fc60000000075 */
[----:B------:R-:W3:Y:S01]  /*29790*/  LDL R3, [R1+0x2048] ;  /* 0x0020480001037983 */ /* 0x000ee20000100800 */
[----:B----4-:R-:W-:Y:S01]  /*297a0*/  @!P0 IMAD.MOV.U32 R13, RZ, RZ, R91 ;  /* 0x000000ffff0d8224 */ /* 0x010fe200078e005b */
[----:B--2---:R-:W-:Y:S02]  /*297b0*/  PRMT R166, RZ, 0x7610, R166 ;  /* 0x00007610ffa67816 */ /* 0x004fe400000000a6 */
[----:B------:R-:W2:Y:S01]  /*297c0*/  LDL R91, [R1+0x2044] ;  /* 0x00204400015b7983 */ /* 0x000ea20000100800 */
[----:B---3--:R-:W-:-:S05]  /*297d0*/  @!P0 IMAD.MOV.U32 R12, RZ, RZ, R99 ;  /* 0x000000ffff0c8224 */ /* 0x008fca00078e0063 */
[----:B------:R0:W3:Y:S02]  /*297e0*/  @!P0 LDG.E.U8 R117, desc[UR60][R12.64] ;  /* 0x0000003c0c758981 */ /* 0x0000e4000c1e1100 */
[----:B0-----:R-:W-:Y:S02]  /*297f0*/  @!P0 IMAD.MOV.U32 R12, RZ, RZ, R233 ;  /* 0x000000ffff0c8224 */ /* 0x001fe400078e00e9 */
[----:B------:R-:W-:-:S05]  /*29800*/  @!P0 IMAD.MOV.U32 R13, RZ, RZ, R16 ;  /* 0x000000ffff0d8224 */ /* 0x000fca00078e0010 */
[----:B------:R0:W4:Y:S01]  /*29810*/  @!P0 LDG.E.U8 R166, desc[UR60][R12.64] ;  /* 0x0000003c0ca68981 */ /* 0x000122000c1e1100 */
[----:B------:R-:W-:Y:S01]  /*29820*/  PRMT R164, RZ, 0x7610, R164 ;  /* 0x00007610ffa47816 */ /* 0x000fe200000000a4 */
[----:B0-----:R-:W-:Y:S02]  /*29830*/  @!P0 IMAD.MOV.U32 R12, RZ, RZ, R108 ;  /* 0x000000ffff0c8224 */ /* 0x001fe400078e006c */
[----:B------:R-:W-:Y:S01]  /*29840*/  @!P0 IMAD.MOV.U32 R13, RZ, RZ, R115 ;  /* 0x000000ffff0d8224 */ /* 0x000fe200078e0073 */
[----:B------:R-:W-:-:S06]  /*29850*/  PRMT R165, RZ, 0x7610, R165 ;  /* 0x00007610ffa57816 */ /* 0x000fcc00000000a5 */
[----:B------:R0:W4:Y:S02]  /*29860*/  @!P0 LDG.E.U8 R165, desc[UR60][R12.64] ;  /* 0x0000003c0ca58981 */ /* 0x000124000c1e1100 */
[----:B0-----:R-:W-:Y:S02]  /*29870*/  @!P0 IMAD.MOV.U32 R12, RZ, RZ, R14 ;  /* 0x000000ffff0c8224 */ /* 0x001fe400078e000e */
[----:B------:R-:W-:-:S05]  /*29880*/  @!P0 IMAD.MOV.U32 R13, RZ, RZ, R15 ;  /* 0x000000ffff0d8224 */ /* 0x000fca00078e000f */
[----:B------:R0:W4:Y:S01]  /*29890*/  @!P0 LDG.E.U8 R164, desc[UR60][R12.64] ;  /* 0x0000003c0ca48981 */ /* 0x000122000c1e1100 */
[----:B------:R-:W-:-:S03]  /*298a0*/  PRMT R163, RZ, 0x7610, R163 ;  /* 0x00007610ffa37816 */ /* 0x000fc600000000a3 */
[----:B------:R1:W-:Y:S01]  /*298b0*/  STL [R1+0x2608], R99 ;  /* 0x0026086301007387 */ /* 0x0003e20000100800 */
[----:B0-----:R-:W-:Y:S02]  /*298c0*/  @!P0 IMAD.MOV.U32 R12, RZ, RZ, R3 ;  /* 0x000000ffff0c8224 */ /* 0x001fe400078e0003 */
[----:B--2---:R-:W-:-:S05]  /*298d0*/  @!P0 IMAD.MOV.U32 R13, RZ, RZ, R91 ;  /* 0x000000ffff0d8224 */ /* 0x004fca00078e005b */
[----:B------:R-:W2:Y:S04]  /*298e0*/  @!P0 LDG.E.U8 R163, desc[UR60][R12.64] ;  /* 0x0000003c0ca38981 */ /* 0x000ea8000c1e1100 */
[----:B---3--:R-:W-:Y:S04]  /*298f0*/  STL [R1+0x260c], R117 ;  /* 0x00260c7501007387 */ /* 0x008fe80000100800 */
[----:B----4-:R-:W-:Y:S04]  /*29900*/  STL [R1+0x2610], R166 ;  /* 0x002610a601007387 */ /* 0x010fe80000100800 */
[----:B------:R-:W3:Y:S04]  /*29910*/  LDL R17, [R1+0x2004] ;  /* 0x0020040001117983 */ /* 0x000ee80000100800 */
[----:B------:R-:W4:Y:S04]  /*29920*/  LDL R16, [R1+0x2008] ;  /* 0x0020080001107983 */ /* 0x000f280000100800 */
[----:B------:R-:W-:Y:S04]  /*29930*/  STL [R1+0x2614], R165 ;  /* 0x002614a501007387 */ /* 0x000fe80000100800 */
[----:B------:R-:W4:Y:S04]  /*29940*/  LDL R15, [R1+0x1fc4] ;  /* 0x001fc400010f7983 */ /* 0x000f280000100800 */
[----:B------:R-:W4:Y:S04]  /*29950*/  LDL R14, [R1+0x1fc8] ;  /* 0x001fc800010e7983 */ /* 0x000f280000100800 */
[----:B------:R-:W-:Y:S04]  /*29960*/  STL [R1+0x2618], R164 ;  /* 0x002618a401007387 */ /* 0x000fe80000100800 */
[----:B------:R-:W4:Y:S04]  /*29970*/  LDL R108, [R1+0x1f84] ;  /* 0x001f8400016c7983 */ /* 0x000f280000100800 */
[----:B-1----:R-:W4:Y:S04]  /*29980*/  LDL R99, [R1+0x1f88] ;  /* 0x001f880001637983 */ /* 0x002f280000100800 */
[----:B------:R-:W4:Y:S04]  /*29990*/  LDL R91, [R1+0x1f44] ;  /* 0x001f4400015b7983 */ /* 0x000f280000100800 */
[----:B------:R-:W4:Y:S01]  /*299a0*/  LDL R3, [R1+0x1f48] ;  /* 0x001f480001037983 */ /* 0x000f220000100800 */
[----:B------:R-:W-:-:S03]  /*299b0*/  PRMT R162, RZ, 0x7610, R162 ;  /* 0x00007610ffa27816 */ /* 0x000fc600000000a2 */
[----:B--2---:R-:W-:Y:S01]  /*299c0*/  STL [R1+0x261c], R163 ;  /* 0x00261ca301007387 */ /* 0x004fe20000100800 */
[----:B---3--:R-:W-:Y:S02]  /*299d0*/  @!P0 IMAD.MOV.U32 R13, RZ, RZ, R17 ;  /* 0x000000ffff0d8224 */ /* 0x008fe400078e0011 */
[----:B----4-:R-:W-:Y:S01]  /*299e0*/  @!P0 IMAD.MOV.U32 R12, RZ, RZ, R16 ;  /* 0x000000ffff0c8224 */ /* 0x010fe200078e0010 */
[----:B------:R-:W2:Y:S04]  /*299f0*/  LDL R17, [R1+0x1f04] ;  /* 0x001f040001117983 */ /* 0x000ea80000100800 */
[----:B------:R-:W3:Y:S04]  /*29a00*/  LDL R16, [R1+0x1f08] ;  /* 0x001f080001107983 */ /* 0x000ee80000100800 */
[----:B------:R0:W4:Y:S01]  /*29a10*/  @!P0 LDG.E.U8 R162, desc[UR60][R12.64] ;  /* 0x0000003c0ca28981 */ /* 0x000122000c1e1100 */
[----:B------:R-:W-:-:S02]  /*29a20*/  PRMT R161, RZ, 0x7610, R161 ;  /* 0x00007610ffa17816 */ /* 0x000fc400000000a1 */
[----:B------:R-:W-:Y:S02]  /*29a30*/  PRMT R160, RZ, 0x7610, R160 ;  /* 0x00007610ffa07816 */ /* 0x000fe400000000a0 */
[----:B------:R-:W-:Y:S01]  /*29a40*/  PRMT R159, RZ, 0x7610, R159 ;  /* 0x00007610ff9f7816 */ /* 0x000fe2000000009f */
[----:B0-----:R-:W-:Y:S02]  /*29a50*/  @!P0 IMAD.MOV.U32 R13, RZ, RZ, R15 ;  /* 0x000000ffff0d8224 */ /* 0x001fe400078e000f */
[----:B------:R-:W-:-:S05]  /*29a60*/  @!P0 IMAD.MOV.U32 R12, RZ, RZ, R14 ;  /* 0x000000ffff0c8224 */ /* 0x000fca00078e000e */
[----:B------:R0:W4:Y:S02]  /*29a70*/  @!P0 LDG.E.U8 R161, desc[UR60][R12.64] ;  /* 0x0000003c0ca18981 */ /* 0x000124000c1e1100 */
[----:B0-----:R-:W-:Y:S02]  /*29a80*/  @!P0 IMAD.MOV.U32 R13, RZ, RZ, R108 ;  /* 0x000000ffff0d8224 */ /* 0x001fe400078e006c */
[----:B------:R-:W-:-:S05]  /*29a90*/  @!P0 IMAD.MOV.U32 R12, RZ, RZ, R99 ;  /* 0x000000ffff0c8224 */ /* 0x000fca00078e0063 */
[----:B------:R0:W4:Y:S02]  /*29aa0*/  @!P0 LDG.E.U8 R160, desc[UR60][R12.64] ;  /* 0x0000003c0ca08981 */ /* 0x000124000c1e1100 */
[----:B0-----:R-:W-:Y:S02]  /*29ab0*/  @!P0 IMAD.MOV.U32 R12, RZ, RZ, R3 ;  /* 0x000000ffff0c8224 */ /* 0x001fe400078e0003 */
[----:B------:R-:W-:-:S05]  /*29ac0*/  @!P0 IMAD.MOV.U32 R13, RZ, RZ, R91 ;  /* 0x000000ffff0d8224 */ /* 0x000fca00078e005b */
[----:B------:R2:W4:Y:S01]  /*29ad0*/  @!P0 LDG.E.U8 R159, desc[UR60][R12.64] ;  /* 0x0000003c0c9f8981 */ /* 0x000522000c1e1100 */
[----:B------:R-:W-:Y:S01]  /*29ae0*/  PRMT R158, RZ, 0x7610, R158 ;  /* 0x00007610ff9e7816 */ /* 0x000fe2000000009e */
[----:B--2---:R-:W-:Y:S02]  /*29af0*/  @!P0 IMAD.MOV.U32 R13, RZ, RZ, R17 ;  /* 0x000000ffff0d8224 */ /* 0x004fe400078e0011 */
[----:B---3--:R-:W-:-:S05]  /*29b00*/  @!P0 IMAD.MOV.U32 R12, RZ, RZ, R16 ;  /* 0x000000ffff0c8224 */ /* 0x008fca00078e0010 */
[----:B------:R-:W2:Y:S04]  /*29b10*/  @!P0 LDG.E.U8 R158, desc[UR60][R12.64] ;  /* 0x0000003c0c9e8981 */ /* 0x000ea8000c1e1100 */
[----:B----4-:R-:W-:Y:S04]  /*29b20*/  STL [R1+0x2620], R162 ;  /* 0x002620a201007387 */ /* 0x010fe80000100800 */
[----:B------:R-:W3:Y:S04]  /*29b30*/  LDL R15, [R1+0x1ec4] ;  /* 0x001ec400010f7983 */ /* 0x000ee80000100800 */
[----:B------:R-:W4:Y:S04]  /*29b40*/  LDL R14, [R1+0x1ec8] ;  /* 0x001ec800010e7983 */ /* 0x000f280000100800 */
[----:B------:R-:W-:Y:S04]  /*29b50*/  STL [R1+0x2624], R161 ;  /* 0x002624a101007387 */ /* 0x000fe80000100800 */
[----:B------:R0:W-:Y:S04]  /*29b60*/  STL [R1+0x2628], R160 ;  /* 0x002628a001007387 */ /* 0x0001e80000100800 */
[----:B------:R-:W3:Y:S04]  /*29b70*/  LDL R3, [R1+0x1e88] ;  /* 0x001e880001037983 */ /* 0x000ee80000100800 */
[----:B0-----:R-:W3:Y:S04]  /*29b80*/  LDL R160, [R1+0x1e84] ;  /* 0x001e840001a07983 */ /* 0x001ee80000100800 */
[----:B------:R-:W-:Y:S04]  /*29b90*/  STL [R1+0x262c], R159 ;  /* 0x00262c9f01007387 */ /* 0x000fe80000100800 */
[----:B------:R-:W3:Y:S04]  /*29ba0*/  LDL R99, [R1+0x1e44] ;  /* 0x001e440001637983 */ /* 0x000ee80000100800 */
[----:B------:R-:W3:Y:S01]  /*29bb0*/  LDL R17, [R1+0x1e48] ;  /* 0x001e480001117983 */ /* 0x000ee20000100800 */
[----:B------:R-:W-:-:S03]  /*29bc0*/  PRMT R157, RZ, 0x7610, R157 ;  /* 0x00007610ff9d7816 */ /* 0x000fc6000000009d */
[----:B--2---:R-:W-:Y:S04]  /*29bd0*/  STL [R1+0x2630], R158 ;  /* 0x0026309e01007387 */ /* 0x004fe80000100800 */
[----:B------:R-:W2:Y:S04]  /*29be0*/  LDL R117, [R1+0x1e04] ;  /* 0x001e040001757983 */ /* 0x000ea80000100800 */
[----:B------:R-:W2:Y:S01]  /*29bf0*/  LDL R16, [R1+0x1e08] ;  /* 0x001e080001107983 */ /* 0x000ea20000100800 */
[----:B----4-:R-:W-:Y:S02]  /*29c00*/  @!P0 IMAD.MOV.U32 R12, RZ, RZ, R14 ;  /* 0x000000ffff0c8224 */ /* 0x010fe400078e000e */
[----:B---3--:R-:W-:Y:S01]  /*29c10*/  @!P0 IMAD.MOV.U32 R13, RZ, RZ, R15 ;  /* 0x000000ffff0d8224 */ /* 0x008fe200078e000f */
[----:B------:R-:W3:Y:S04]  /*29c20*/  LDL R14, [R1+0x1dc8] ;  /* 0x001dc800010e7983 */ /* 0x000ee80000100800 */
[----:B------:R-:W4:Y:S04]  /*29c30*/  LDL R15, [R1+0x1dc4] ;  /* 0x001dc400010f7983 */ /* 0x000f280000100800 */
[----:B------:R0:W4:Y:S01]  /*29c40*/  @!P0 LDG.E.U8 R157, desc[UR60][R12.64] ;  /* 0x0000003c0c9d8981 */ /* 0x000122000c1e1100 */
[----:B------:R-:W-:-:S02]  /*29c50*/  PRMT R156, RZ, 0x7610, R156 ;  /* 0x00007610ff9c7816 */ /* 0x000fc4000000009c */
[----:B------:R-:W-:Y:S02]  /*29c60*/  PRMT R155, RZ, 0x7610, R155 ;  /* 0x00007610ff9b7816 */ /* 0x000fe4000000009b */
[----:B------:R-:W-:Y:S02]  /*29c70*/  PRMT R154, RZ, 0x7610, R154 ;  /* 0x00007610ff9a7816 */ /* 0x000fe4000000009a */
[----:B------:R-:W-:Y:S01]  /*29c80*/  PRMT R153, RZ, 0x7610, R153 ;  /* 0x00007610ff997816 */ /* 0x000fe20000000099 */
[----:B------:R-:W4:Y:S04]  /*29c90*/  LDL.LU R115, [R1+0x1d84] ;  /* 0x001d840001737983 */ /* 0x000f280000300800 */
[----:B------:R-:W4:Y:S04]  /*29ca0*/  LDL.LU R108, [R1+0x1d44] ;  /* 0x001d4400016c7983 */ /* 0x000f280000300800 */
[----:B------:R-:W4:Y:S01]  /*29cb0*/  LDL.LU R91, [R1+0x1d48] ;  /* 0x001d4800015b7983 */ /* 0x000f220000300800 */
[----:B0-----:R-:W-:-:S02]  /*29cc0*/  @!P0 IMAD.MOV.U32 R12, RZ, RZ, R3 ;  /* 0x000000ffff0c8224 */ /* 0x001fc400078e0003 */
[----:B------:R-:W-:-:S05]  /*29cd0*/  @!P0 IMAD.MOV.U32 R13, RZ, RZ, R160 ;  /* 0x000000ffff0d8224 */ /* 0x000fca00078e00a0 */
[----:B------:R0:W4:Y:S02]  /*29ce0*/  @!P0 LDG.E.U8 R156, desc[UR60][R12.64] ;  /* 0x0000003c0c9c8981 */ /* 0x000124000c1e1100 */
[----:B0-----:R-:W-:Y:S02]  /*29cf0*/  @!P0 IMAD.MOV.U32 R12, RZ, RZ, R17 ;  /* 0x000000ffff0c8224 */ /* 0x001fe400078e0011 */
[----:B------:R-:W-:-:S05]  /*29d00*/  @!P0 IMAD.MOV.U32 R13, RZ, RZ, R99 ;  /* 0x000000ffff0d8224 */ /* 0x000fca00078e0063 */
[----:B------:R2:W4:Y:S02]  /*29d10*/  @!P0 LDG.E.U8 R155, desc[UR60][R12.64] ;  /* 0x0000003c0c9b8981 */ /* 0x000524000c1e1100 */
[----:B--2---:R-:W-:Y:S02]  /*29d20*/  @!P0 IMAD.MOV.U32 R13, RZ, RZ, R117 ;  /* 0x000000ffff0d8224 */ /* 0x004fe400078e0075 */
[----:B------:R-:W-:-:S05]  /*29d30*/  @!P0 IMAD.MOV.U32 R12, RZ, RZ, R16 ;  /* 0x000000ffff0c8224 */ /* 0x000fca00078e0010 */
[----:B------:R3:W2:Y:S02]  /*29d40*/  @!P0 LDG.E.U8 R154, desc[UR60][R12.64] ;  /* 0x0000003c0c9a8981 */ /* 0x0006a4000c1e1100 */
[----:B---3--:R-:W-:Y:S02]  /*29d50*/  @!P0 IMAD.MOV.U32 R12, RZ, RZ, R14 ;  /* 0x000000ffff0c8224 */ /* 0x008fe400078e000e */
[----:B----4-:R-:W-:-:S05]  /*29d60*/  @!P0 IMAD.MOV.U32 R13, RZ, RZ, R15 ;  /* 0x000000ffff0d8224 */ /* 0x010fca00078e000f */
[----:B------:R0:W3:Y:S04]  /*29d70*/  @!P0 LDG.E.U8 R153, desc[UR60][R12.64] ;  /* 0x0000003c0c998981 */ /* 0x0000e8000c1e1100 */
[----:B------:R-:W-:Y:S04]  /*29d80*/  STL [R1+0x2634], R157 ;  /* 0x0026349d01007387 */ /* 0x000fe80000100800 */
[----:B------:R-:W4:Y:S04]  /*29d90*/  LDL R3, [R1+0x1d88] ;  /* 0x001d880001037983 */ /* 0x000f280000100800 */
[----:B------:R-:W-:Y:S04]  /*29da0*/  STL [R1+0x2638], R156 ;  /* 0x0026389c01007387 */ /* 0x000fe80000100800 */
[----:B------:R-:W4:Y:S04]  /*29db0*/  LDL R99, [R1+0x20c0] ;  /* 0x0020c00001637983 */ /* 0x000f280000100800 */
[----:B------:R-:W4:Y:S04]  /*29dc0*/  LDL R17, [R1+0x20d8] ;  /* 0x0020d80001117983 */ /* 0x000f280000100800 */
[----:B------:R1:W-:Y:S04]  /*29dd0*/  STL [R1+0x263c], R155 ;  /* 0x00263c9b01007387 */ /* 0x0003e80000100800 */
[----:B------:R-:W4:Y:S04]  /*29de0*/  LDL R16, [R1+0x20e0] ;  /* 0x0020e00001107983 */ /* 0x000f280000100800 */
[----:B-1----:R-:W4:Y:S01]  /*29df0*/  LDL R155, [R1+0x20dc] ;  /* 0x0020dc00019b7983 */ /* 0x002f220000100800 */
[----:B------:R-:W-:Y:S01]  /*29e00*/  PRMT R152, RZ, 0x7610, R152 ;  /* 0x00007610ff987816 */ /* 0x000fe20000000098 */
[----:B0-----:R-:W-:Y:S01]  /*29e10*/  @!P0 IMAD.MOV.U32 R13, RZ, RZ, R115 ;  /* 0x000000ffff0d8224 */ /* 0x001fe200078e0073 */
[----:B------:R-:W-:Y:S01]  /*29e20*/  PRMT R150, RZ, 0x7610, R150 ;  /* 0x00007610ff967816 */ /* 0x000fe20000000096 */
[----:B--2---:R0:W-:Y:S04]  /*29e30*/  STL [R1+0x2640], R154 ;  /* 0x0026409a01007387 */ /* 0x0041e80000100800 */
[----:B------:R-:W2:Y:S04]  /*29e40*/  LDL R117, [R1+0x2080] ;  /* 0x0020800001757983 */ /* 0x000ea80000100800 */
[----:B0-----:R-:W2:Y:S04]  /*29e50*/  LDL R154, [R1+0x207c] ;  /* 0x00207c00019a7983 */ /* 0x001ea80000100800 */
[----:B---3--:R0:W-:Y:S04]  /*29e60*/  STL [R1+0x2644], R153 ;  /* 0x0026449901007387 */ /* 0x0081e80000100800 */
[----:B------:R-:W3:Y:S04]  /*29e70*/  LDL R15, [R1+0x203c] ;  /* 0x00203c00010f7983 */ /* 0x000ee80000100800 */
[----:B------:R-:W3:Y:S01]  /*29e80*/  LDL R14, [R1+0x2040] ;  /* 0x00204000010e7983 */ /* 0x000ee20000100800 */
[----:B----4-:R-:W-:-:S03]  /*29e90*/  @!P0 IMAD.MOV.U32 R12, RZ, RZ, R3 ;  /* 0x000000ffff0c8224 */ /* 0x010fc600078e0003 */
[----:B------:R-:W4:Y:S04]  /*29ea0*/  LDL R3, [R1+0x2000] ;  /* 0x0020000001037983 */ /* 0x000f280000100800 */
[----:B------:R1:W4:Y:S04]  /*29eb0*/  @!P0 LDG.E.U8 R152, desc[UR60][R12.64] ;  /* 0x0000003c0c988981 */ /* 0x000328000c1e1100 */
[----:B0-----:R-:W4:Y:S01]  /*29ec0*/  LDL R153, [R1+0x1ffc] ;  /* 0x001ffc0001997983 */ /* 0x001f220000100800 */
[----:B-1----:R-:W-:Y:S02]  /*29ed0*/  @!P0 IMAD.MOV.U32 R12, RZ, RZ, R91 ;  /* 0x000000ffff0c8224 */ /* 0x002fe400078e005b */
[----:B------:R-:W-:-:S05]  /*29ee0*/  @!P0 IMAD.MOV.U32 R13, RZ, RZ, R108 ;  /* 0x000000ffff0d8224 */ /* 0x000fca00078e006c */
[----:B------:R0:W4:Y:S01]  /*29ef0*/  @!P0 LDG.E.U8 R150, desc[UR60][R12.64] ;  /* 0x0000003c0c968981 */ /* 0x000122000c1e1100 */
[----:B------:R-:W-:Y:S02]  /*29f00*/  PRMT R149, RZ, 0x7610, R149 ;  /* 0x00007610ff957816 */ /* 0x000fe40000000095 */
[----:B------:R-:W-:Y:S01]  /*29f10*/  PRMT R148, RZ, 0x7610, R148 ;  /* 0x00007610ff947816 */ /* 0x000fe20000000094 */
[----:B0-----:R-:W-:Y:S02]  /*29f20*/  @!P0 IMAD.MOV.U32 R13, RZ, RZ, R99 ;  /* 0x000000ffff0d8224 */ /* 0x001fe400078e0063 */
[----:B------:R-:W-:-:S05]  /*29f30*/  @!P0 IMAD.MOV.U32 R12, RZ, RZ, R17 ;  /* 0x000000ffff0c8224 */ /* 0x000fca00078e0011 */
[----:B------:R0:W4:Y:S02]  /*29f40*/  @!P0 LDG.E.U8 R149, desc[UR60][R12.64] ;  /* 0x0000003c0c958981 */ /* 0x000124000c1e1100 */
[----:B0-----:R-:W-:Y:S02]  /*29f50*/  @!P0 IMAD.MOV.U32 R12, RZ, RZ, R16 ;  /* 0x000000ffff0c8224 */ /* 0x001fe400078e0010 */
[----:B------:R-:W-:-:S05]  /*29f60*/  @!P0 IMAD.MOV.U32 R13, RZ, RZ, R155 ;  /* 0x000000ffff0d8224 */ /* 0x000fca00078e009b */
[----:B------:R2:W4:Y:S01]  /*29f70*/  @!P0 LDG.E.U8 R148, desc[UR60][R12.64] ;  /* 0x0000003c0c948981 */ /* 0x000522000c1e1100 */
[----:B------:R-:W-:Y:S02]  /*29f80*/  PRMT R147, RZ, 0x7610, R147 ;  /* 0x00007610ff937816 */ /* 0x000fe40000000093 */
[----:B------:R-:W-:Y:S02]  /*29f90*/  PRMT R146, RZ, 0x7610, R146 ;  /* 0x00007610ff927816 */ /* 0x000fe40000000092 */
[----:B------:R-:W-:Y:S01]  /*29fa0*/  PRMT R145, RZ, 0x7610, R145 ;  /* 0x00007610ff917816 */ /* 0x000fe20000000091 */
[----:B------:R-:W-:Y:S01]  /*29fb0*/  STL [R1+0x2648], R115 ;  /* 0x0026487301007387 */ /* 0x000fe20000100800 */
[----:B--2---:R-:W-:Y:S02]  /*29fc0*/  @!P0 IMAD.MOV.U32 R12, RZ, RZ, R117 ;  /* 0x000000ffff0c8224 */ /* 0x004fe400078e0075 */
[----:B------:R-:W-:-:S05]  /*29fd0*/  @!P0 IMAD.MOV.U32 R13, RZ, RZ, R154 ;  /* 0x000000ffff0d8224 */ /* 0x000fca00078e009a */
[----:B------:R3:W2:Y:S02]  /*29fe0*/  @!P0 LDG.E.U8 R147, desc[UR60][R12.64] ;  /* 0x0000003c0c938981 */ /* 0x0006a4000c1e1100 */
[----:B---3--:R-:W-:Y:S02]  /*29ff0*/  @!P0 IMAD.MOV.U32 R12, RZ, RZ, R14 ;  /* 0x000000ffff0c8224 */ /* 0x008fe400078e000e */
[----:B------:R-:W-:-:S05]  /*2a000*/  @!P0 IMAD.MOV.U32 R13, RZ, RZ, R15 ;  /* 0x000000ffff0d8224 */ /* 0x000fca00078e000f */
[----:B------:R0:W3:Y:S04]  /*2a010*/  @!P0 LDG.E.U8 R146, desc[UR60][R12.64] ;  /* 0x0000003c0c928981 */ /* 0x0000e8000c1e1100 */
[----:B----4-:R-:W-:Y:S04]  /*2a020*/  STL [R1+0x264c], R152 ;  /* 0x00264c9801007387 */ /* 0x010fe80000100800 */
[----:B------:R-:W-:Y:S04]  /*2a030*/  STL [R1+0x2654], R91 ;  /* 0x0026545b01007387 */ /* 0x000fe80000100800 */
[----:B------:R-:W-:Y:S01]  /*2a040*/  STL [R1+0x2650], R108 ;  /* 0x0026506c01007387 */ /* 0x000fe20000100800 */
[----:B0-----:R-:W-:-:S02]  /*2a050*/  @!P0 IMAD.MOV.U32 R12, RZ, RZ, R3 ;  /* 0x000000ffff0c8224 */ /* 0x001fc400078e0003 */
[----:B------:R-:W-:Y:S01]  /*2a060*/  @!P0 IMAD.MOV.U32 R13, RZ, RZ, R153 ;  /* 0x000000ffff0d8224 */ /* 0x000fe200078e0099 */
[----:B------:R0:W-:Y:S04]  /*2a070*/  STL [R1+0x2658], R150 ;  /* 0x0026589601007387 */ /* 0x0001e80000100800 */
[----:B------:R-:W4:Y:S04]  /*2a080*/  LDL R99, [R1+0x1fbc] ;  /* 0x001fbc0001637983 */ /* 0x000f280000100800 */
[----:B------:R-:W4:Y:S04]  /*2a090*/  LDL R17, [R1+0x1fc0] ;  /* 0x001fc00001117983 */ /* 0x000f280000100800 */
[----:B------:R4:W4:Y:S04]  /*2a0a0*/  @!P0 LDG.E.U8 R145, desc[UR60][R12.64] ;  /* 0x0000003c0c918981 */ /* 0x000928000c1e1100 */
[----:B------:R1:W-:Y:S04]  /*2a0b0*/  STL [R1+0x265c], R149 ;  /* 0x00265c9501007387 */ /* 0x0003e80000100800 */
[----:B0-----:R-:W4:Y:S04]  /*2a0c0*/  LDL R150, [R1+0x1f7c] ;  /* 0x001f7c0001967983 */ /* 0x001f280000100800 */
[----:B------:R-:W4:Y:S04]  /*2a0d0*/  LDL R16, [R1+0x1f40] ;  /* 0x001f400001107983 */ /* 0x000f280000100800 */
[----:B-1----:R-:W4:Y:S04]  /*2a0e0*/  LDL R149, [R1+0x1f80] ;  /* 0x001f800001957983 */ /* 0x002f280000100800 */
[----:B------:R-:W-:Y:S04]  /*2a0f0*/  STL [R1+0x2660], R148 ;  /* 0x0026609401007387 */ /* 0x000fe80000100800 */
[----:B------:R-:W4:Y:S04]  /*2a100*/  LDL R91, [R1+0x1f3c] ;  /* 0x001f3c00015b7983 */ /* 0x000f280000100800 */
[----:B------:R-:W4:Y:S04]  /*2a110*/  LDL R117, [R1+0x1efc] ;  /* 0x001efc0001757983 */ /* 0x000f280000100800 */
[----:B------:R-:W4:Y:S04]  /*2a120*/  LDL R115, [R1+0x1f00] ;  /* 0x001f000001737983 */ /* 0x000f280000100800 */
[----:B--2---:R-:W-:Y:S04]  /*2a130*/  STL [R1+0x2664], R147 ;  /* 0x0026649301007387 */ /* 0x004fe80000100800 */
[----:B------:R-:W2:Y:S04]  /*2a140*/  LDL R15, [R1+0x1ebc] ;  /* 0x001ebc00010f7983 */ /* 0x000ea80000100800 */
[----:B------:R-:W2:Y:S04]  /*2a150*/  LDL R14, [R1+0x1ec0] ;  /* 0x001ec000010e7983 */ /* 0x000ea80000100800 */
[----:B---3--:R-:W-:Y:S04]  /*2a160*/  STL [R1+0x2668], R146 ;  /* 0x0026689201007387 */ /* 0x008fe80000100800 */
[----:B------:R-:W3:Y:S04]  /*2a170*/  LDL R108, [R1+0x1e7c] ;  /* 0x001e7c00016c7983 */ /* 0x000ee80000100800 */
[----:B------:R-:W3:Y:S01]  /*2a180*/  LDL R3, [R1+0x1e80] ;  /* 0x001e800001037983 */ /* 0x000ee20000100800 */
[----:B----4-:R-:W-:-:S02]  /*2a190*/  @!P0 IMAD.MOV.U32 R13, RZ, RZ, R99 ;  /* 0x000000ffff0d8224 */ /* 0x010fc400078e0063 */
[----:B------:R-:W-:Y:S01]  /*2a1a0*/  @!P0 IMAD.MOV.U32 R12, RZ, RZ, R17 ;  /* 0x000000ffff0c8224 */ /* 0x000fe200078e0011 */
[----:B------:R-:W-:Y:S04]  /*2a1b0*/  STL [R1+0x266c], R145 ;  /* 0x00266c9101007387 */ /* 0x000fe80000100800 */
[----:B------:R-:W4:Y:S04]  /*2a1c0*/  LDL R99, [R1+0x1e3c] ;  /* 0x001e3c0001637983 */ /* 0x000f280000100800 */
[----:B------:R-:W4:Y:S01]  /*2a1d0*/  LDL R17, [R1+0x1e40] ;  /* 0x001e400001117983 */ /* 0x000f220000100800 */
[----:B------:R-:W-:-:S02]  /*2a1e0*/  PRMT R144, RZ, 0x7610, R144 ;  /* 0x00007610ff907816 */ /* 0x000fc40000000090 */
[----:B------:R-:W-:-:S04]  /*2a1f0*/  PRMT R143, RZ, 0x7610, R143 ;  /* 0x00007610ff8f7816 */ /* 0x000fc8000000008f */
[----:B------:R0:W4:Y:S01]  /*2a200*/  @!P0 LDG.E.U8 R144, desc[UR60][R12.64] ;  /* 0x0000003c0c908981 */ /* 0x000122000c1e1100 */
[----:B------:R-:W-:Y:S01]  /*2a210*/  PRMT R142, RZ, 0x7610, R142 ;  /* 0x00007610ff8e7816 */ /* 0x000fe2000000008e */
[----:B0-----:R-:W-:Y:S02]  /*2a220*/  @!P0 IMAD.MOV.U32 R12, RZ, RZ, R149 ;  /* 0x000000ffff0c8224 */ /* 0x001fe400078e0095 */
[----:B------:R-:W-:-:S05]  /*2a230*/  @!P0 IMAD.MOV.U32 R13, RZ, RZ, R150 ;  /* 0x000000ffff0d8224 */ /* 0x000fca00078e0096 */
        /* <DEDUP_REMOVED lines=9> */
[----:B------:R-:W-:Y:S02]  /*2a2d0*/  PRMT R139, RZ, 0x7610, R139 ;  /* 0x00007610ff8b7816 */ /* 0x000fe4000000008b */
[----:B------:R-:W-:Y:S01]  /*2a2e0*/  PRMT R138, RZ, 0x7610, R138 ;  /* 0x00007610ff8a7816 */ /* 0x000fe2000000008a */
[----:B--2---:R-:W-:Y:S02]  /*2a2f0*/  @!P0 IMAD.MOV.U32 R13, RZ, RZ, R15 ;  /* 0x000000ffff0d8224 */ /* 0x004fe400078e000f */
[----:B------:R-:W-:-:S05]  /*2a300*/  @!P0 IMAD.MOV.U32 R12, RZ, RZ, R14 ;  /* 0x000000ffff0c8224 */ /* 0x000fca00078e000e */
[----:B------:R3:W2:Y:S02]  /*2a310*/  @!P0 LDG.E.U8 R140, desc[UR60][R12.64] ;  /* 0x0000003c0c8c8981 */ /* 0x0006a4000c1e1100 */
[----:B---3--:R-:W-:Y:S02]  /*2a320*/  @!P0 IMAD.MOV.U32 R13, RZ, RZ, R108 ;  /* 0x000000ffff0d8224 */ /* 0x008fe400078e006c */
[----:B------:R-:W-:-:S05]  /*2a330*/  @!P0 IMAD.MOV.U32 R12, RZ, RZ, R3 ;  /* 0x000000ffff0c8224 */ /* 0x000fca00078e0003 */
[----:B------:R0:W3:Y:S01]  /*2a340*/  @!P0 LDG.E.U8 R139, desc[UR60][R12.64] ;  /* 0x0000003c0c8b8981 */ /* 0x0000e2000c1e1100 */
[----:B------:R-:W-:Y:S02]  /*2a350*/  LOP3.LUT R3, R236, 0xffff, RZ, 0xc0, !PT ;  /* 0x0000ffffec037812 */ /* 0x000fe400078ec0ff */
[----:B0-----:R-:W-:Y:S01]  /*2a360*/  LOP3.LUT R12, R137, 0xffff, RZ, 0xc0, !PT ;  /* 0x0000ffff890c7812 */ /* 0x001fe200078ec0ff */
[----:B----4-:R-:W-:-:S03]  /*2a370*/  @!P0 IMAD.MOV.U32 R13, RZ, RZ, R99 ;  /* 0x000000ffff0d8224 */ /* 0x010fc600078e0063 */
[----:B------:R-:W-:Y:S01]  /*2a380*/  PRMT R3, R12, 0x3340, R3 ;  /* 0x000033400c037816 */ /* 0x000fe20000000003 */
[----:B------:R-:W-:-:S05]  /*2a390*/  @!P0 IMAD.MOV.U32 R12, RZ, RZ, R17 ;  /* 0x000000ffff0c8224 */ /* 0x000fca00078e0011 */
[----:B------:R0:W4:Y:S04]  /*2a3a0*/  @!P0 LDG.E.U8 R138, desc[UR60][R12.64] ;  /* 0x0000003c0c8a8981 */ /* 0x000128000c1e1100 */
[----:B------:R-:W-:Y:S04]  /*2a3b0*/  STL [R1+0x2670], R144 ;  /* 0x0026709001007387 */ /* 0x000fe80000100800 */
[----:B------:R-:W-:Y:S04]  /*2a3c0*/  STL [R1+0x2674], R143 ;  /* 0x0026748f01007387 */ /* 0x000fe80000100800 */
[----:B------:R-:W4:Y:S04]  /*2a3d0*/  LDL R91, [R1+0x1dfc] ;  /* 0x001dfc00015b7983 */ /* 0x000f280000100800 */
[----:B------:R-:W4:Y:S04]  /*2a3e0*/  LDL R16, [R1+0x1e00] ;  /* 0x001e000001107983 */ /* 0x000f280000100800 */
[----:B------:R-:W-:Y:S04]  /*2a3f0*/  STL [R1+0x2678], R142 ;  /* 0x0026788e01007387 */ /* 0x000fe80000100800 */
[----:B------:R-:W-:Y:S04]  /*2a400*/  STL [R1+0x267c], R141 ;  /* 0x00267c8d01007387 */ /* 0x000fe80000100800 */
[----:B------:R-:W4:Y:S04]  /*2a410*/  LDL R15, [R1+0x1dbc] ;  /* 0x001dbc00010f7983 */ /* 0x000f280000100800 */
[----:B------:R-:W4:Y:S04]  /*2a420*/  LDL R14, [R1+0x1dc0] ;  /* 0x001dc000010e7983 */ /* 0x000f280000100800 */
[----:B------:R-:W4:Y:S01]  /*2a430*/  LDL.LU R233, [R1+0x61c] ;  /* 0x00061c0001e97983 */ /* 0x000f220000300800 */
[----:B0-----:R-:W-:-:S03]  /*2a440*/  LOP3.LUT R12, R88, 0xffff, RZ, 0xc0, !PT ;  /* 0x0000ffff580c7812 */ /* 0x001fc600078ec0ff */
[----:B--2---:R-:W-:Y:S04]  /*2a450*/  STL [R1+0x2680], R140 ;  /* 0x0026808c01007387 */ /* 0x004fe80000100800 */
[----:B---3--:R-:W-:Y:S04]  /*2a460*/  STL [R1+0x2684], R139 ;  /* 0x0026848b01007387 */ /* 0x008fe80000100800 */
[----:B------:R-:W2:Y:S04]  /*2a470*/  LDL.LU R137, [R1+0x2958] ;  /* 0x0029580001897983 */ /* 0x000ea80000300800 */
[----:B------:R0:W-:Y:S02]  /*2a480*/  STL [R1+0x2214], R3 ;  /* 0x0022140301007387 */ /* 0x0001e40000100800 */
[----:B0-----:R-:W-:-:S02]  /*2a490*/  LOP3.LUT R3, R136, 0xffff, RZ, 0xc0, !PT ;  /* 0x0000ffff88037812 */ /* 0x001fc400078ec0ff */
[----:B----4-:R-:W-:Y:S04]  /*2a4a0*/  STL [R1+0x2688], R138 ;  /* 0x0026888a01007387 */ /* 0x010fe80000100800 */
[----:B------:R-:W3:Y:S04]  /*2a4b0*/  LDL.LU R17, [R1+0x604] ;  /* 0x0006040001117983 */ /* 0x000ee80000300800 */
[----:B------:R-:W4:Y:S04]  /*2a4c0*/  LDL.LU R88, [R1+0x1d7c] ;  /* 0x001d7c0001587983 */ /* 0x000f280000300800 */
[----:B------:R-:W3:Y:S04]  /*2a4d0*/  LDL.LU R236, [R1+0x1d80] ;  /* 0x001d800001ec7983 */ /* 0x000ee80000300800 */
[----:B------:R-:W4:Y:S01]  /*2a4e0*/  LDL.LU R136, [R1+0x2954] ;  /* 0x0029540001887983 */ /* 0x000f220000300800 */
[----:B------:R-:W-:Y:S01]  /*2a4f0*/  PRMT R3, R12, 0x3340, R3 ;  /* 0x000033400c037816 */ /* 0x000fe20000000003 */
[----:B------:R-:W-:-:S02]  /*2a500*/  @!P0 IMAD.MOV.U32 R13, RZ, RZ, R91 ;  /* 0x000000ffff0d8224 */ /* 0x000fc400078e005b */
[----:B------:R-:W-:Y:S02]  /*2a510*/  @!P0 IMAD.MOV.U32 R12, RZ, RZ, R16 ;  /* 0x000000ffff0c8224 */ /* 0x000fe400078e0010 */
[----:B------:R0:W-:Y:S02]  /*2a520*/  STL [R1+0x2210], R3 ;  /* 0x0022100301007387 */ /* 0x0001e40000100800 */
[----:B0-----:R-:W-:Y:S02]  /*2a530*/  LOP3.LUT R3, R93, 0xffff, RZ, 0xc0, !PT ;  /* 0x0000ffff5d037812 */ /* 0x001fe400078ec0ff */
[----:B--2---:R-:W-:-:S06]  /*2a540*/  PRMT R137, RZ, 0x7610, R137 ;  /* 0x00007610ff897816 */ /* 0x004fcc0000000089 */
[----:B------:R0:W2:Y:S02]  /*2a550*/  @!P0 LDG.E.U8 R137, desc[UR60][R12.64] ;  /* 0x0000003c0c898981 */ /* 0x0000a4000c1e1100 */
[----:B0-----:R-:W-:Y:S01]  /*2a560*/  LOP3.LUT R12, R100, 0xffff, RZ, 0xc0, !PT ;  /* 0x0000ffff640c7812 */ /* 0x001fe200078ec0ff */
[----:B------:R-:W-:-:S03]  /*2a570*/  @!P0 IMAD.MOV.U32 R13, RZ, RZ, R15 ;  /* 0x000000ffff0d8224 */ /* 0x000fc600078e000f */
[----:B------:R-:W-:Y:S01]  /*2a580*/  PRMT R3, R12, 0x3340, R3 ;  /* 0x000033400c037816 */ /* 0x000fe20000000003 */
[----:B------:R-:W-:Y:S01]  /*2a590*/  @!P0 IMAD.MOV.U32 R12, RZ, RZ, R14 ;  /* 0x000000ffff0c8224 */ /* 0x000fe200078e000e */
[----:B----4-:R-:W-:-:S06]  /*2a5a0*/  PRMT R136, RZ, 0x7610, R136 ;  /* 0x00007610ff887816 */ /* 0x010fcc0000000088 */
[----:B------:R0:W4:Y:S01]  /*2a5b0*/  @!P0 LDG.E.U8 R136, desc[UR60][R12.64] ;  /* 0x0000003c0c888981 */ /* 0x000122000c1e1100 */
[----:B------:R-:W-:Y:S02]  /*2a5c0*/  PRMT R135, RZ, 0x7610, R135 ;  /* 0x00007610ff877816 */ /* 0x000fe40000000087 */
[----:B0-----:R-:W-:Y:S01]  /*2a5d0*/  LOP3.LUT R12, R233, 0xffff, RZ, 0xc0, !PT ;  /* 0x0000ffffe90c7812 */ /* 0x001fe200078ec0ff */
[----:B------:R-:W-:Y:S01]  /*2a5e0*/  @!P0 IMAD.MOV.U32 R13, RZ, RZ, R88 ;  /* 0x000000ffff0d8224 */ /* 0x000fe200078e0058 */
[----:B--2---:R-:W-:Y:S04]  /*2a5f0*/  STL [R1+0x268c], R137 ;  /* 0x00268c8901007387 */ /* 0x004fe80000100800 */
[----:B------:R-:W2:Y:S04]  /*2a600*/  LDL.LU R100, [R1+0x1d3c] ;  /* 0x001d3c0001647983 */ /* 0x000ea80000300800 */
[----:B------:R-:W2:Y:S04]  /*2a610*/  LDL.LU R93, [R1+0x1d40] ;  /* 0x001d4000015d7983 */ /* 0x000ea80000300800 */
[----:B------:R-:W2:Y:S04]  /*2a620*/  LDL.LU R166, [R1+0x60c] ;  /* 0x00060c0001a67983 */ /* 0x000ea80000300800 */
[----:B------:R0:W-:Y:S02]  /*2a630*/  STL [R1+0x220c], R3 ;  /* 0x00220c0301007387 */ /* 0x0001e40000100800 */
[----:B0-----:R-:W-:-:S04]  /*2a640*/  LOP3.LUT R3, R134, 0xffff, RZ, 0xc0, !PT ;  /* 0x0000ffff86037812 */ /* 0x001fc800078ec0ff */
[----:B------:R-:W-:Y:S01]  /*2a650*/  PRMT R3, R12, 0x3340, R3 ;  /* 0x000033400c037816 */ /* 0x000fe20000000003 */
[----:B---3--:R-:W-:-:S05]  /*2a660*/  @!P0 IMAD.MOV.U32 R12, RZ, RZ, R236 ;  /* 0x000000ffff0c8224 */ /* 0x008fca00078e00ec */
[----:B------:R0:W3:Y:S04]  /*2a670*/  @!P0 LDG.E.U8 R135, desc[UR60][R12.64] ;  /* 0x0000003c0c878981 */ /* 0x0000e8000c1e1100 */
[----:B----4-:R1:W-:Y:S04]  /*2a680*/  STL [R1+0x2690], R136 ;  /* 0x0026908801007387 */ /* 0x0103e80000100800 */
[----:B------:R-:W4:Y:S04]  /*2a690*/  LDL R16, [R1+0x20d4] ;  /* 0x0020d40001107983 */ /* 0x000f280000100800 */
[----:B------:R-:W4:Y:S04]  /*2a6a0*/  LDL R15, [R1+0x2100] ;  /* 0x00210000010f7983 */ /* 0x000f280000100800 */
[----:B------:R-:W4:Y:S04]  /*2a6b0*/  LDL.LU R134, [R1+0x2950] ;  /* 0x0029500001867983 */ /* 0x000f280000300800 */
[----:B------:R-:W4:Y:S04]  /*2a6c0*/  LDL.LU R233, [R1+0x5f4] ;  /* 0x0005f40001e97983 */ /* 0x000f280000300800 */
[----:B-1----:R-:W4:Y:S04]  /*2a6d0*/  LDL R136, [R1+0x20b4] ;  /* 0x0020b40001887983 */ /* 0x002f280000100800 */
[----:B------:R1:W-:Y:S04]  /*2a6e0*/  STL [R1+0x2208], R3 ;  /* 0x0022080301007387 */ /* 0x0003e80000100800 */
[----:B------:R-:W4:Y:S04]  /*2a6f0*/  LDL R115, [R1+0x20b8] ;  /* 0x0020b80001737983 */ /* 0x000f280000100800 */
[----:B------:R-:W-:Y:S04]  /*2a700*/  STL [R1+0x2694], R88 ;  /* 0x0026945801007387 */ /* 0x000fe80000100800 */
[----:B------:R-:W-:Y:S01]  /*2a710*/  STL [R1+0x223c], R236 ;  /* 0x00223cec01007387 */ /* 0x000fe20000100800 */
[----:B0-----:R-:W-:-:S02]  /*2a720*/  LOP3.LUT R12, R17, 0xffff, RZ, 0xc0, !PT ;  /* 0x0000ffff110c7812 */ /* 0x001fc400078ec0ff */
[----:B-1----:R-:W-:-:S04]  /*2a730*/  LOP3.LUT R3, R133, 0xffff, RZ, 0xc0, !PT ;  /* 0x0000ffff85037812 */ /* 0x002fc800078ec0ff */
[----:B------:R-:W-:Y:S01]  /*2a740*/  PRMT R3, R12, 0x3340, R3 ;  /* 0x000033400c037816 */ /* 0x000fe20000000003 */
[----:B--2---:R-:W-:Y:S02]  /*2a750*/  @!P0 IMAD.MOV.U32 R13, RZ, RZ, R100 ;  /* 0x000000ffff0d8224 */ /* 0x004fe400078e0064 */
[----:B------:R-:W-:Y:S01]  /*2a760*/  @!P0 IMAD.MOV.U32 R12, RZ, RZ, R93 ;  /* 0x000000ffff0c8224 */ /* 0x000fe200078e005d */
[----:B---3--:R-:W-:Y:S04]  /*2a770*/  STL [R1+0x2698], R135 ;  /* 0x0026988701007387 */ /* 0x008fe80000100800 */
[----:B------:R-:W2:Y:S04]  /*2a780*/  LDL.LU R133, [R1+0x294c] ;  /* 0x00294c0001857983 */ /* 0x000ea80000300800 */
[----:B------:R-:W3:Y:S04]  /*2a790*/  LDL.LU R117, [R1+0x5fc] ;  /* 0x0005fc0001757983 */ /* 0x000ee80000300800 */
[----:B------:R-:W3:Y:S01]  /*2a7a0*/  LDL R99, [R1+0x2074] ;  /* 0x0020740001637983 */ /* 0x000ee20000100800 */
[----:B----4-:R-:W-:-:S03]  /*2a7b0*/  PRMT R134, RZ, 0x7610, R134 ;  /* 0x00007610ff867816 */ /* 0x010fc60000000086 */
[----:B------:R-:W4:Y:S04]  /*2a7c0*/  LDL R14, [R1+0x2078] ;  /* 0x00207800010e7983 */ /* 0x000f280000100800 */
[----:B------:R0:W3:Y:S04]  /*2a7d0*/  @!P0 LDG.E.U8 R134, desc[UR60][R12.64] ;  /* 0x0000003c0c868981 */ /* 0x0000e8000c1e1100 */
[----:B------:R1:W-:Y:S04]  /*2a7e0*/  STL [R1+0x2204], R3 ;  /* 0x0022040301007387 */ /* 0x0003e80000100800 */
[----:B------:R-:W4:Y:S01]  /*2a7f0*/  LDL.LU R17, [R1+0x5e4] ;  /* 0x0005e40001117983 */ /* 0x000f220000300800 */
[----:B0-----:R-:W-:-:S02]  /*2a800*/  LOP3.LUT R12, R166, 0xffff, RZ, 0xc0, !PT ;  /* 0x0000ffffa60c7812 */ /* 0x001fc400078ec0ff */
[----:B-1----:R-:W-:Y:S01]  /*2a810*/  LOP3.LUT R3, R132, 0xffff, RZ, 0xc0, !PT ;  /* 0x0000ffff84037812 */ /* 0x002fe200078ec0ff */
[----:B------:R-:W-:-:S03]  /*2a820*/  @!P0 IMAD.MOV.U32 R13, RZ, RZ, R16 ;  /* 0x000000ffff0d8224 */ /* 0x000fc600078e0010 */
[----:B------:R-:W-:Y:S01]  /*2a830*/  PRMT R3, R12, 0x3340, R3 ;  /* 0x000033400c037816 */ /* 0x000fe20000000003 */
[----:B------:R-:W-:Y:S01]  /*2a840*/  @!P0 IMAD.MOV.U32 R12, RZ, RZ, R15 ;  /* 0x000000ffff0c8224 */ /* 0x000fe200078e000f */
[----:B------:R-:W-:Y:S04]  /*2a850*/  STL [R1+0x26a0], R93 ;  /* 0x0026a05d01007387 */ /* 0x000fe80000100800 */
[----:B------:R-:W-:Y:S01]  /*2a860*/  STL [R1+0x269c], R100 ;  /* 0x00269c6401007387 */ /* 0x000fe20000100800 */
[----:B--2---:R-:W-:-:S06]  /*2a870*/  PRMT R133, RZ, 0x7610, R133 ;  /* 0x00007610ff857816 */ /* 0x004fcc0000000085 */
[----:B------:R0:W2:Y:S04]  /*2a880*/  @!P0 LDG.E.U8 R133, desc[UR60][R12.64] ;  /* 0x0000003c0c858981 */ /* 0x0000a8000c1e1100 */
[----:B---3--:R-:W-:Y:S04]  /*2a890*/  STL [R1+0x26a4], R134 ;  /* 0x0026a48601007387 */ /* 0x008fe80000100800 */
[----:B------:R-:W3:Y:S04]  /*2a8a0*/  LDL.LU R132, [R1+0x2948] ;  /* 0x0029480001847983 */ /* 0x000ee80000300800 */
[----:B------:R-:W4:Y:S04]  /*2a8b0*/  LDL R108, [R1+0x2034] ;  /* 0x00203400016c7983 */ /* 0x000f280000100800 */
[----:B------:R-:W4:Y:S04]  /*2a8c0*/  LDL R91, [R1+0x2038] ;  /* 0x00203800015b7983 */ /* 0x000f280000100800 */
[----:B------:R1:W-:Y:S04]  /*2a8d0*/  STL [R1+0x2200], R3 ;  /* 0x0022000301007387 */ /* 0x0003e80000100800 */
[----:B------:R-:W4:Y:S01]  /*2a8e0*/  LDL.LU R16, [R1+0x5ec] ;  /* 0x0005ec0001107983 */ /* 0x000f220000300800 */
[----:B0-----:R-:W-:-:S02]  /*2a8f0*/  LOP3.LUT R12, R233, 0xffff, RZ, 0xc0, !PT ;  /* 0x0000ffffe90c7812 */ /* 0x001fc400078ec0ff */
[----:B-1----:R-:W-:Y:S01]  /*2a900*/  LOP3.LUT R3, R131, 0xffff, RZ, 0xc0, !PT ;  /* 0x0000ffff83037812 */ /* 0x002fe200078ec0ff */
[----:B------:R-:W-:-:S03]  /*2a910*/  @!P0 IMAD.MOV.U32 R13, RZ, RZ, R136 ;  /* 0x000000ffff0d8224 */ /* 0x000fc600078e0088 */
[----:B------:R-:W-:Y:S01]  /*2a920*/  PRMT R3, R12, 0x3340, R3 ;  /* 0x000033400c037816 */ /* 0x000fe20000000003 */
[----:B------:R-:W-:Y:S01]  /*2a930*/  @!P0 IMAD.MOV.U32 R12, RZ, RZ, R115 ;  /* 0x000000ffff0c8224 */ /* 0x000fe200078e0073 */
[----:B--2---:R-:W-:Y:S04]  /*2a940*/  STL [R1+0x26a8], R133 ;  /* 0x0026a88501007387 */ /* 0x004fe80000100800 */
[----:B------:R-:W2:Y:S01]  /*2a950*/  LDL.LU R131, [R1+0x2944] ;  /* 0x0029440001837983 */ /* 0x000ea20000300800 */
[----:B---3--:R-:W-:-:S03]  /*2a960*/  PRMT R132, RZ, 0x7610, R132 ;  /* 0x00007610ff847816 */ /* 0x008fc60000000084 */
[----:B------:R-:W3:Y:S04]  /*2a970*/  LDL R88, [R1+0x1ff4] ;  /* 0x001ff40001587983 */ /* 0x000ee80000100800 */
[----:B------:R-:W3:Y:S04]  /*2a980*/  LDL R15, [R1+0x1ff8] ;  /* 0x001ff800010f7983 */ /* 0x000ee80000100800 */
[----:B------:R0:W3:Y:S04]  /*2a990*/  @!P0 LDG.E.U8 R132, desc[UR60][R12.64] ;  /* 0x0000003c0c848981 */ /* 0x0000e8000c1e1100 */
[----:B------:R1:W-:Y:S04]  /*2a9a0*/  STL [R1+0x21fc], R3 ;  /* 0x0021fc0301007387 */ /* 0x0003e80000100800 */
[----:B------:R-:W3:Y:S01]  /*2a9b0*/  LDL.LU R233, [R1+0x5c8] ;  /* 0x0005c80001e97983 */ /* 0x000ee20000300800 */
[----:B0-----:R-:W-:-:S02]  /*2a9c0*/  LOP3.LUT R12, R117, 0xffff, RZ, 0xc0, !PT ;  /* 0x0000ffff750c7812 */ /* 0x001fc400078ec0ff */
[----:B-1----:R-:W-:Y:S01]  /*2a9d0*/  LOP3.LUT R3, R130, 0xffff, RZ, 0xc0, !PT ;  /* 0x0000ffff82037812 */ /* 0x002fe200078ec0ff */
[----:B------:R-:W-:-:S03]  /*2a9e0*/  @!P0 IMAD.MOV.U32 R13, RZ, RZ, R99 ;  /* 0x000000ffff0d8224 */ /* 0x000fc600078e0063 */
[----:B------:R-:W-:Y:S01]  /*2a9f0*/  PRMT R3, R12, 0x3340, R3 ;  /* 0x000033400c037816 */ /* 0x000fe20000000003 */
[----:B----4-:R-:W-:Y:S01]  /*2aa00*/  @!P0 IMAD.MOV.U32 R12, RZ, RZ, R14 ;  /* 0x000000ffff0c8224 */ /* 0x010fe200078e000e */
[----:B--2---:R-:W-:-:S06]  /*2aa10*/  PRMT R131, RZ, 0x7610, R131 ;  /* 0x00007610ff837816 */ /* 0x004fcc0000000083 */
[----:B------:R0:W2:Y:S04]  /*2aa20*/  @!P0 LDG.E.U8 R131, desc[UR60][R12.64] ;  /* 0x0000003c0c838981 */ /* 0x0000a8000c1e1100 */
[----:B---3--:R-:W-:Y:S04]  /*2aa30*/  STL [R1+0x26ac], R132 ;  /* 0x0026ac8401007387 */ /* 0x008fe80000100800 */
[----:B------:R-:W3:Y:S04]  /*2aa40*/  LDL.LU R130, [R1+0x2940] ;  /* 0x0029400001827983 */ /* 0x000ee80000300800 */
[----:B------:R1:W-:Y:S04]  /*2aa50*/  STL [R1+0x21f8], R3 ;  /* 0x0021f80301007387 */ /* 0x0003e80000100800 */
[----:B------:R-:W4:Y:S04]  /*2aa60*/  LDL R100, [R1+0x1fb4] ;  /* 0x001fb40001647983 */ /* 0x000f280000100800 */
[----:B------:R-:W4:Y:S04]  /*2aa70*/  LDL R99, [R1+0x1fb8] ;  /* 0x001fb80001637983 */ /* 0x000f280000100800 */
        /* <DEDUP_REMOVED lines=11> */
[----:B------:R0:W4:Y:S04]  /*2ab30*/  @!P0 LDG.E.U8 R130, desc[UR60][R12.64] ;  /* 0x0000003c0c828981 */ /* 0x000128000c1e1100 */
[----:B------:R1:W-:Y:S01]  /*2ab40*/  STL [R1+0x21f4], R3 ;  /* 0x0021f40301007387 */ /* 0x0003e20000100800 */
[----:B0-----:R-:W-:-:S02]  /*2ab50*/  LOP3.LUT R12, R16, 0xffff, RZ, 0xc0, !PT ;  /* 0x0000ffff100c7812 */ /* 0x001fc400078ec0ff */
[----:B-1----:R-:W-:Y:S01]  /*2ab60*/  LOP3.LUT R3, R128, 0xffff, RZ, 0xc0, !PT ;  /* 0x0000ffff80037812 */ /* 0x002fe200078ec0ff */
[----:B------:R-:W-:-:S03]  /*2ab70*/  @!P0 IMAD.MOV.U32 R13, RZ, RZ, R88 ;  /* 0x000000ffff0d8224 */ /* 0x000fc600078e0058 */
[----:B------:R-:W-:Y:S01]  /*2ab80*/  PRMT R3, R12, 0x3340, R3 ;  /* 0x000033400c037816 */ /* 0x000fe20000000003 */
[----:B------:R-:W-:Y:S01]  /*2ab90*/  @!P0 IMAD.MOV.U32 R12, RZ, RZ, R15 ;  /* 0x000000ffff0c8224 */ /* 0x000fe200078e000f */
[----:B--2---:R-:W-:-:S06]  /*2aba0*/  PRMT R129, RZ, 0x7610, R129 ;  /* 0x00007610ff817816 */ /* 0x004fcc0000000081 */
[----:B------:R0:W2:Y:S04]  /*2abb0*/  @!P0 LDG.E.U8 R129, desc[UR60][R12.64] ;  /* 0x0000003c0c818981 */ /* 0x0000a8000c1e1100 */
[----:B----4-:R-:W-:Y:S04]  /*2abc0*/  STL [R1+0x26b4], R130 ;  /* 0x0026b48201007387 */ /* 0x010fe80000100800 */
[----:B------:R-:W4:Y:S04]  /*2abd0*/  LDL.LU R166, [R1+0x588] ;  /* 0x0005880001a67983 */ /* 0x000f280000300800 */
        /* <DEDUP_REMOVED lines=11> */
[----:B------:R-:W2:Y:S04]  /*2ac90*/  LDL.LU R127, [R1+0x2934] ;  /* 0x00293400017f7983 */ /* 0x000ea80000300800 */
[----:B------:R-:W4:Y:S01]  /*2aca0*/  LDL R88, [R1+0x1ef4] ;  /* 0x001ef40001587983 */ /* 0x000f220000100800 */
[----:B---3--:R-:W-:-:S03]  /*2acb0*/  PRMT R128, RZ, 0x7610, R128 ;  /* 0x00007610ff807816 */ /* 0x008fc60000000080 */
[----:B------:R-:W3:Y:S04]  /*2acc0*/  LDL R15, [R1+0x1ef8] ;  /* 0x001ef800010f7983 */ /* 0x000ee80000100800 */
[----:B------:R-:W3:Y:S04]  /*2acd0*/  LDL.LU R233, [R1+0x54c] ;  /* 0x00054c0001e97983 */ /* 0x000ee80000300800 */
        /* <DEDUP_REMOVED lines=10> */
[----:B------:R-:W4:Y:S04]  /*2ad80*/  LDL R99, [R1+0x1eb4] ;  /* 0x001eb40001637983 */ /* 0x000f280000100800 */
[----:B------:R-:W4:Y:S04]  /*2ad90*/  LDL R14, [R1+0x1eb8] ;  /* 0x001eb800010e7983 */ /* 0x000f280000100800 */
[----:B------:R-:W3:Y:S04]  /*2ada0*/  LDL.LU R126, [R1+0x2930] ;  /* 0x00293000017e7983 */ /* 0x000ee80000300800 */
[----:B------:R1:W-:Y:S04]  /*2adb0*/  STL [R1+0x21e8], R3 ;  /* 0x0021e80301007387 */ /* 0x0003e80000100800 */
[----:B------:R-:W4:Y:S04]  /*2adc0*/  LDL R93, [R1+0x1e74] ;  /* 0x001e7400015d7983 */ /* 0x000f280000100800 */
[----:B------:R-:W4:Y:S01]  /*2add0*/  LDL R17, [R1+0x1e78] ;  /* 0x001e780001117983 */ /* 0x000f220000100800 */
[----:B0-----:R-:W-:-:S02]  /*2ade0*/  LOP3.LUT R12, R166, 0xffff, RZ, 0xc0, !PT ;  /* 0x0000ffffa60c7812 */ /* 0x001fc400078ec0ff */
[----:B-1----:R-:W-:Y:S01]  /*2adf0*/  LOP3.LUT R3, R125, 0xffff, RZ, 0xc0, !PT ;  /* 0x0000ffff7d037812 */ /* 0x002fe200078ec0ff */
[----:B------:R-:W-:-:S03]  /*2ae00*/  @!P0 IMAD.MOV.U32 R13, RZ, RZ, R91 ;  /* 0x000000ffff0d8224 */ /* 0x000fc600078e005b */
[----:B------:R-:W-:Y:S01]  /*2ae10*/  PRMT R3, R12, 0x3340, R3 ;  /* 0x000033400c037816 */ /* 0x000fe20000000003 */
[----:B------:R-:W-:Y:S01]  /*2ae20*/  @!P0 IMAD.MOV.U32 R12, RZ, RZ, R16 ;  /* 0x000000ffff0c8224 */ /* 0x000fe200078e0010 */
[----:B--2---:R-:W-:Y:S04]  /*2ae30*/  STL [R1+0x26c0], R127 ;  /* 0x0026c07f01007387 */ /* 0x004fe80000100800 */
[----:B------:R-:W2:Y:S01]  /*2ae40*/  LDL.LU R125, [R1+0x292c] ;  /* 0x00292c00017d7983 */ /* 0x000ea20000300800 */
[----:B---3--:R-:W-:-:S06]  /*2ae50*/  PRMT R126, RZ, 0x7610, R126 ;  /* 0x00007610ff7e7816 */ /* 0x008fcc000000007e */
[----:B------:R0:W3:Y:S04]  /*2ae60*/  @!P0 LDG.E.U8 R126, desc[UR60][R12.64] ;  /* 0x0000003c0c7e8981 */ /* 0x0000e8000c1e1100 */
        /* <DEDUP_REMOVED lines=8> */
[----:B--2---:R-:W-:-:S06]  /*2aef0*/  PRMT R125, RZ, 0x7610, R125 ;  /* 0x00007610ff7d7816 */ /* 0x004fcc000000007d */
[----:B------:R0:W2:Y:S04]  /*2af00*/  @!P0 LDG.E.U8 R125, desc[UR60][R12.64] ;  /* 0x0000003c0c7d8981 */ /* 0x0000a8000c1e1100 */
[----:B---3--:R-:W-:Y:S04]  /*2af10*/  STL [R1+0x26c4], R126 ;  /* 0x0026c47e01007387 */ /* 0x008fe80000100800 */
[----:B------:R-:W3:Y:S04]  /*2af20*/  LDL.LU R124, [R1+0x2928] ;  /* 0x00292800017c7983 */ /* 0x000ee80000300800 */
[----:B------:R1:W-:Y:S02]  /*2af30*/  STL [R1+0x21e0], R3 ;  /* 0x0021e00301007387 */ /* 0x0003e40000100800 */
[----:B-1----:R-:W-:-:S02]  /*2af40*/  LOP3.LUT R3, R123, 0xffff, RZ, 0xc0, !PT ;  /* 0x0000ffff7b037812 */ /* 0x002fc400078ec0ff */
[----:B0-----:R-:W-:Y:S01]  /*2af50*/  LOP3.LUT R12, R233, 0xffff, RZ, 0xc0, !PT ;  /* 0x0000ffffe90c7812 */ /* 0x001fe200078ec0ff */
[----:B----4-:R-:W-:-:S03]  /*2af60*/  @!P0 IMAD.MOV.U32 R13, RZ, RZ, R99 ;  /* 0x000000ffff0d8224 */ /* 0x010fc600078e0063 */
[----:B------:R-:W-:Y:S01]  /*2af70*/  PRMT R3, R12, 0x3340, R3 ;  /* 0x000033400c037816 */ /* 0x000fe20000000003 */
[----:B------:R-:W-:Y:S01]  /*2af80*/  @!P0 IMAD.MOV.U32 R12, RZ, RZ, R14 ;  /* 0x000000ffff0c8224 */ /* 0x000fe200078e000e */
[----:B--2---:R-:W-:Y:S04]  /*2af90*/  STL [R1+0x26c8], R125 ;  /* 0x0026c87d01007387 */ /* 0x004fe80000100800 */
[----:B------:R-:W2:Y:S04]  /*2afa0*/  LDL R88, [R1+0x1df4] ;  /* 0x001df40001587983 */ /* 0x000ea80000100800 */
[----:B------:R-:W4:Y:S04]  /*2afb0*/  LDL R15, [R1+0x1df8] ;  /* 0x001df800010f7983 */ /* 0x000f280000100800 */
[----:B------:R-:W2:Y:S01]  /*2afc0*/  LDL.LU R123, [R1+0x2924] ;  /* 0x00292400017b7983 */ /* 0x000ea20000300800 */
[----:B---3--:R-:W-:-:S06]  /*2afd0*/  PRMT R124, RZ, 0x7610, R124 ;  /* 0x00007610ff7c7816 */ /* 0x008fcc000000007c */
[----:B------:R0:W3:Y:S04]  /*2afe0*/  @!P0 LDG.E.U8 R124, desc[UR60][R12.64] ;  /* 0x0000003c0c7c8981 */ /* 0x0000e8000c1e1100 */
[----:B------:R1:W-:Y:S01]  /*2aff0*/  STL [R1+0x21dc], R3 ;  /* 0x0021dc0301007387 */ /* 0x0003e20000100800 */
[----:B0-----:R-:W-:Y:S02]  /*2b000*/  LOP3.LUT R12, R87, 0xffff, RZ, 0xc0, !PT ;  /* 0x0000ffff570c7812 */ /* 0x001fe400078ec0ff */
        /* <DEDUP_REMOVED lines=8> */
[----:B------:R-:W4:Y:S04]  /*2b090*/  LDL.LU R122, [R1+0x291c] ;  /* 0x00291c00017a7983 */ /* 0x000f280000300800 */
[----:B------:R-:W3:Y:S04]  /*2b0a0*/  LDL R14, [R1+0x1db8] ;  /* 0x001db800010e7983 */ /* 0x000ee80000100800 */
[----:B------:R1:W-:Y:S04]  /*2b0b0*/  STL [R1+0x21d8], R3 ;  /* 0x0021d80301007387 */ /* 0x0003e80000100800 */
[----:B------:R-:W3:Y:S01]  /*2b0c0*/  LDL.LU R17, [R1+0x590] ;  /* 0x0005900001117983 */ /* 0x000ee20000300800 */
[----:B0-----:R-:W-:-:S02]  /*2b0d0*/  LOP3.LUT R12, R120, 0xffff, RZ, 0xc0, !PT ;  /* 0x0000ffff780c7812 */ /* 0x001fc400078ec0ff */
[----:B-1----:R-:W-:Y:S01]  /*2b0e0*/  LOP3.LUT R3, R121, 0xffff, RZ, 0xc0, !PT ;  /* 0x0000ffff79037812 */ /* 0x002fe200078ec0ff */
[----:B------:R-:W-:-:S03]  /*2b0f0*/  @!P0 IMAD.MOV.U32 R13, RZ, RZ, R91 ;  /* 0x000000ffff0d8224 */ /* 0x000fc600078e005b */
[----:B------:R-:W-:Y:S01]  /*2b100*/  PRMT R3, R12, 0x3340, R3 ;  /* 0x000033400c037816 */ /* 0x000fe20000000003 */
[----:B------:R-:W-:Y:S01]  /*2b110*/  @!P0 IMAD.MOV.U32 R12, RZ, RZ, R16 ;  /* 0x000000ffff0c8224 */ /* 0x000fe200078e0010 */
[----:B--2---:R-:W-:Y:S04]  /*2b120*/  STL [R1+0x26d0], R123 ;  /* 0x0026d07b01007387 */ /* 0x004fe80000100800 */
[----:B------:R-:W2:Y:S04]  /*2b130*/  LDL.LU R120, [R1+0x2918] ;  /* 0x0029180001787983 */ /* 0x000ea80000300800 */
[----:B------:R-:W3:Y:S01]  /*2b140*/  LDL.LU R121, [R1+0x2914] ;  /* 0x0029140001797983 */ /* 0x000ee20000300800 */
[----:B----4-:R-:W-:-:S03]  /*2b150*/  PRMT R122, RZ, 0x7610, R122 ;  /* 0x00007610ff7a7816 */ /* 0x010fc6000000007a */
[----:B------:R-:W4:Y:S04]  /*2b160*/  LDL.LU R236, [R1+0x1db4] ;  /* 0x001db40001ec7983 */ /* 0x000f280000300800 */
[----:B------:R0:W2:Y:S04]  /*2b170*/  @!P0 LDG.E.U8 R122, desc[UR60][R12.64] ;  /* 0x0000003c0c7a8981 */ /* 0x0000a8000c1e1100 */
[----:B------:R1:W-:Y:S01]  /*2b180*/  STL [R1+0x21d4], R3 ;  /* 0x0021d40301007387 */ /* 0x0003e20000100800 */
[----:B0-----:R-:W-:Y:S02]  /*2b190*/  LOP3.LUT R12, R234, 0xffff, RZ, 0xc0, !PT ;  /* 0x0000ffffea0c7812 */ /* 0x001fe400078ec0ff */
[----:B-1----:R-:W-:Y:S01]  /*2b1a0*/  LOP3.LUT R3, R90, 0xffff, RZ, 0xc0, !PT ;  /* 0x0000ffff5a037812 */ /* 0x002fe200078ec0ff */
[----:B------:R-:W-:-:S03]  /*2b1b0*/  @!P0 IMAD.MOV.U32 R13, RZ, RZ, R88 ;  /* 0x000000ffff0d8224 */ /* 0x000fc600078e0058 */
[----:B------:R-:W-:Y:S01]  /*2b1c0*/  PRMT R3, R12, 0x3340, R3 ;  /* 0x000033400c037816 */ /* 0x000fe20000000003 */
[----:B------:R-:W-:Y:S01]  /*2b1d0*/  @!P0 IMAD.MOV.U32 R12, RZ, RZ, R15 ;  /* 0x000000ffff0c8224 */ /* 0x000fe200078e000f */
[----:B---3--:R-:W-:-:S06]  /*2b1e0*/  PRMT R121, RZ, 0x7610, R121 ;  /* 0x00007610ff797816 */ /* 0x008fcc0000000079 */
[----:B------:R0:W3:Y:S04]  /*2b1f0*/  @!P0 LDG.E.U8 R121, desc[UR60][R12.64] ;  /* 0x0000003c0c798981 */ /* 0x0000e8000c1e1100 */
[----:B--2---:R-:W-:Y:S04]  /*2b200*/  STL [R1+0x26d4], R122 ;  /* 0x0026d47a01007387 */ /* 0x004fe80000100800 */
[----:B------:R-:W2:Y:S04]  /*2b210*/  LDL.LU R234, [R1+0x1d78] ;  /* 0x001d780001ea7983 */ /* 0x000ea80000300800 */
[----:B------:R-:W2:Y:S04]  /*2b220*/  LDL.LU R16, [R1+0x55c] ;  /* 0x00055c0001107983 */ /* 0x000ea80000300800 */
[----:B------:R-:W2:Y:S04]  /*2b230*/  LDL.LU R90, [R1+0x1d74] ;  /* 0x001d7400015a7983 */ /* 0x000ea80000300800 */
[----:B------:R1:W-:Y:S01]  /*2b240*/  STL [R1+0x21d0], R3 ;  /* 0x0021d00301007387 */ /* 0x0003e20000100800 */
[----:B------:R-:W-:-:S02]  /*2b250*/  PRMT R120, RZ, 0x7610, R120 ;  /* 0x00007610ff787816 */ /* 0x000fc40000000078 */
[----:B0-----:R-:W-:Y:S02]  /*2b260*/  LOP3.LUT R12, R106, 0xffff, RZ, 0xc0, !PT ;  /* 0x0000ffff6a0c7812 */ /* 0x001fe400078ec0ff */
[----:B-1----:R-:W-:Y:S01]  /*2b270*/  LOP3.LUT R3, R95, 0xffff, RZ, 0xc0, !PT ;  /* 0x0000ffff5f037812 */ /* 0x002fe200078ec0ff */
[----:B----4-:R-:W-:-:S03]  /*2b280*/  @!P0 IMAD.MOV.U32 R13, RZ, RZ, R236 ;  /* 0x000000ffff0d8224 */ /* 0x010fc600078e00ec */
[----:B------:R-:W-:Y:S01]  /*2b290*/  PRMT R3, R12, 0x3340, R3 ;  /* 0x000033400c037816 */ /* 0x000fe20000000003 */
[----:B------:R-:W-:-:S05]  /*2b2a0*/  @!P0 IMAD.MOV.U32 R12, RZ, RZ, R14 ;  /* 0x000000ffff0c8224 */ /* 0x000fca00078e000e */
[----:B------:R0:W4:Y:S01]  /*2b2b0*/  @!P0 LDG.E.U8 R120, desc[UR60][R12.64] ;  /* 0x0000003c0c788981 */ /* 0x000122000c1e1100 */
[----:B------:R-:W-:Y:S02]  /*2b2c0*/  PRMT R87, RZ, 0x7610, R87 ;  /* 0x00007610ff577816 */ /* 0x000fe40000000057 */
[----:B0-----:R-:W-:Y:S01]  /*2b2d0*/  LOP3.LUT R12, R17, 0xffff, RZ, 0xc0, !PT ;  /* 0x0000ffff110c7812 */ /* 0x001fe200078ec0ff */
[----:B---3--:R-:W-:Y:S04]  /*2b2e0*/  STL [R1+0x26d8], R121 ;  /* 0x0026d87901007387 */ /* 0x008fe80000100800 */
[----:B------:R-:W3:Y:S04]  /*2b2f0*/  LDL.LU R106, [R1+0x1d34] ;  /* 0x001d3400016a7983 */ /* 0x000ee80000300800 */
[----:B------:R-:W3:Y:S04]  /*2b300*/  LDL.LU R95, [R1+0x1d38] ;  /* 0x001d3800015f7983 */ /* 0x000ee80000300800 */
[----:B------:R-:W3:Y:S04]  /*2b310*/  LDL.LU R233, [R1+0x578] ;  /* 0x0005780001e97983 */ /* 0x000ee80000300800 */
[----:B------:R0:W-:Y:S01]  /*2b320*/  STL [R1+0x21c8], R3 ;  /* 0x0021c80301007387 */ /* 0x0001e20000100800 */
[----:B--2---:R-:W-:Y:S01]  /*2b330*/  @!P0 IMAD.MOV.U32 R13, RZ, RZ, R90 ;  /* 0x000000ffff0d8224 */ /* 0x004fe200078e005a */
[----:B0-----:R-:W-:-:S04]  /*2b340*/  LOP3.LUT R3, R86, 0xffff, RZ, 0xc0, !PT ;  /* 0x0000ffff56037812 */ /* 0x001fc800078ec0ff */
[----:B------:R-:W-:Y:S01]  /*2b350*/  PRMT R3, R12, 0x3340, R3 ;  /* 0x000033400c037816 */ /* 0x000fe20000000003 */
[----:B------:R-:W-:-:S05]  /*2b360*/  @!P0 IMAD.MOV.U32 R12, RZ, RZ, R234 ;  /* 0x000000ffff0c8224 */ /* 0x000fca00078e00ea */
[----:B------:R0:W2:Y:S04]  /*2b370*/  @!P0 LDG.E.U8 R87, desc[UR60][R12.64] ;  /* 0x0000003c0c578981 */ /* 0x0000a8000c1e1100 */
[----:B------:R-:W-:Y:S04]  /*2b380*/  STL [R1+0x2240], R236 ;  /* 0x002240ec01007387 */ /* 0x000fe80000100800 */
[----:B----4-:R-:W-:Y:S04]  /*2b390*/  STL [R1+0x26dc], R120 ;  /* 0x0026dc7801007387 */ /* 0x010fe80000100800 */
[----:B------:R-:W4:Y:S04]  /*2b3a0*/  LDL.LU R86, [R1+0x2910] ;  /* 0x0029100001567983 */ /* 0x000f280000300800 */
[----:B------:R-:W4:Y:S04]  /*2b3b0*/  LDL R108, [R1+0x20d0] ;  /* 0x0020d000016c7983 */ /* 0x000f280000100800 */
[----:B------:R-:W4:Y:S04]  /*2b3c0*/  LDL R100, [R1+0x20fc] ;  /* 0x0020fc0001647983 */ /* 0x000f280000100800 */
[----:B------:R-:W4:Y:S04]  /*2b3d0*/  LDL.LU R117, [R1+0x598] ;  /* 0x0005980001757983 */ /* 0x000f280000300800 */
[----:B------:R-:W4:Y:S04]  /*2b3e0*/  LDL R93, [R1+0x20ac] ;  /* 0x0020ac00015d7983 */ /* 0x000f280000100800 */
[----:B------:R1:W-:Y:S04]  /*2b3f0*/  STL [R1+0x21cc], R3 ;  /* 0x0021cc0301007387 */ /* 0x0003e80000100800 */
[----:B------:R-:W4:Y:S04]  /*2b400*/  LDL R91, [R1+0x20b0] ;  /* 0x0020b000015b7983 */ /* 0x000f280000100800 */
[----:B------:R4:W-:Y:S04]  /*2b410*/  STL [R1+0x26e0], R90 ;  /* 0x0026e05a01007387 */ /* 0x0009e80000100800 */
[----:B------:R-:W-:Y:S01]  /*2b420*/  STL [R1+0x2244], R234 ;  /* 0x002244ea01007387 */ /* 0x000fe20000100800 */
[----:B0-----:R-:W-:-:S02]  /*2b430*/  LOP3.LUT R12, R16, 0xffff, RZ, 0xc0, !PT ;  /* 0x0000ffff100c7812 */ /* 0x001fc400078ec0ff */
[----:B-1----:R-:W-:-:S04]  /*2b440*/  LOP3.LUT R3, R85, 0xffff, RZ, 0xc0, !PT ;  /* 0x0000ffff55037812 */ /* 0x002fc800078ec0ff */
[----:B------:R-:W-:Y:S01]  /*2b450*/  PRMT R3, R12, 0x3340, R3 ;  /* 0x000033400c037816 */ /* 0x000fe20000000003 */
[----:B---3--:R-:W-:Y:S02]  /*2b460*/  @!P0 IMAD.MOV.U32 R13, RZ, RZ, R106 ;  /* 0x000000ffff0d8224 */ /* 0x008fe400078e006a */
[----:B------:R-:W-:Y:S01]  /*2b470*/  @!P0 IMAD.MOV.U32 R12, RZ, RZ, R95 ;  /* 0x000000ffff0c8224 */ /* 0x000fe200078e005f */
[----:B--2---:R-:W-:Y:S04]  /*2b480*/  STL [R1+0x26e4], R87 ;  /* 0x0026e45701007387 */ /* 0x004fe80000100800 */
[----:B------:R-:W2:Y:S04]  /*2b490*/  LDL.LU R85, [R1+0x290c] ;  /* 0x00290c0001557983 */ /* 0x000ea80000300800 */
[----:B------:R-:W3:Y:S01]  /*2b4a0*/  LDL.LU R99, [R1+0x5b8] ;  /* 0x0005b80001637983 */ /* 0x000ee20000300800 */
[----:B----4-:R-:W-:-:S03]  /*2b4b0*/  PRMT R86, RZ, 0x7610, R86 ;  /* 0x00007610ff567816 */ /* 0x010fc60000000056 */
[----:B------:R-:W4:Y:S04]  /*2b4c0*/  LDL R90, [R1+0x206c] ;  /* 0x00206c00015a7983 */ /* 0x000f280000100800 */
[----:B------:R0:W3:Y:S04]  /*2b4d0*/  @!P0 LDG.E.U8 R86, desc[UR60][R12.64] ;  /* 0x0000003c0c568981 */ /* 0x0000e8000c1e1100 */
[----:B------:R1:W-:Y:S04]  /*2b4e0*/  STL [R1+0x21c4], R3 ;  /* 0x0021c40301007387 */ /* 0x0003e80000100800 */
[----:B------:R-:W4:Y:S01]  /*2b4f0*/  LDL R88, [R1+0x2070] ;  /* 0x0020700001587983 */ /* 0x000f220000100800 */
        /* <DEDUP_REMOVED lines=9> */
[----:B---3--:R1:W-:Y:S04]  /*2b590*/  STL [R1+0x26f0], R86 ;  /* 0x0026f05601007387 */ /* 0x0083e80000100800 */
[----:B------:R-:W3:Y:S04]  /*2b5a0*/  LDL.LU R17, [R1+0x584] ;  /* 0x0005840001117983 */ /* 0x000ee80000300800 */
[----:B------:R-:W4:Y:S04]  /*2b5b0*/  LDL.LU R84, [R1+0x2908] ;  /* 0x0029080001547983 */ /* 0x000f280000300800 */
[----:B------:R-:W3:Y:S04]  /*2b5c0*/  LDL R15, [R1+0x202c] ;  /* 0x00202c00010f7983 */ /* 0x000ee80000100800 */
[----:B------:R-:W3:Y:S04]  /*2b5d0*/  LDL R14, [R1+0x2030] ;  /* 0x00203000010e7983 */ /* 0x000ee80000100800 */
[----:B------:R-:W-:Y:S04]  /*2b5e0*/  STL [R1+0x27ec], R16 ;  /* 0x0027ec1001007387 */ /* 0x000fe80000100800 */
[----:B------:R-:W3:Y:S01]  /*2b5f0*/  LDL.LU R233, [R1+0x5a4] ;  /* 0x0005a40001e97983 */ /* 0x000ee20000300800 */
[----:B------:R-:W-:-:S02]  /*2b600*/  LOP3.LUT R3, R83, 0xffff, RZ, 0xc0, !PT ;  /* 0x0000ffff53037812 */ /* 0x000fc400078ec0ff */
[----:B0-----:R-:W-:Y:S01]  /*2b610*/  LOP3.LUT R12, R117, 0xffff, RZ, 0xc0, !PT ;  /* 0x0000ffff750c7812 */ /* 0x001fe200078ec0ff */
[----:B------:R-:W-:-:S03]  /*2b620*/  @!P0 IMAD.MOV.U32 R13, RZ, RZ, R93 ;  /* 0x000000ffff0d8224 */ /* 0x000fc600078e005d */
[----:B------:R-:W-:Y:S01]  /*2b630*/  PRMT R3, R12, 0x3340, R3 ;  /* 0x000033400c037816 */ /* 0x000fe20000000003 */
[----:B------:R-:W-:Y:S01]  /*2b640*/  @!P0 IMAD.MOV.U32 R12, RZ, RZ, R91 ;  /* 0x000000ffff0c8224 */ /* 0x000fe200078e005b */
[----:B--2---:R-:W-:Y:S04]  /*2b650*/  STL [R1+0x26f4], R85 ;  /* 0x0026f45501007387 */ /* 0x004fe80000100800 */
[----:B------:R-:W2:Y:S01]  /*2b660*/  LDL.LU R83, [R1+0x2904] ;  /* 0x0029040001537983 */ /* 0x000ea20000300800 */
[----:B----4-:R-:W-:-:S06]  /*2b670*/  PRMT R84, RZ, 0x7610, R84 ;  /* 0x00007610ff547816 */ /* 0x010fcc0000000054 */
[----:B------:R0:W4:Y:S04]  /*2b680*/  @!P0 LDG.E.U8 R84, desc[UR60][R12.64] ;  /* 0x0000003c0c548981 */ /* 0x000128000c1e1100 */
[----:B------:R3:W-:Y:S04]  /*2b690*/  STL [R1+0x21bc], R3 ;  /* 0x0021bc0301007387 */ /* 0x0007e80000100800 */
[----:B------:R-:W4:Y:S04]  /*2b6a0*/  LDL R87, [R1+0x1fec] ;  /* 0x001fec0001577983 */ /* 0x000f280000100800 */
[----:B-1----:R-:W4:Y:S04]  /*2b6b0*/  LDL R86, [R1+0x1ff0] ;  /* 0x001ff00001567983 */ /* 0x002f280000100800 */
[----:B------:R-:W4:Y:S01]  /*2b6c0*/  LDL.LU R117, [R1+0x5c4] ;  /* 0x0005c40001757983 */ /* 0x000f220000300800 */
[----:B0-----:R-:W-:-:S02]  /*2b6d0*/  LOP3.LUT R12, R99, 0xffff, RZ, 0xc0, !PT ;  /* 0x0000ffff630c7812 */ /* 0x001fc400078ec0ff */
[----:B---3--:R-:W-:Y:S01]  /*2b6e0*/  LOP3.LUT R3, R82, 0xffff, RZ, 0xc0, !PT ;  /* 0x0000ffff52037812 */ /* 0x008fe200078ec0ff */
[----:B------:R-:W-:-:S03]  /*2b6f0*/  @!P0 IMAD.MOV.U32 R13, RZ, RZ, R90 ;  /* 0x000000ffff0d8224 */ /* 0x000fc600078e005a */
[----:B------:R-:W-:Y:S01]  /*2b700*/  PRMT R3, R12, 0x3340, R3 ;  /* 0x000033400c037816 */ /* 0x000fe20000000003 */
[----:B------:R-:W-:Y:S01]  /*2b710*/  @!P0 IMAD.MOV.U32 R12, RZ, RZ, R88 ;  /* 0x000000ffff0c8224 */ /* 0x000fe200078e0058 */
[----:B--2---:R-:W-:-:S06]  /*2b720*/  PRMT R83, RZ, 0x7610, R83 ;  /* 0x00007610ff537816 */ /* 0x004fcc0000000053 */
[----:B------:R0:W2:Y:S04]  /*2b730*/  @!P0 LDG.E.U8 R83, desc[UR60][R12.64] ;  /* 0x0000003c0c538981 */ /* 0x0000a8000c1e1100 */
[----:B----4-:R-:W-:Y:S04]  /*2b740*/  STL [R1+0x26f8], R84 ;  /* 0x0026f85401007387 */ /* 0x010fe80000100800 */
        /* <DEDUP_REMOVED lines=10> */
[----:B--2---:R0:W-:Y:S04]  /*2b7f0*/  STL [R1+0x26fc], R83 ;  /* 0x0026fc5301007387 */ /* 0x0041e80000100800 */
[----:B------:R-:W2:Y:S01]  /*2b800*/  LDL.LU R81, [R1+0x28fc] ;  /* 0x0028fc0001517983 */ /* 0x000ea20000300800 */
[----:B---3--:R-:W-:-:S03]  /*2b810*/  PRMT R82, RZ, 0x7610, R82 ;  /* 0x00007610ff527816 */ /* 0x008fc60000000052 */
[----:B------:R-:W3:Y:S04]  /*2b820*/  LDL R84, [R1+0x1f6c] ;  /* 0x001f6c0001547983 */ /* 0x000ee80000100800 */
[----:B------:R1:W4:Y:S04]  /*2b830*/  @!P0 LDG.E.U8 R82, desc[UR60][R12.64] ;  /* 0x0000003c0c528981 */ /* 0x000328000c1e1100 */
[----:B0-----:R-:W3:Y:S04]  /*2b840*/  LDL R83, [R1+0x1f70] ;  /* 0x001f700001537983 */ /* 0x001ee80000100800 */
[----:B------:R0:W-:Y:S04]  /*2b850*/  STL [R1+0x21b8], R3 ;  /* 0x0021b80301007387 */ /* 0x0001e80000100800 */
[----:B------:R-:W3:Y:S01]  /*2b860*/  LDL.LU R15, [R1+0x5b0] ;  /* 0x0005b000010f7983 */ /* 0x000ee20000300800 */
[----:B-1----:R-:W-:-:S02]  /*2b870*/  LOP3.LUT R12, R233, 0xffff, RZ, 0xc0, !PT ;  /* 0x0000ffffe90c7812 */ /* 0x002fc400078ec0ff */
[----:B0-----:R-:W-:Y:S01]  /*2b880*/  LOP3.LUT R3, R80, 0xffff, RZ, 0xc0, !PT ;  /* 0x0000ffff50037812 */ /* 0x001fe200078ec0ff */
[----:B------:R-:W-:-:S03]  /*2b890*/  @!P0 IMAD.MOV.U32 R13, RZ, RZ, R87 ;  /* 0x000000ffff0d8224 */ /* 0x000fc600078e0057 */
[----:B------:R-:W-:Y:S01]  /*2b8a0*/  PRMT R3, R12, 0x3340, R3 ;  /* 0x000033400c037816 */ /* 0x000fe20000000003 */
[----:B------:R-:W-:Y:S01]  /*2b8b0*/  @!P0 IMAD.MOV.U32 R12, RZ, RZ, R86 ;  /* 0x000000ffff0c8224 */ /* 0x000fe200078e0056 */
[----:B--2---:R-:W-:-:S06]  /*2b8c0*/  PRMT R81, RZ, 0x7610, R81 ;  /* 0x00007610ff517816 */ /* 0x004fcc0000000051 */
[----:B------:R0:W2:Y:S04]  /*2b8d0*/  @!P0 LDG.E.U8 R81, desc[UR60][R12.64] ;  /* 0x0000003c0c518981 */ /* 0x0000a8000c1e1100 */
[----:B----4-:R-:W-:Y:S04]  /*2b8e0*/  STL [R1+0x2700], R82 ;  /* 0x0027005201007387 */ /* 0x010fe80000100800 */
[----:B------:R-:W4:Y:S04]  /*2b8f0*/  LDL.LU R80, [R1+0x28f8] ;  /* 0x0028f80001507983 */ /* 0x000f280000300800 */
[----:B------:R-:W3:Y:S04]  /*2b900*/  LDL R17, [R1+0x1f2c] ;  /* 0x001f2c0001117983 */ /* 0x000ee80000100800 */
[----:B------:R-:W3:Y:S04]  /*2b910*/  LDL R14, [R1+0x1f30] ;  /* 0x001f3000010e7983 */ /* 0x000ee80000100800 */
[----:B------:R-:W3:Y:S04]  /*2b920*/  LDL.LU R233, [R1+0x5cc] ;  /* 0x0005cc0001e97983 */ /* 0x000ee80000300800 */
[----:B------:R1:W-:Y:S01]  /*2b930*/  STL [R1+0x21b4], R3 ;  /* 0x0021b40301007387 */ /* 0x0003e20000100800 */
[----:B0-----:R-:W-:-:S02]  /*2b940*/  LOP3.LUT R12, R117, 0xffff, RZ, 0xc0, !PT ;  /* 0x0000ffff750c7812 */ /* 0x001fc400078ec0ff */
[----:B-1----:R-:W-:Y:S01]  /*2b950*/  LOP3.LUT R3, R79, 0xffff, RZ, 0xc0, !PT ;  /* 0x0000ffff4f037812 */ /* 0x002fe200078ec0ff */
[----:B------:R-:W-:-:S03]  /*2b960*/  @!P0 IMAD.MOV.U32 R13, RZ, RZ, R85 ;  /* 0x000000ffff0d8224 */ /* 0x000fc600078e0055 */
[----:B------:R-:W-:Y:S01]  /*2b970*/  PRMT R3, R12, 0x3340, R3 ;  /* 0x000033400c037816 */ /* 0x000fe20000000003 */
[----:B------:R-:W-:Y:S01]  /*2b980*/  @!P0 IMAD.MOV.U32 R12, RZ, RZ, R16 ;  /* 0x000000ffff0c8224 */ /* 0x000fe200078e0010 */
[----:B--2---:R0:W-:Y:S04]  /*2b990*/  STL [R1+0x2704], R81 ;  /* 0x0027045101007387 */ /* 0x0041e80000100800 */
[----:B------:R-:W2:Y:S01]  /*2b9a0*/  LDL.LU R79, [R1+0x28f4] ;  /* 0x0028f400014f7983 */ /* 0x000ea20000300800 */
[----:B----4-:R-:W-:-:S03]  /*2b9b0*/  PRMT R80, RZ, 0x7610, R80 ;  /* 0x00007610ff507816 */ /* 0x010fc60000000050 */
[----:B------:R-:W4:Y:S04]  /*2b9c0*/  LDL R82, [R1+0x1eec] ;  /* 0x001eec0001527983 */ /* 0x000f280000100800 */
[----:B------:R1:W4:Y:S04]  /*2b9d0*/  @!P0 LDG.E.U8 R80, desc[UR60][R12.64] ;  /* 0x0000003c0c508981 */ /* 0x000328000c1e1100 */
[----:B0-----:R-:W4:Y:S04]  /*2b9e0*/  LDL R81, [R1+0x1ef0] ;  /* 0x001ef00001517983 */ /* 0x001f280000100800 */
[----:B------:R0:W-:Y:S01]  /*2b9f0*/  STL [R1+0x21ac], R3 ;  /* 0x0021ac0301007387 */ /* 0x0001e20000100800 */
[----:B-1----:R-:W-:-:S02]  /*2ba00*/  LOP3.LUT R12, R99, 0xffff, RZ, 0xc0, !PT ;  /* 0x0000ffff630c7812 */ /* 0x002fc400078ec0ff */
[----:B0-----:R-:W-:Y:S01]  /*2ba10*/  LOP3.LUT R3, R78, 0xffff, RZ, 0xc0, !PT ;  /* 0x0000ffff4e037812 */ /* 0x001fe200078ec0ff */
[----:B---3--:R-:W-:-:S03]  /*2ba20*/  @!P0 IMAD.MOV.U32 R13, RZ, RZ, R84 ;  /* 0x000000ffff0d8224 */ /* 0x008fc600078e0054 */
[----:B------:R-:W-:Y:S01]  /*2ba30*/  PRMT R3, R12, 0x3340, R3 ;  /* 0x000033400c037816 */ /* 0x000fe20000000003 */
[----:B------:R-:W-:Y:S01]  /*2ba40*/  @!P0 IMAD.MOV.U32 R12, RZ, RZ, R83 ;  /* 0x000000ffff0c8224 */ /* 0x000fe200078e0053 */
[----:B--2---:R-:W-:-:S06]  /*2ba50*/  PRMT R79, RZ, 0x7610, R79 ;  /* 0x00007610ff4f7816 */ /* 0x004fcc000000004f */
[----:B------:R0:W2:Y:S04]  /*2ba60*/  @!P0 LDG.E.U8 R79, desc[UR60][R12.64] ;  /* 0x0000003c0c4f8981 */ /* 0x0000a8000c1e1100 */
[----:B----4-:R1:W-:Y:S04]  /*2ba70*/  STL [R1+0x2708], R80 ;  /* 0x0027085001007387 */ /* 0x0103e80000100800 */
[----:B------:R-:W3:Y:S04]  /*2ba80*/  LDL.LU R78, [R1+0x28f0] ;  /* 0x0028f000014e7983 */ /* 0x000ee80000300800 */
[----:B------:R-:W4:Y:S04]  /*2ba90*/  LDL R16, [R1+0x1eb0] ;  /* 0x001eb00001107983 */ /* 0x000f280000100800 */
[----:B-1----:R-:W4:Y:S04]  /*2baa0*/  LDL R80, [R1+0x1eac] ;  /* 0x001eac0001507983 */ /* 0x002f280000100800 */
[----:B------:R1:W-:Y:S01]  /*2bab0*/  STL [R1+0x21b0], R3 ;  /* 0x0021b00301007387 */ /* 0x0003e20000100800 */
[----:B0-----:R-:W-:-:S02]  /*2bac0*/  LOP3.LUT R12, R15, 0xffff, RZ, 0xc0, !PT ;  /* 0x0000ffff0f0c7812 */ /* 0x001fc400078ec0ff */
[----:B-1----:R-:W-:Y:S01]  /*2bad0*/  LOP3.LUT R3, R77, 0xffff, RZ, 0xc0, !PT ;  /* 0x0000ffff4d037812 */ /* 0x002fe200078ec0ff */
[----:B------:R-:W-:-:S03]  /*2bae0*/  @!P0 IMAD.MOV.U32 R13, RZ, RZ, R17 ;  /* 0x000000ffff0d8224 */ /* 0x000fc600078e0011 */
[----:B------:R-:W-:Y:S01]  /*2baf0*/  PRMT R3, R12, 0x3340, R3 ;  /* 0x000033400c037816 */ /* 0x000fe20000000003 */
[----:B------:R-:W-:Y:S01]  /*2bb00*/  @!P0 IMAD.MOV.U32 R12, RZ, RZ, R14 ;  /* 0x000000ffff0c8224 */ /* 0x000fe200078e000e */
[----:B--2---:R0:W-:Y:S04]  /*2bb10*/  STL [R1+0x270c], R79 ;  /* 0x00270c4f01007387 */ /* 0x0041e80000100800 */
[----:B------:R-:W2:Y:S01]  /*2bb20*/  LDL R15, [R1+0x1e70] ;  /* 0x001e7000010f7983 */ /* 0x000ea20000100800 */
[----:B---3--:R-:W-:-:S06]  /*2bb30*/  PRMT R78, RZ, 0x7610, R78 ;  /* 0x00007610ff4e7816 */ /* 0x008fcc000000004e */
[----:B------:R1:W3:Y:S04]  /*2bb40*/  @!P0 LDG.E.U8 R78, desc[UR60][R12.64] ;  /* 0x0000003c0c4e8981 */ /* 0x0002e8000c1e1100 */
[----:B0-----:R-:W2:Y:S04]  /*2bb50*/  LDL R79, [R1+0x1e6c] ;  /* 0x001e6c00014f7983 */ /* 0x001ea80000100800 */
[----:B------:R-:W4:Y:S04]  /*2bb60*/  LDL.LU R77, [R1+0x28ec] ;  /* 0x0028ec00014d7983 */ /* 0x000f280000300800 */
[----:B------:R0:W-:Y:S01]  /*2bb70*/  STL [R1+0x21a8], R3 ;  /* 0x0021a80301007387 */ /* 0x0001e20000100800 */
[----:B-1----:R-:W-:-:S02]  /*2bb80*/  LOP3.LUT R12, R233, 0xffff, RZ, 0xc0, !PT ;  /* 0x0000ffffe90c7812 */ /* 0x002fc400078ec0ff */
[----:B0-----:R-:W-:Y:S01]  /*2bb90*/  LOP3.LUT R3, R76, 0xffff, RZ, 0xc0, !PT ;  /* 0x0000ffff4c037812 */ /* 0x001fe200078ec0ff */
[----:B------:R-:W-:-:S03]  /*2bba0*/  @!P0 IMAD.MOV.U32 R13, RZ, RZ, R82 ;  /* 0x000000ffff0d8224 */ /* 0x000fc600078e0052 */
[----:B------:R-:W-:Y:S01]  /*2bbb0*/  PRMT R17, R12, 0x3340, R3 ;  /* 0x000033400c117816 */ /* 0x000fe20000000003 */
[----:B------:R-:W-:Y:S01]  /*2bbc0*/  @!P0 IMAD.MOV.U32 R12, RZ, RZ, R81 ;  /* 0x000000ffff0c8224 */ /* 0x000fe200078e0051 */
[----:B----4-:R-:W-:-:S06]  /*2bbd0*/  PRMT R77, RZ, 0x7610, R77 ;  /* 0x00007610ff4d7816 */ /* 0x010fcc000000004d */
[----:B------:R0:W4:Y:S04]  /*2bbe0*/  @!P0 LDG.E.U8 R77, desc[UR60][R12.64] ;  /* 0x0000003c0c4d8981 */ /* 0x000128000c1e1100 */
[----:B---3--:R1:W-:Y:S04]  /*2bbf0*/  STL [R1+0x2710], R78 ;  /* 0x0027104e01007387 */ /* 0x0083e80000100800 */
[----:B------:R-:W3:Y:S04]  /*2bc00*/  LDL R14, [R1+0x1e30] ;  /* 0x001e3000010e7983 */ /* 0x000ee80000100800 */
[----:B-1----:R-:W3:Y:S04]  /*2bc10*/  LDL R78, [R1+0x1e2c] ;  /* 0x001e2c00014e7983 */ /* 0x002ee80000100800 */
[----:B------:R-:W2:Y:S04]  /*2bc20*/  LDL.LU R76, [R1+0x28e8] ;  /* 0x0028e800014c7983 */ /* 0x000ea80000300800 */
[----:B------:R1:W-:Y:S01]  /*2bc30*/  STL [R1+0x27e0], R17 ;  /* 0x0027e01101007387 */ /* 0x0003e20000100800 */
[----:B0-----:R-:W-:-:S02]  /*2bc40*/  LOP3.LUT R12, R71, 0xffff, RZ, 0xc0, !PT ;  /* 0x0000ffff470c7812 */ /* 0x001fc400078ec0ff */
[----:B------:R-:W-:Y:S01]  /*2bc50*/  LOP3.LUT R3, R75, 0xffff, RZ, 0xc0, !PT ;  /* 0x0000ffff4b037812 */ /* 0x000fe200078ec0ff */
[----:B------:R-:W-:-:S03]  /*2bc60*/  @!P0 IMAD.MOV.U32 R13, RZ, RZ, R80 ;  /* 0x000000ffff0d8224 */ /* 0x000fc600078e0050 */
[----:B------:R-:W-:Y:S01]  /*2bc70*/  PRMT R3, R12, 0x3340, R3 ;  /* 0x000033400c037816 */ /* 0x000fe20000000003 */
[----:B------:R-:W-:Y:S01]  /*2bc80*/  @!P0 IMAD.MOV.U32 R12, RZ, RZ, R16 ;  /* 0x000000ffff0c8224 */ /* 0x000fe200078e0010 */
[----:B----4-:R0:W-:Y:S04]  /*2bc90*/  STL [R1+0x2714], R77 ;  /* 0x0027144d01007387 */ /* 0x0101e80000100800 */
[----:B------:R-:W4:Y:S04]  /*2bca0*/  LDL.LU R71, [R1+0x28e4] ;  /* 0x0028e40001477983 */ /* 0x000f280000300800 */
[----:B-1----:R-:W4:Y:S04]  /*2bcb0*/  LDL R17, [R1+0x1df0] ;  /* 0x001df00001117983 */ /* 0x002f280000100800 */
[----:B0-----:R-:W4:Y:S04]  /*2bcc0*/  LDL R77, [R1+0x1dec] ;  /* 0x001dec00014d7983 */ /* 0x001f280000100800 */
[----:B------:R-:W3:Y:S01]  /*2bcd0*/  LDL.LU R75, [R1+0x28e0] ;  /* 0x0028e000014b7983 */ /* 0x000ee20000300800 */
[----:B--2---:R-:W-:-:S06]  /*2bce0*/  PRMT R76, RZ, 0x7610, R76 ;  /* 0x00007610ff4c7816 */ /* 0x004fcc000000004c */
        /* <DEDUP_REMOVED lines=11> */
[----:B------:R-:W4:Y:S04]  /*2bda0*/  LDL.LU R74, [R1+0x28d8] ;  /* 0x0028d800014a7983 */ /* 0x000f280000300800 */
[----:B------:R-:W2:Y:S04]  /*2bdb0*/  LDL R16, [R1+0x1db0] ;  /* 0x001db00001107983 */ /* 0x000ea80000100800 */
[----:B------:R1:W-:Y:S04]  /*2bdc0*/  STL [R1+0x21a4], R3 ;  /* 0x0021a40301007387 */ /* 0x0003e80000100800 */
[----:B------:R-:W2:Y:S01]  /*2bdd0*/  LDL.LU R15, [R1+0xa44] ;  /* 0x000a4400010f7983 */ /* 0x000ea20000300800 */
[----:B0-----:R-:W-:-:S02]  /*2bde0*/  LOP3.LUT R12, R237, 0xffff, RZ, 0xc0, !PT ;  /* 0x0000ffffed0c7812 */ /* 0x001fc400078ec0ff */
[----:B-1----:R-:W-:Y:S01]  /*2bdf0*/  LOP3.LUT R3, R73, 0xffff, RZ, 0xc0, !PT ;  /* 0x0000ffff49037812 */ /* 0x002fe200078ec0ff */
[----:B------:R-:W-:-:S03]  /*2be00*/  @!P0 IMAD.MOV.U32 R13, RZ, RZ, R78 ;  /* 0x000000ffff0d8224 */ /* 0x000fc600078e004e */
[----:B------:R-:W-:Y:S01]  /*2be10*/  PRMT R3, R12, 0x3340, R3 ;  /* 0x000033400c037816 */ /* 0x000fe20000000003 */
[----:B------:R-:W-:Y:S01]  /*2be20*/  @!P0 IMAD.MOV.U32 R12, RZ, RZ, R14 ;  /* 0x000000ffff0c8224 */ /* 0x000fe200078e000e */
[----:B---3--:R-:W-:Y:S04]  /*2be30*/  STL [R1+0x271c], R75 ;  /* 0x00271c4b01007387 */ /* 0x008fe80000100800 */
[----:B------:R-:W3:Y:S04]  /*2be40*/  LDL.LU R237, [R1+0x1dac] ;  /* 0x001dac0001ed7983 */ /* 0x000ee80000300800 */
[----:B------:R-:W3:Y:S01]  /*2be50*/  LDL.LU R73, [R1+0x28d4] ;  /* 0x0028d40001497983 */ /* 0x000ee20000300800 */
[----:B----4-:R-:W-:-:S06]  /*2be60*/  PRMT R74, RZ, 0x7610, R74 ;  /* 0x00007610ff4a7816 */ /* 0x010fcc000000004a */
[----:B------:R0:W4:Y:S04]  /*2be70*/  @!P0 LDG.E.U8 R74, desc[UR60][R12.64] ;  /* 0x0000003c0c4a8981 */ /* 0x000128000c1e1100 */
[----:B------:R1:W-:Y:S01]  /*2be80*/  STL [R1+0x219c], R3 ;  /* 0x00219c0301007387 */ /* 0x0003e20000100800 */
[----:B0-----:R-:W-:Y:S02]  /*2be90*/  LOP3.LUT R12, R103, 0xffff, RZ, 0xc0, !PT ;  /* 0x0000ffff670c7812 */ /* 0x001fe400078ec0ff */
[----:B-1----:R-:W-:Y:S01]  /*2bea0*/  LOP3.LUT R3, R92, 0xffff, RZ, 0xc0, !PT ;  /* 0x0000ffff5c037812 */ /* 0x002fe200078ec0ff */
[----:B------:R-:W-:-:S03]  /*2beb0*/  @!P0 IMAD.MOV.U32 R13, RZ, RZ, R77 ;  /* 0x000000ffff0d8224 */ /* 0x000fc600078e004d */
[----:B------:R-:W-:Y:S01]  /*2bec0*/  PRMT R3, R12, 0x3340, R3 ;  /* 0x000033400c037816 */ /* 0x000fe20000000003 */
[----:B------:R-:W-:Y:S01]  /*2bed0*/  @!P0 IMAD.MOV.U32 R12, RZ, RZ, R17 ;  /* 0x000000ffff0c8224 */ /* 0x000fe200078e0011 */
[----:B--2---:R-:W-:Y:S02]  /*2bee0*/  PRMT R72, RZ, 0x7610, R72 ;  /* 0x00007610ff487816 */ /* 0x004fe40000000048 */
[----:B---3--:R-:W-:-:S06]  /*2bef0*/  PRMT R73, RZ, 0x7610, R73 ;  /* 0x00007610ff497816 */ /* 0x008fcc0000000049 */
[----:B------:R0:W2:Y:S04]  /*2bf00*/  @!P0 LDG.E.U8 R73, desc[UR60][R12.64] ;  /* 0x0000003c0c498981 */ /* 0x0000a8000c1e1100 */
[----:B----4-:R-:W-:Y:S04]  /*2bf10*/  STL [R1+0x2720], R74 ;  /* 0x0027204a01007387 */ /* 0x010fe80000100800 */
[----:B------:R-:W3:Y:S04]  /*2bf20*/  LDL.LU R14, [R1+0xa0c] ;  /* 0x000a0c00010e7983 */ /* 0x000ee80000300800 */
[----:B------:R-:W4:Y:S04]  /*2bf30*/  LDL.LU R103, [R1+0x1d70] ;  /* 0x001d700001677983 */ /* 0x000f280000300800 */
[----:B------:R-:W3:Y:S04]  /*2bf40*/  LDL.LU R92, [R1+0x1d6c] ;  /* 0x001d6c00015c7983 */ /* 0x000ee80000300800 */
[----:B------:R1:W-:Y:S01]  /*2bf50*/  STL [R1+0x2198], R3 ;  /* 0x0021980301007387 */ /* 0x0003e20000100800 */
[----:B0-----:R-:W-:-:S02]  /*2bf60*/  LOP3.LUT R12, R113, 0xffff, RZ, 0xc0, !PT ;  /* 0x0000ffff710c7812 */ /* 0x001fc400078ec0ff */
[----:B-1----:R-:W-:Y:S01]  /*2bf70*/  LOP3.LUT R3, R97, 0xffff, RZ, 0xc0, !PT ;  /* 0x0000ffff61037812 */ /* 0x002fe200078ec0ff */
[----:B------:R-:W-:-:S03]  /*2bf80*/  @!P0 IMAD.MOV.U32 R13, RZ, RZ, R237 ;  /* 0x000000ffff0d8224 */ /* 0x000fc600078e00ed */
[----:B------:R-:W-:Y:S01]  /*2bf90*/  PRMT R3, R12, 0x3340, R3 ;  /* 0x000033400c037816 */ /* 0x000fe20000000003 */
[----:B------:R-:W-:-:S05]  /*2bfa0*/  @!P0 IMAD.MOV.U32 R12, RZ, RZ, R16 ;  /* 0x000000ffff0c8224 */ /* 0x000fca00078e0010 */
[----:B------:R0:W4:Y:S01]  /*2bfb0*/  @!P0 LDG.E.U8 R72, desc[UR60][R12.64] ;  /* 0x0000003c0c488981 */ /* 0x000122000c1e1100 */
[----:B------:R-:W-:Y:S02]  /*2bfc0*/  PRMT R71, RZ, 0x7610, R71 ;  /* 0x00007610ff477816 */ /* 0x000fe40000000047 */
[----:B0-----:R-:W-:Y:S01]  /*2bfd0*/  LOP3.LUT R12, R15, 0xffff, RZ, 0xc0, !PT ;  /* 0x0000ffff0f0c7812 */ /* 0x001fe200078ec0ff */
[----:B--2---:R-:W-:Y:S04]  /*2bfe0*/  STL [R1+0x2724], R73 ;  /* 0x0027244901007387 */ /* 0x004fe80000100800 */
[----:B------:R-:W2:Y:S04]  /*2bff0*/  LDL.LU R113, [R1+0x1d30] ;  /* 0x001d300001717983 */ /* 0x000ea80000300800 */
[----:B------:R-:W2:Y:S04]  /*2c000*/  LDL.LU R97, [R1+0x1d2c] ;  /* 0x001d2c0001617983 */ /* 0x000ea80000300800 */
[----:B------:R0:W-:Y:S01]  /*2c010*/  STL [R1+0x2194], R3 ;  /* 0x0021940301007387 */ /* 0x0001e20000100800 */
[----:B---3--:R-:W-:-:S03]  /*2c020*/  @!P0 IMAD.MOV.U32 R13, RZ, RZ, R92 ;  /* 0x000000ffff0d8224 */ /* 0x008fc600078e005c */
[----:B------:R-:W3:Y:S01]  /*2c030*/  LDL.LU R233, [R1+0xa34] ;  /* 0x000a340001e97983 */ /* 0x000ee20000300800 */
[----:B0-----:R-:W-:-:S04]  /*2c040*/  LOP3.LUT R3, R70, 0xffff, RZ, 0xc0, !PT ;  /* 0x0000ffff46037812 */ /* 0x001fc800078ec0ff */
[----:B------:R-:W-:Y:S01]  /*2c050*/  PRMT R3, R12, 0x3340, R3 ;  /* 0x000033400c037816 */ /* 0x000fe20000000003 */
[----:B----4-:R-:W-:-:S05]  /*2c060*/  @!P0 IMAD.MOV.U32 R12, RZ, RZ, R103 ;  /* 0x000000ffff0c8224 */ /* 0x010fca00078e0067 */
[----:B------:R0:W4:Y:S04]  /*2c070*/  @!P0 LDG.E.U8 R71, desc[UR60][R12.64] ;  /* 0x0000003c0c478981 */ /* 0x000128000c1e1100 */
[----:B------:R-:W-:Y:S04]  /*2c080*/  STL [R1+0x2248], R237 ;  /* 0x002248ed01007387 */ /* 0x000fe80000100800 */
[----:B------:R1:W-:Y:S04]  /*2c090*/  STL [R1+0x2728], R72 ;  /* 0x0027284801007387 */ /* 0x0003e80000100800 */
[----:B------:R-:W3:Y:S04]  /*2c0a0*/  LDL R73, [R1+0x20cc] ;  /* 0x0020cc0001497983 */ /* 0x000ee80000100800 */
[----:B------:R-:W3:Y:S04]  /*2c0b0*/  LDL R16, [R1+0x20f8] ;  /* 0x0020f80001107983 */ /* 0x000ee80000100800 */
[----:B------:R-:W3:Y:S04]  /*2c0c0*/  LDL.LU R70, [R1+0x28d0] ;  /* 0x0028d00001467983 */ /* 0x000ee80000300800 */
[----:B------:R-:W3:Y:S04]  /*2c0d0*/  LDL.LU R166, [R1+0xa4c] ;  /* 0x000a4c0001a67983 */ /* 0x000ee80000300800 */
[----:B-1----:R-:W3:Y:S04]  /*2c0e0*/  LDL R72, [R1+0x20a4] ;  /* 0x0020a40001487983 */ /* 0x002ee80000100800 */
[----:B------:R1:W-:Y:S04]  /*2c0f0*/  STL [R1+0x2190], R3 ;  /* 0x0021900301007387 */ /* 0x0003e80000100800 */
[----:B------:R-:W3:Y:S04]  /*2c100*/  LDL R15, [R1+0x20a8] ;  /* 0x0020a800010f7983 */ /* 0x000ee80000100800 */
[----:B------:R-:W-:Y:S04]  /*2c110*/  STL [R1+0x2730], R103 ;  /* 0x0027306701007387 */ /* 0x000fe80000100800 */
[----:B------:R-:W-:Y:S01]  /*2c120*/  STL [R1+0x272c], R92 ;  /* 0x00272c5c01007387 */ /* 0x000fe20000100800 */
[----:B-1----:R-:W-:-:S02]  /*2c130*/  LOP3.LUT R3, R69, 0xffff, RZ, 0xc0, !PT ;  /* 0x0000ffff45037812 */ /* 0x002fc400078ec0ff */
[----:B0-----:R-:W-:-:S04]  /*2c140*/  LOP3.LUT R12, R14, 0xffff, RZ, 0xc0, !PT ;  /* 0x0000ffff0e0c7812 */ /* 0x001fc800078ec0ff */
[----:B------:R-:W-:Y:S01]  /*2c150*/  PRMT R3, R12, 0x3340, R3 ;  /* 0x000033400c037816 */ /* 0x000fe20000000003 */
[----:B--2---:R-:W-:Y:S02]  /*2c160*/  @!P0 IMAD.MOV.U32 R12, RZ, RZ, R113 ;  /* 0x000000ffff0c8224 */ /* 0x004fe400078e0071 */
[----:B------:R-:W-:Y:S01]  /*2c170*/  @!P0 IMAD.MOV.U32 R13, RZ, RZ, R97 ;  /* 0x000000ffff0d8224 */ /* 0x000fe200078e0061 */
[----:B----4-:R-:W-:Y:S04]  /*2c180*/  STL [R1+0x2734], R71 ;  /* 0x0027344701007387 */ /* 0x010fe80000100800 */
[----:B------:R-:W2:Y:S04]  /*2c190*/  LDL.LU R69, [R1+0x28cc] ;  /* 0x0028cc0001457983 */ /* 0x000ea80000300800 */
[----:B------:R-:W4:Y:S04]  /*2c1a0*/  LDL.LU R117, [R1+0xa7c] ;  /* 0x000a7c0001757983 */ /* 0x000f280000300800 */
[----:B------:R-:W4:Y:S04]  /*2c1b0*/  LDL R75, [R1+0x2064] ;  /* 0x00206400014b7983 */ /* 0x000f280000100800 */
[----:B------:R-:W4:Y:S01]  /*2c1c0*/  LDL R14, [R1+0x2068] ;  /* 0x00206800010e7983 */ /* 0x000f220000100800 */
[----:B---3--:R-:W-:-:S06]  /*2c1d0*/  PRMT R70, RZ, 0x7610, R70 ;  /* 0x00007610ff467816 */ /* 0x008fcc0000000046 */
[----:B------:R0:W3:Y:S04]  /*2c1e0*/  @!P0 LDG.E.U8 R70, desc[UR60][R12.64] ;  /* 0x0000003c0c468981 */ /* 0x0000e8000c1e1100 */
[----:B------:R1:W-:Y:S04]  /*2c1f0*/  STL [R1+0x218c], R3 ;  /* 0x00218c0301007387 */ /* 0x0003e80000100800 */
[----:B------:R-:W4:Y:S01]  /*2c200*/  LDL.LU R99, [R1+0xa3c] ;  /* 0x000a3c0001637983 */ /* 0x000f220000300800 */
[----:B0-----:R-:W-:Y:S02]  /*2c210*/  LOP3.LUT R12, R233, 0xffff, RZ, 0xc0, !PT ;  /* 0x0000ffffe90c7812 */ /* 0x001fe400078ec0ff */
        /* <DEDUP_REMOVED lines=21> */
[----:B------:R-:W2:Y:S04]  /*2c370*/  LDL R73, [R1+0x1fe4] ;  /* 0x001fe40001497983 */ /* 0x000ea80000100800 */
[----:B------:R-:W2:Y:S01]  /*2c380*/  LDL R16, [R1+0x1fe8] ;  /* 0x001fe80001107983 */ /* 0x000ea20000100800 */
[----:B---3--:R-:W-:-:S06]  /*2c390*/  PRMT R68, RZ, 0x7610, R68 ;  /* 0x00007610ff447816 */ /* 0x008fcc0000000044 */
[----:B------:R4:W3:Y:S04]  /*2c3a0*/  @!P0 LDG.E.U8 R68, desc[UR60][R12.64] ;  /* 0x0000003c0c448981 */ /* 0x0008e8000c1e1100 */
[----:B------:R0:W-:Y:S04]  /*2c3b0*/  STL [R1+0x2184], R3 ;  /* 0x0021840301007387 */ /* 0x0001e80000100800 */
[----:B------:R-:W3:Y:S01]  /*2c3c0*/  LDL.LU R15, [R1+0xa8c] ;  /* 0x000a8c00010f7983 */ /* 0x000ee20000300800 */
[----:B----4-:R-:W-:Y:S02]  /*2c3d0*/  LOP3.LUT R12, R117, 0xffff, RZ, 0xc0, !PT ;  /* 0x0000ffff750c7812 */ /* 0x010fe400078ec0ff */
[----:B0-----:R-:W-:Y:S01]  /*2c3e0*/  LOP3.LUT R3, R66, 0xffff, RZ, 0xc0, !PT ;  /* 0x0000ffff42037812 */ /* 0x001fe200078ec0ff */
[----:B------:R-:W-:-:S03]  /*2c3f0*/  @!P0 IMAD.MOV.U32 R13, RZ, RZ, R75 ;  /* 0x000000ffff0d8224 */ /* 0x000fc600078e004b */
[----:B------:R-:W-:Y:S01]  /*2c400*/  PRMT R3, R12, 0x3340, R3 ;  /* 0x000033400c037816 */ /* 0x000fe20000000003 */
[----:B------:R-:W-:Y:S01]  /*2c410*/  @!P0 IMAD.MOV.U32 R12, RZ, RZ, R14 ;  /* 0x000000ffff0c8224 */ /* 0x000fe200078e000e */
        /* <DEDUP_REMOVED lines=30> */
[----:B------:R-:W3:Y:S04]  /*2c600*/  LDL R68, [R1+0x1f24] ;  /* 0x001f240001447983 */ /* 0x000ee80000100800 */
[----:B------:R-:W3:Y:S04]  /*2c610*/  LDL R17, [R1+0x1f28] ;  /* 0x001f280001117983 */ /* 0x000ee80000100800 */
[----:B------:R1:W-:Y:S04]  /*2c620*/  STL [R1+0x2178], R3 ;  /* 0x0021780301007387 */ /* 0x0003e80000100800 */
[----:B------:R-:W3:Y:S01]  /*2c630*/  LDL.LU R233, [R1+0xa94] ;  /* 0x000a940001e97983 */ /* 0x000ee20000300800 */
[----:B0-----:R-:W-:-:S02]  /*2c640*/  LOP3.LUT R12, R15, 0xffff, RZ, 0xc0, !PT ;  /* 0x0000ffff0f0c7812 */ /* 0x001fc400078ec0ff */
[----:B-1----:R-:W-:Y:S01]  /*2c650*/  LOP3.LUT R3, R63, 0xffff, RZ, 0xc0, !PT ;  /* 0x0000ffff3f037812 */ /* 0x002fe200078ec0ff */
        /* <DEDUP_REMOVED lines=21> */
[----:B------:R1:W-:Y:S02]  /*2c7b0*/  STL [R1+0x2170], R3 ;  /* 0x0021700301007387 */ /* 0x0003e40000100800 */
[----:B-1----:R-:W-:-:S02]  /*2c7c0*/  LOP3.LUT R3, R61, 0xffff, RZ, 0xc0, !PT ;  /* 0x0000ffff3d037812 */ /* 0x002fc400078ec0ff */
[----:B0-----:R-:W-:Y:S01]  /*2c7d0*/  LOP3.LUT R12, R99, 0xffff, RZ, 0xc0, !PT ;  /* 0x0000ffff630c7812 */ /* 0x001fe200078ec0ff */
[----:B------:R-:W-:-:S03]  /*2c7e0*/  @!P0 IMAD.MOV.U32 R13, RZ, RZ, R68 ;  /* 0x000000ffff0d8224 */ /* 0x000fc600078e0044 */
[----:B------:R-:W-:Y:S01]  /*2c7f0*/  PRMT R3, R12, 0x3340, R3 ;  /* 0x000033400c037816 */ /* 0x000fe20000000003 */
[----:B------:R-:W-:Y:S01]  /*2c800*/  @!P0 IMAD.MOV.U32 R12, RZ, RZ, R17 ;  /* 0x000000ffff0c8224 */ /* 0x000fe200078e0011 */
[----:B--2---:R0:W-:Y:S04]  /*2c810*/  STL [R1+0x275c], R63 ;  /* 0x00275c3f01007387 */ /* 0x0041e80000100800 */
[----:B------:R-:W2:Y:S04]  /*2c820*/  LDL R66, [R1+0x1e64] ;  /* 0x001e640001427983 */ /* 0x000ea80000100800 */
[----:B------:R-:W2:Y:S04]  /*2c830*/  LDL R65, [R1+0x1e68] ;  /* 0x001e680001417983 */ /* 0x000ea80000100800 */
[----:B------:R-:W2:Y:S01]  /*2c840*/  LDL.LU R61, [R1+0x28ac] ;  /* 0x0028ac00013d7983 */ /* 0x000ea20000300800 */
[----:B---3--:R-:W-:-:S06]  /*2c850*/  PRMT R62, RZ, 0x7610, R62 ;  /* 0x00007610ff3e7816 */ /* 0x008fcc000000003e */
[----:B------:R1:W3:Y:S04]  /*2c860*/  @!P0 LDG.E.U8 R62, desc[UR60][R12.64] ;  /* 0x0000003c0c3e8981 */ /* 0x0002e8000c1e1100 */
[----:B------:R4:W-:Y:S04]  /*2c870*/  STL [R1+0x216c], R3 ;  /* 0x00216c0301007387 */ /* 0x0009e80000100800 */
[----:B------:R-:W3:Y:S04]  /*2c880*/  LDL R64, [R1+0x1e24] ;  /* 0x001e240001407983 */ /* 0x000ee80000100800 */
[----:B0-----:R-:W3:Y:S01]  /*2c890*/  LDL R63, [R1+0x1e28] ;  /* 0x001e2800013f7983 */ /* 0x001ee20000100800 */
[----:B-1----:R-:W-:-:S02]  /*2c8a0*/  LOP3.LUT R12, R233, 0xffff, RZ, 0xc0, !PT ;  /* 0x0000ffffe90c7812 */ /* 0x002fc400078ec0ff */
[----:B----4-:R-:W-:Y:S01]  /*2c8b0*/  LOP3.LUT R3, R60, 0xffff, RZ, 0xc0, !PT ;  /* 0x0000ffff3c037812 */ /* 0x010fe200078ec0ff */
[----:B------:R-:W-:-:S03]  /*2c8c0*/  @!P0 IMAD.MOV.U32 R13, RZ, RZ, R16 ;  /* 0x000000ffff0d8224 */ /* 0x000fc600078e0010 */
[----:B------:R-:W-:Y:S01]  /*2c8d0*/  PRMT R3, R12, 0x3340, R3 ;  /* 0x000033400c037816 */ /* 0x000fe20000000003 */
[----:B------:R-:W-:Y:S01]  /*2c8e0*/  @!P0 IMAD.MOV.U32 R12, RZ, RZ, R15 ;  /* 0x000000ffff0c8224 */ /* 0x000fe200078e000f */
[----:B--2---:R-:W-:-:S06]  /*2c8f0*/  PRMT R61, RZ, 0x7610, R61 ;  /* 0x00007610ff3d7816 */ /* 0x004fcc000000003d */
[----:B------:R0:W2:Y:S04]  /*2c900*/  @!P0 LDG.E.U8 R61, desc[UR60][R12.64] ;  /* 0x0000003c0c3d8981 */ /* 0x0000a8000c1e1100 */
[----:B---3--:R-:W-:Y:S04]  /*2c910*/  STL [R1+0x2760], R62 ;  /* 0x0027603e01007387 */ /* 0x008fe80000100800 */
[----:B------:R-:W3:Y:S04]  /*2c920*/  LDL.LU R60, [R1+0x28a8] ;  /* 0x0028a800013c7983 */ /* 0x000ee80000300800 */
[----:B------:R1:W-:Y:S01]  /*2c930*/  STL [R1+0x2168], R3 ;  /* 0x0021680301007387 */ /* 0x0003e20000100800 */
        /* <DEDUP_REMOVED lines=8> */
[----:B------:R-:W2:Y:S04]  /*2c9c0*/  LDL R16, [R1+0x1de8] ;  /* 0x001de80001107983 */ /* 0x000ea80000100800 */
[----:B------:R-:W4:Y:S01]  /*2c9d0*/  LDL.LU R59, [R1+0x28a0] ;  /* 0x0028a000013b7983 */ /* 0x000f220000300800 */
[----:B---3--:R-:W-:-:S06]  /*2c9e0*/  PRMT R60, RZ, 0x7610, R60 ;  /* 0x00007610ff3c7816 */ /* 0x008fcc000000003c */
[----:B------:R0:W3:Y:S01]  /*2c9f0*/  @!P0 LDG.E.U8 R60, desc[UR60][R12.64] ;  /* 0x0000003c0c3c8981 */ /* 0x0000e2000c1e1100 */
[----:B------:R-:W-:Y:S02]  /*2ca00*/  LOP3.LUT R3, R58, 0xffff, RZ, 0xc0, !PT ;  /* 0x0000ffff3a037812 */ /* 0x000fe400078ec0ff */
[----:B0-----:R-:W-:Y:S01]  /*2ca10*/  LOP3.LUT R12, R56, 0xffff, RZ, 0xc0, !PT ;  /* 0x0000ffff380c7812 */ /* 0x001fe200078ec0ff */
[----:B------:R-:W-:-:S03]  /*2ca20*/  @!P0 IMAD.MOV.U32 R13, RZ, RZ, R66 ;  /* 0x000000ffff0d8224 */ /* 0x000fc600078e0042 */
[----:B------:R-:W-:Y:S01]  /*2ca30*/  PRMT R3, R12, 0x3340, R3 ;  /* 0x000033400c037816 */ /* 0x000fe20000000003 */
[----:B------:R-:W-:Y:S01]  /*2ca40*/  @!P0 IMAD.MOV.U32 R12, RZ, RZ, R65 ;  /* 0x000000ffff0c8224 */ /* 0x000fe200078e0041 */
[----:B------:R-:W-:Y:S01]  /*2ca50*/  STL [R1+0x27d0], R15 ;  /* 0x0027d00f01007387 */ /* 0x000fe20000100800 */
[----:B----4-:R-:W-:-:S06]  /*2ca60*/  PRMT R59, RZ, 0x7610, R59 ;  /* 0x00007610ff3b7816 */ /* 0x010fcc000000003b */
[----:B------:R0:W4:Y:S04]  /*2ca70*/  @!P0 LDG.E.U8 R59, desc[UR60][R12.64] ;  /* 0x0000003c0c3b8981 */ /* 0x000128000c1e1100 */
[----:B---3--:R-:W-:Y:S04]  /*2ca80*/  STL [R1+0x2768], R60 ;  /* 0x0027683c01007387 */ /* 0x008fe80000100800 */
[----:B------:R-:W3:Y:S04]  /*2ca90*/  LDL.LU R56, [R1+0x289c] ;  /* 0x00289c0001387983 */ /* 0x000ee80000300800 */
[----:B------:R-:W2:Y:S04]  /*2caa0*/  LDL.LU R58, [R1+0x2898] ;  /* 0x00289800013a7983 */ /* 0x000ea80000300800 */
[----:B------:R-:W3:Y:S04]  /*2cab0*/  LDL R14, [R1+0x1da8] ;  /* 0x001da800010e7983 */ /* 0x000ee80000100800 */
[----:B------:R1:W-:Y:S01]  /*2cac0*/  STL [R1+0x2164], R3 ;  /* 0x0021640301007387 */ /* 0x0003e20000100800 */
[----:B0-----:R-:W-:-:S02]  /*2cad0*/  LOP3.LUT R12, R235, 0xffff, RZ, 0xc0, !PT ;  /* 0x0000ffffeb0c7812 */ /* 0x001fc400078ec0ff */
[----:B-1----:R-:W-:Y:S01]  /*2cae0*/  LOP3.LUT R3, R57, 0xffff, RZ, 0xc0, !PT ;  /* 0x0000ffff39037812 */ /* 0x002fe200078ec0ff */
[----:B------:R-:W-:-:S03]  /*2caf0*/  @!P0 IMAD.MOV.U32 R13, RZ, RZ, R64 ;  /* 0x000000ffff0d8224 */ /* 0x000fc600078e0040 */
[----:B------:R-:W-:Y:S01]  /*2cb00*/  PRMT R3, R12, 0x3340, R3 ;  /* 0x000033400c037816 */ /* 0x000fe20000000003 */
[----:B------:R-:W-:Y:S01]  /*2cb10*/  @!P0 IMAD.MOV.U32 R12, RZ, RZ, R63 ;  /* 0x000000ffff0c8224 */ /* 0x000fe200078e003f */
[----:B----4-:R-:W-:Y:S04]  /*2cb20*/  STL [R1+0x276c], R59 ;  /* 0x00276c3b01007387 */ /* 0x010fe80000100800 */
[----:B------:R-:W4:Y:S04]  /*2cb30*/  LDL.LU R235, [R1+0x1da4] ;  /* 0x001da40001eb7983 */ /* 0x000f280000300800 */
        /* <DEDUP_REMOVED lines=30> */
[----:B--2---:R-:W-:-:S03]  /*2cd20*/  @!P0 IMAD.MOV.U32 R13, RZ, RZ, R94 ;  /* 0x000000ffff0d8224 */ /* 0x004fc600078e005e */
[----:B------:R-:W2:Y:S01]  /*2cd30*/  LDL R16, [R1+0x20c8] ;  /* 0x0020c80001107983 */ /* 0x000ea20000100800 */
[----:B0-----:R-:W-:-:S04]  /*2cd40*/  LOP3.LUT R3, R54, 0xffff, RZ, 0xc0, !PT ;  /* 0x0000ffff36037812 */ /* 0x001fc800078ec0ff */
[----:B------:R-:W-:Y:S01]  /*2cd50*/  PRMT R3, R12, 0x3340, R3 ;  /* 0x000033400c037816 */ /* 0x000fe20000000003 */
[----:B------:R-:W-:-:S05]  /*2cd60*/  @!P0 IMAD.MOV.U32 R12, RZ, RZ, R105 ;  /* 0x000000ffff0c8224 */ /* 0x000fca00078e0069 */
[----:B------:R-:W3:Y:S04]  /*2cd70*/  @!P0 LDG.E.U8 R55, desc[UR60][R12.64] ;  /* 0x0000003c0c378981 */ /* 0x000ee8000c1e1100 */
[----:B------:R-:W-:Y:S04]  /*2cd80*/  STL [R1+0x224c], R235 ;  /* 0x00224ceb01007387 */ /* 0x000fe80000100800 */
[----:B----4-:R-:W-:Y:S04]  /*2cd90*/  STL [R1+0x2778], R56 ;  /* 0x0027783801007387 */ /* 0x010fe80000100800 */
[----:B------:R-:W4:Y:S04]  /*2cda0*/  LDL.LU R224, [R1+0x20f4] ;  /* 0x0020f40001e07983 */ /* 0x000f280000300800 */
[----:B------:R-:W2:Y:S04]  /*2cdb0*/  LDL.LU R54, [R1+0x2890] ;  /* 0x0028900001367983 */ /* 0x000ea80000300800 */
[----:B------:R-:W4:Y:S04]  /*2cdc0*/  LDL.LU R166, [R1+0xb0c] ;  /* 0x000b0c0001a67983 */ /* 0x000f280000300800 */
[----:B------:R-:W4:Y:S04]  /*2cdd0*/  LDL R15, [R1+0x209c] ;  /* 0x00209c00010f7983 */ /* 0x000f280000100800 */
[----:B------:R0:W-:Y:S04]  /*2cde0*/  STL [R1+0x2154], R3 ;  /* 0x0021540301007387 */ /* 0x0001e80000100800 */
[----:B------:R-:W4:Y:S04]  /*2cdf0*/  LDL R14, [R1+0x20a0] ;  /* 0x0020a000010e7983 */ /* 0x000f280000100800 */
[----:B------:R-:W-:Y:S04]  /*2ce00*/  STL [R1+0x2780], R105 ;  /* 0x0027806901007387 */ /* 0x000fe80000100800 */
[----:B------:R-:W-:Y:S01]  /*2ce10*/  STL [R1+0x277c], R94 ;  /* 0x00277c5e01007387 */ /* 0x000fe20000100800 */
[----:B0-----:R-:W-:-:S03]  /*2ce20*/  LOP3.LUT R3, R53, 0xffff, RZ, 0xc0, !PT ;  /* 0x0000ffff35037812 */ /* 0x001fc600078ec0ff */
[----:B---3--:R-:W-:Y:S04]  /*2ce30*/  STL [R1+0x2784], R55 ;  /* 0x0027843701007387 */ /* 0x008fe80000100800 */
[----:B------:R-:W3:Y:S01]  /*2ce40*/  LDL.LU R53, [R1+0x288c] ;  /* 0x00288c0001357983 */ /* 0x000ee20000300800 */
[----:B------:R-:W-:Y:S01]  /*2ce50*/  LOP3.LUT R12, R99, 0xffff, RZ, 0xc0, !PT ;  /* 0x0000ffff630c7812 */ /* 0x000fe200078ec0ff */
[----:B------:R-:W-:Y:S01]  /*2ce60*/  @!P0 IMAD.MOV.U32 R13, RZ, RZ, R102 ;  /* 0x000000ffff0d8224 */ /* 0x000fe200078e0066 */
[----:B--2---:R-:W-:Y:S01]  /*2ce70*/  PRMT R54, RZ, 0x7610, R54 ;  /* 0x00007610ff367816 */ /* 0x004fe20000000036 */
[----:B------:R-:W2:Y:S01]  /*2ce80*/  LDL.LU R117, [R1+0xb3c] ;  /* 0x000b3c0001757983 */ /* 0x000ea20000300800 */
[----:B------:R-:W-:Y:S01]  /*2ce90*/  PRMT R3, R12, 0x3340, R3 ;  /* 0x000033400c037816 */ /* 0x000fe20000000003 */
[----:B------:R-:W-:-:S02]  /*2cea0*/  @!P0 IMAD.MOV.U32 R12, RZ, RZ, R111 ;  /* 0x000000ffff0c8224 */ /* 0x000fc400078e006f */
[----:B------:R-:W2:Y:S04]  /*2ceb0*/  LDL R58, [R1+0x205c] ;  /* 0x00205c00013a7983 */ /* 0x000ea80000100800 */
[----:B------:R0:W-:Y:S04]  /*2cec0*/  STL [R1+0x2150], R3 ;  /* 0x0021500301007387 */ /* 0x0001e80000100800 */
[----:B------:R1:W2:Y:S04]  /*2ced0*/  @!P0 LDG.E.U8 R54, desc[UR60][R12.64] ;  /* 0x0000003c0c368981 */ /* 0x0002a8000c1e1100 */
[----:B------:R-:W2:Y:S01]  /*2cee0*/  LDL R57, [R1+0x2060] ;  /* 0x0020600001397983 */ /* 0x000ea20000100800 */
[----:B0-----:R-:W-:-:S02]  /*2cef0*/  LOP3.LUT R3, R52, 0xffff, RZ, 0xc0, !PT ;  /* 0x0000ffff34037812 */ /* 0x001fc400078ec0ff */
[----:B-1----:R-:W-:Y:S01]  /*2cf00*/  LOP3.LUT R12, R233, 0xffff, RZ, 0xc0, !PT ;  /* 0x0000ffffe90c7812 */ /* 0x002fe200078ec0ff */
[----:B------:R-:W-:-:S03]  /*2cf10*/  @!P0 IMAD.MOV.U32 R13, RZ, RZ, R16 ;  /* 0x000000ffff0d8224 */ /* 0x000fc600078e0010 */
[----:B------:R-:W-:Y:S01]  /*2cf20*/  PRMT R3, R12, 0x3340, R3 ;  /* 0x000033400c037816 */ /* 0x000fe20000000003 */
[----:B----4-:R-:W-:Y:S01]  /*2cf30*/  @!P0 IMAD.MOV.U32 R12, RZ, RZ, R224 ;  /* 0x000000ffff0c8224 */ /* 0x010fe200078e00e0 */
[----:B---3--:R-:W-:-:S06]  /*2cf40*/  PRMT R53, RZ, 0x7610, R53 ;  /* 0x00007610ff357816 */ /* 0x008fcc0000000035 */
[----:B------:R-:W3:Y:S04]  /*2cf50*/  @!P0 LDG.E.U8 R53, desc[UR60][R12.64] ;  /* 0x0000003c0c358981 */ /* 0x000ee8000c1e1100 */
[----:B------:R-:W-:Y:S04]  /*2cf60*/  STL [R1+0x278c], R111 ;  /* 0x00278c6f01007387 */ /* 0x000fe80000100800 */
[----:B------:R-:W-:Y:S04]  /*2cf70*/  STL [R1+0x2788], R102 ;  /* 0x0027886601007387 */ /* 0x000fe80000100800 */
[----:B--2---:R-:W-:Y:S04]  /*2cf80*/  STL [R1+0x2790], R54 ;  /* 0x0027903601007387 */ /* 0x004fe80000100800 */
[----:B------:R-:W2:Y:S04]  /*2cf90*/  LDL.LU R99, [R1+0xafc] ;  /* 0x000afc0001637983 */ /* 0x000ea80000300800 */
[----:B------:R-:W4:Y:S04]  /*2cfa0*/  LDL.LU R52, [R1+0x2888] ;  /* 0x0028880001347983 */ /* 0x000f280000300800 */
[----:B------:R0:W-:Y:S04]  /*2cfb0*/  STL [R1+0x214c], R3 ;  /* 0x00214c0301007387 */ /* 0x0001e80000100800 */
[----:B------:R-:W2:Y:S04]  /*2cfc0*/  LDL R17, [R1+0x201c] ;  /* 0x00201c0001117983 */ /* 0x000ea80000100800 */
[----:B------:R-:W2:Y:S04]  /*2cfd0*/  LDL R16, [R1+0x2020] ;  /* 0x0020200001107983 */ /* 0x000ea80000100800 */
[----:B------:R-:W2:Y:S04]  /*2cfe0*/  LDL.LU R233, [R1+0xb1c] ;  /* 0x000b1c0001e97983 */ /* 0x000ea80000300800 */
[----:B------:R-:W-:Y:S01]  /*2cff0*/  STL [R1+0x2794], R224 ;  /* 0x002794e001007387 */ /* 0x000fe20000100800 */
[----:B0-----:R-:W-:-:S03]  /*2d000*/  LOP3.LUT R3, R51, 0xffff, RZ, 0xc0, !PT ;  /* 0x0000ffff33037812 */ /* 0x001fc600078ec0ff */
[----:B---3--:R-:W-:Y:S04]  /*2d010*/  STL [R1+0x2798], R53 ;  /* 0x0027983501007387 */ /* 0x008fe80000100800 */
[----:B------:R-:W3:Y:S01]  /*2d020*/  LDL.LU R51, [R1+0x2884] ;  /* 0x0028840001337983 */ /* 0x000ee20000300800 */
[----:B------:R-:W-:Y:S01]  /*2d030*/  LOP3.LUT R12, R166, 0xffff, RZ, 0xc0, !PT ;  /* 0x0000ffffa60c7812 */ /* 0x000fe200078ec0ff */
[----:B------:R-:W-:-:S03]  /*2d040*/  @!P0 IMAD.MOV.U32 R13, RZ, RZ, R15 ;  /* 0x000000ffff0d8224 */ /* 0x000fc600078e000f */
[----:B------:R-:W-:Y:S02]  /*2d050*/  PRMT R3, R12, 0x3340, R3 ;  /* 0x000033400c037816 */ /* 0x000fe40000000003 */
[----:B----4-:R-:W-:Y:S01]  /*2d060*/  PRMT R52, RZ, 0x7610, R52 ;  /* 0x00007610ff347816 */ /* 0x010fe20000000034 */
[----:B------:R-:W-:Y:S02]  /*2d070*/  @!P0 IMAD.MOV.U32 R12, RZ, RZ, R14 ;  /* 0x000000ffff0c8224 */ /* 0x000fe400078e000e */
[----:B------:R0:W-:Y:S04]  /*2d080*/  STL [R1+0x2148], R3 ;  /* 0x0021480301007387 */ /* 0x0001e80000100800 */
[----:B------:R1:W4:Y:S04]  /*2d090*/  @!P0 LDG.E.U8 R52, desc[UR60][R12.64] ;  /* 0x0000003c0c348981 */ /* 0x000328000c1e1100 */
[----:B------:R-:W2:Y:S04]  /*2d0a0*/  LDL R56, [R1+0x1fdc] ;  /* 0x001fdc0001387983 */ /* 0x000ea80000100800 */
[----:B------:R-:W2:Y:S04]  /*2d0b0*/  LDL R15, [R1+0x1fe0] ;  /* 0x001fe000010f7983 */ /* 0x000ea80000100800 */
[----:B------:R-:W2:Y:S01]  /*2d0c0*/  LDL.LU R14, [R1+0xb4c] ;  /* 0x000b4c00010e7983 */ /* 0x000ea20000300800 */
[----:B0-----:R-:W-:-:S02]  /*2d0d0*/  LOP3.LUT R3, R50, 0xffff, RZ, 0xc0, !PT ;  /* 0x0000ffff32037812 */ /* 0x001fc400078ec0ff */
[----:B-1----:R-:W-:Y:S01]  /*2d0e0*/  LOP3.LUT R12, R117, 0xffff, RZ, 0xc0, !PT ;  /* 0x0000ffff750c7812 */ /* 0x002fe200078ec0ff */
[----:B------:R-:W-:-:S03]  /*2d0f0*/  @!P0 IMAD.MOV.U32 R13, RZ, RZ, R58 ;  /* 0x000000ffff0d8224 */ /* 0x000fc600078e003a */
[----:B------:R-:W-:Y:S01]  /*2d100*/  PRMT R3, R12, 0x3340, R3 ;  /* 0x000033400c037816 */ /* 0x000fe20000000003 */
[----:B------:R-:W-:Y:S01]  /*2d110*/  @!P0 IMAD.MOV.U32 R12, RZ, RZ, R57 ;  /* 0x000000ffff0c8224 */ /* 0x000fe200078e0039 */
[----:B---3--:R-:W-:-:S06]  /*2d120*/  PRMT R51, RZ, 0x7610, R51 ;  /* 0x00007610ff337816 */ /* 0x008fcc0000000033 */
[----:B------:R-:W3:Y:S04]  /*2d130*/  @!P0 LDG.E.U8 R51, desc[UR60][R12.64] ;  /* 0x0000003c0c338981 */ /* 0x000ee8000c1e1100 */
[----:B----4-:R-:W-:Y:S04]  /*2d140*/  STL [R1+0x279c], R52 ;  /* 0x00279c3401007387 */ /* 0x010fe80000100800 */
[----:B------:R-:W4:Y:S04]  /*2d150*/  LDL.LU R50, [R1+0x2880] ;  /* 0x0028800001327983 */ /* 0x000f280000300800 */
[----:B------:R-:W4:Y:S04]  /*2d160*/  LDL R55, [R1+0x1f9c] ;  /* 0x001f9c0001377983 */ /* 0x000f280000100800 */
[----:B------:R-:W4:Y:S04]  /*2d170*/  LDL R54, [R1+0x1fa0] ;  /* 0x001fa00001367983 */ /* 0x000f280000100800 */
[----:B------:R0:W-:Y:S04]  /*2d180*/  STL [R1+0x2144], R3 ;  /* 0x0021440301007387 */ /* 0x0001e80000100800 */
[----:B------:R-:W4:Y:S01]  /*2d190*/  LDL.LU R117, [R1+0xb64] ;  /* 0x000b640001757983 */ /* 0x000f220000300800 */
[----:B0-----:R-:W-:-:S03]  /*2d1a0*/  LOP3.LUT R3, R49, 0xffff, RZ, 0xc0, !PT ;  /* 0x0000ffff31037812 */ /* 0x001fc600078ec0ff */
[----:B---3--:R-:W-:Y:S04]  /*2d1b0*/  STL [R1+0x27a0], R51 ;  /* 0x0027a03301007387 */ /* 0x008fe80000100800 */
[----:B------:R-:W3:Y:S01]  /*2d1c0*/  LDL.LU R49, [R1+0x287c] ;  /* 0x00287c0001317983 */ /* 0x000ee20000300800 */
[----:B--2---:R-:W-:Y:S01]  /*2d1d0*/  LOP3.LUT R12, R99, 0xffff, RZ, 0xc0, !PT ;  /* 0x0000ffff630c7812 */ /* 0x004fe200078ec0ff */
[----:B------:R-:W-:Y:S02]  /*2d1e0*/  @!P0 IMAD.MOV.U32 R13, RZ, RZ, R17 ;  /* 0x000000ffff0d8224 */ /* 0x000fe400078e0011 */
[----:B------:R-:W2:Y:S04]  /*2d1f0*/  LDL R53, [R1+0x1f5c] ;  /* 0x001f5c0001357983 */ /* 0x000ea80000100800 */
[----:B------:R-:W2:Y:S01]  /*2d200*/  LDL R52, [R1+0x1f60] ;  /* 0x001f600001347983 */ /* 0x000ea20000100800 */
[----:B------:R-:W-:-:S02]  /*2d210*/  PRMT R3, R12, 0x3340, R3 ;  /* 0x000033400c037816 */ /* 0x000fc40000000003 */
[----:B----4-:R-:W-:Y:S01]  /*2d220*/  PRMT R50, RZ, 0x7610, R50 ;  /* 0x00007610ff327816 */ /* 0x010fe20000000032 */
[----:B------:R-:W-:Y:S02]  /*2d230*/  @!P0 IMAD.MOV.U32 R12, RZ, RZ, R16 ;  /* 0x000000ffff0c8224 */ /* 0x000fe400078e0010 */
[----:B------:R0:W-:Y:S04]  /*2d240*/  STL [R1+0x2140], R3 ;  /* 0x0021400301007387 */ /* 0x0001e80000100800 */
[----:B------:R1:W4:Y:S04]  /*2d250*/  @!P0 LDG.E.U8 R50, desc[UR60][R12.64] ;  /* 0x0000003c0c328981 */ /* 0x000328000c1e1100 */
[----:B------:R-:W2:Y:S01]  /*2d260*/  LDL.LU R99, [R1+0xb2c] ;  /* 0x000b2c0001637983 */ /* 0x000ea20000300800 */
[----:B0-----:R-:W-:-:S02]  /*2d270*/  LOP3.LUT R3, R48, 0xffff, RZ, 0xc0, !PT ;  /* 0x0000ffff30037812 */ /* 0x001fc400078ec0ff */
[----:B-1----:R-:W-:Y:S01]  /*2d280*/  LOP3.LUT R12, R233, 0xffff, RZ, 0xc0, !PT ;  /* 0x0000ffffe90c7812 */ /* 0x002fe200078ec0ff */
[----:B------:R-:W-:-:S03]  /*2d290*/  @!P0 IMAD.MOV.U32 R13, RZ, RZ, R56 ;  /* 0x000000ffff0d8224 */ /* 0x000fc600078e0038 */
[----:B------:R-:W-:Y:S01]  /*2d2a0*/  PRMT R3, R12, 0x3340, R3 ;  /* 0x000033400c037816 */ /* 0x000fe20000000003 */
[----:B------:R-:W-:Y:S01]  /*2d2b0*/  @!P0 IMAD.MOV.U32 R12, RZ, RZ, R15 ;  /* 0x000000ffff0c8224 */ /* 0x000fe200078e000f */
[----:B---3--:R-:W-:-:S06]  /*2d2c0*/  PRMT R49, RZ, 0x7610, R49 ;  /* 0x00007610ff317816 */ /* 0x008fcc0000000031 */
[----:B------:R0:W3:Y:S04]  /*2d2d0*/  @!P0 LDG.E.U8 R49, desc[UR60][R12.64] ;  /* 0x0000003c0c318981 */ /* 0x0000e8000c1e1100 */
[----:B----4-:R-:W-:Y:S04]  /*2d2e0*/  STL [R1+0x27a4], R50 ;  /* 0x0027a43201007387 */ /* 0x010fe80000100800 */
[----:B------:R-:W4:Y:S04]  /*2d2f0*/  LDL.LU R48, [R1+0x2878] ;  /* 0x0028780001307983 */ /* 0x000f280000300800 */
[----:B------:R-:W2:Y:S04]  /*2d300*/  LDL R17, [R1+0x1f1c] ;  /* 0x001f1c0001117983 */ /* 0x000ea80000100800 */
[----:B------:R-:W2:Y:S04]  /*2d310*/  LDL R16, [R1+0x1f20] ;  /* 0x001f200001107983 */ /* 0x000ea80000100800 */
[----:B------:R-:W2:Y:S04]  /*2d320*/  LDL.LU R233, [R1+0xb54] ;  /* 0x000b540001e97983 */ /* 0x000ea80000300800 */
[----:B------:R1:W-:Y:S01]  /*2d330*/  STL [R1+0x213c], R3 ;  /* 0x00213c0301007387 */ /* 0x0003e20000100800 */
[----:B0-----:R-:W-:-:S02]  /*2d340*/  LOP3.LUT R12, R14, 0xffff, RZ, 0xc0, !PT ;  /* 0x0000ffff0e0c7812 */ /* 0x001fc400078ec0ff */
[----:B-1----:R-:W-:Y:S01]  /*2d350*/  LOP3.LUT R3, R47, 0xffff, RZ, 0xc0, !PT ;  /* 0x0000ffff2f037812 */ /* 0x002fe200078ec0ff */
[----:B---3--:R-:W-:Y:S04]  /*2d360*/  STL [R1+0x27a8], R49 ;  /* 0x0027a83101007387 */ /* 0x008fe80000100800 */
[----:B------:R-:W3:Y:S04]  /*2d370*/  LDL R15, [R1+0x1edc] ;  /* 0x001edc00010f7983 */ /* 0x000ee80000100800 */
[----:B------:R-:W3:Y:S04]  /*2d380*/  LDL R14, [R1+0x1ee0] ;  /* 0x001ee000010e7983 */ /* 0x000ee80000100800 */
[----:B------:R-:W3:Y:S01]  /*2d390*/  LDL.LU R47, [R1+0x2874] ;  /* 0x00287400012f7983 */ /* 0x000ee20000300800 */
[----:B------:R-:W-:Y:S01]  /*2d3a0*/  PRMT R3, R12, 0x3340, R3 ;  /* 0x000033400c037816 */ /* 0x000fe20000000003 */
[----:B------:R-:W-:Y:S01]  /*2d3b0*/  @!P0 IMAD.MOV.U32 R12, RZ, RZ, R54 ;  /* 0x000000ffff0c8224 */ /* 0x000fe200078e0036 */
[----:B----4-:R-:W-:Y:S01]  /*2d3c0*/  PRMT R48, RZ, 0x7610, R48 ;  /* 0x00007610ff307816 */ /* 0x010fe20000000030 */
[----:B------:R-:W-:-:S02]  /*2d3d0*/  @!P0 IMAD.MOV.U32 R13, RZ, RZ, R55 ;  /* 0x000000ffff0d8224 */ /* 0x000fc400078e0037 */
[----:B------:R0:W-:Y:S04]  /*2d3e0*/  STL [R1+0x2138], R3 ;  /* 0x0021380301007387 */ /* 0x0001e80000100800 */
[----:B------:R1:W4:Y:S01]  /*2d3f0*/  @!P0 LDG.E.U8 R48, desc[UR60][R12.64] ;  /* 0x0000003c0c308981 */ /* 0x000322000c1e1100 */
[----:B0-----:R-:W-:Y:S02]  /*2d400*/  LOP3.LUT R3, R46, 0xffff, RZ, 0xc0, !PT ;  /* 0x0000ffff2e037812 */ /* 0x001fe400078ec0ff */
[----:B-1----:R-:W-:Y:S01]  /*2d410*/  LOP3.LUT R12, R117, 0xffff, RZ, 0xc0, !PT ;  /* 0x0000ffff750c7812 */ /* 0x002fe200078ec0ff */
[----:B--2---:R-:W-:-:S03]  /*2d420*/  @!P0 IMAD.MOV.U32 R13, RZ, RZ, R53 ;  /* 0x000000ffff0d8224 */ /* 0x004fc600078e0035 */
[----:B------:R-:W-:Y:S01]  /*2d430*/  PRMT R3, R12, 0x3340, R3 ;  /* 0x000033400c037816 */ /* 0x000fe20000000003 */
[----:B------:R-:W-:Y:S01]  /*2d440*/  @!P0 IMAD.MOV.U32 R12, RZ, RZ, R52 ;  /* 0x000000ffff0c8224 */ /* 0x000fe200078e0034 */
[----:B---3--:R-:W-:-:S06]  /*2d450*/  PRMT R47, RZ, 0x7610, R47 ;  /* 0x00007610ff2f7816 */ /* 0x008fcc000000002f */
[----:B------:R-:W2:Y:S04]  /*2d460*/  @!P0 LDG.E.U8 R47, desc[UR60][R12.64] ;  /* 0x0000003c0c2f8981 */ /* 0x000ea8000c1e1100 */
[----:B----4-:R0:W-:Y:S04]  /*2d470*/  STL [R1+0x27ac], R48 ;  /* 0x0027ac3001007387 */ /* 0x0101e80000100800 */
[----:B------:R-:W3:Y:S04]  /*2d480*/  LDL R51, [R1+0x1e9c] ;  /* 0x001e9c0001337983 */ /* 0x000ee80000100800 */
[----:B------:R-:W4:Y:S04]  /*2d490*/  LDL R50, [R1+0x1ea0] ;  /* 0x001ea00001327983 */ /* 0x000f280000100800 */
[----:B------:R-:W3:Y:S04]  /*2d4a0*/  LDL.LU R46, [R1+0x2870] ;  /* 0x00287000012e7983 */ /* 0x000ee80000300800 */
[----:B------:R1:W-:Y:S04]  /*2d4b0*/  STL [R1+0x2134], R3 ;  /* 0x0021340301007387 */ /* 0x0003e80000100800 */
[----:B------:R-:W4:Y:S04]  /*2d4c0*/  LDL R49, [R1+0x1e5c] ;  /* 0x001e5c0001317983 */ /* 0x000f280000100800 */
[----:B0-----:R-:W4:Y:S01]  /*2d4d0*/  LDL R48, [R1+0x1e60] ;  /* 0x001e600001307983 */ /* 0x001f220000100800 */
[----:B-1----:R-:W-:-:S03]  /*2d4e0*/  LOP3.LUT R3, R45, 0xffff, RZ, 0xc0, !PT ;  /* 0x0000ffff2d037812 */ /* 0x002fc600078ec0ff */
[----:B--2---:R-:W-:Y:S04]  /*2d4f0*/  STL [R1+0x27b0], R47 ;  /* 0x0027b02f01007387 */ /* 0x004fe80000100800 */
[----:B------:R-:W2:Y:S01]  /*2d500*/  LDL.LU R45, [R1+0x286c] ;  /* 0x00286c00012d7983 */ /* 0x000ea20000300800 */
[----:B------:R-:W-:Y:S01]  /*2d510*/  LOP3.LUT R12, R99, 0xffff, RZ, 0xc0, !PT ;  /* 0x0000ffff630c7812 */ /* 0x000fe200078ec0ff */
[----:B------:R-:W-:Y:S01]  /*2d520*/  @!P0 IMAD.MOV.U32 R13, RZ, RZ, R17 ;  /* 0x000000ffff0d8224 */ /* 0x000fe200078e0011 */
[----:B---3--:R-:W-:Y:S02]  /*2d530*/  PRMT R46, RZ, 0x7610, R46 ;  /* 0x00007610ff2e7816 */ /* 0x008fe4000000002e */
[----:B------:R-:W-:Y:S01]  /*2d540*/  PRMT R3, R12, 0x3340, R3 ;  /* 0x000033400c037816 */ /* 0x000fe20000000003 */
[----:B------:R-:W-:-:S04]  /*2d550*/  @!P0 IMAD.MOV.U32 R12, RZ, RZ, R16 ;  /* 0x000000ffff0c8224 */ /* 0x000fc800078e0010 */
[----:B------:R0:W-:Y:S04]  /*2d560*/  STL [R1+0x2130], R3 ;  /* 0x0021300301007387 */ /* 0x0001e80000100800 */
[----:B------:R1:W3:Y:S01]  /*2d570*/  @!P0 LDG.E.U8 R46, desc[UR60][R12.64] ;  /* 0x0000003c0c2e8981 */ /* 0x0002e2000c1e1100 */
        /* <DEDUP_REMOVED lines=11> */
[----:B------:R1:W-:Y:S01]  /*2d630*/  STL [R1+0x212c], R3 ;  /* 0x00212c0301007387 */ /* 0x0003e20000100800 */
[----:B0-----:R-:W-:-:S02]  /*2d640*/  LOP3.LUT R12, R39, 0xffff, RZ, 0xc0, !PT ;  /* 0x0000ffff270c7812 */ /* 0x001fc400078ec0ff */
[----:B-1----:R-:W-:Y:S01]  /*2d650*/  LOP3.LUT R3, R43, 0xffff, RZ, 0xc0, !PT ;  /* 0x0000ffff2b037812 */ /* 0x002fe200078ec0ff */
[----:B--2---:R-:W-:Y:S04]  /*2d660*/  STL [R1+0x27b8], R45 ;  /* 0x0027b82d01007387 */ /* 0x004fe80000100800 */
[----:B------:R-:W2:Y:S04]  /*2d670*/  LDL.LU R39, [R1+0x2864] ;  /* 0x0028640001277983 */ /* 0x000ea80000300800 */
[----:B------:R-:W2:Y:S01]  /*2d680*/  LDL.LU R43, [R1+0x2860] ;  /* 0x00286000012b7983 */ /* 0x000ea20000300800 */
[----:B------:R-:W-:Y:S01]  /*2d690*/  PRMT R3, R12, 0x3340, R3 ;  /* 0x000033400c037816 */ /* 0x000fe20000000003 */
[----:B----4-:R-:W-:-:S02]  /*2d6a0*/  @!P0 IMAD.MOV.U32 R12, RZ, RZ, R50 ;  /* 0x000000ffff0c8224 */ /* 0x010fc400078e0032 */
[----:B------:R-:W-:Y:S01]  /*2d6b0*/  @!P0 IMAD.MOV.U32 R13, RZ, RZ, R51 ;  /* 0x000000ffff0d8224 */ /* 0x000fe200078e0033 */
[----:B---3--:R-:W-:Y:S01]  /*2d6c0*/  PRMT R44, RZ, 0x7610, R44 ;  /* 0x00007610ff2c7816 */ /* 0x008fe2000000002c */
[----:B------:R-:W3:Y:S04]  /*2d6d0*/  LDL R15, [R1+0x1ddc] ;  /* 0x001ddc00010f7983 */ /* 0x000ee80000100800 */
[----:B------:R-:W4:Y:S04]  /*2d6e0*/  LDL R14, [R1+0x1de0] ;  /* 0x001de000010e7983 */ /* 0x000f280000100800 */
[----:B------:R0:W-:Y:S04]  /*2d6f0*/  STL [R1+0x2128], R3 ;  /* 0x0021280301007387 */ /* 0x0001e80000100800 */
[----:B------:R1:W3:Y:S01]  /*2d700*/  @!P0 LDG.E.U8 R44, desc[UR60][R12.64] ;  /* 0x0000003c0c2c8981 */ /* 0x0002e2000c1e1100 */
        /* <DEDUP_REMOVED lines=10> */
[----:B------:R-:W-:Y:S01]  /*2d7b0*/  STL [R1+0x27c0], R45 ;  /* 0x0027c02d01007387 */ /* 0x000fe20000100800 */
[----:B------:R-:W-:-:S02]  /*2d7c0*/  LOP3.LUT R3, R41, 0xffff, RZ, 0xc0, !PT ;  /* 0x0000ffff29037812 */ /* 0x000fc400078ec0ff */
[----:B0-----:R-:W-:Y:S01]  /*2d7d0*/  LOP3.LUT R12, R4, 0xffff, RZ, 0xc0, !PT ;  /* 0x0000ffff040c7812 */ /* 0x001fe200078ec0ff */
[----:B--2---:R-:W-:Y:S04]  /*2d7e0*/  STL [R1+0x27c4], R43 ;  /* 0x0027c42b01007387 */ /* 0x004fe80000100800 */
[----:B------:R-:W2:Y:S04]  /*2d7f0*/  LDL.LU R237, [R1+0x1da0] ;  /* 0x001da00001ed7983 */ /* 0x000ea80000300800 */
[----:B------:R-:W2:Y:S04]  /*2d800*/  LDL.LU R4, [R1+0x1d9c] ;  /* 0x001d9c0001047983 */ /* 0x000ea80000300800 */
[----:B------:R-:W2:Y:S01]  /*2d810*/  LDL.LU R41, [R1+0x2854] ;  /* 0x0028540001297983 */ /* 0x000ea20000300800 */
[----:B------:R-:W-:Y:S01]  /*2d820*/  PRMT R47, R12, 0x3340, R3 ;  /* 0x000033400c2f7816 */ /* 0x000fe20000000003 */
[----:B------:R-:W-:Y:S01]  /*2d830*/  @!P0 IMAD.MOV.U32 R12, RZ, RZ, R16 ;  /* 0x000000ffff0c8224 */ /* 0x000fe200078e0010 */
[----:B----4-:R-:W-:Y:S01]  /*2d840*/  PRMT R42, RZ, 0x7610, R42 ;  /* 0x00007610ff2a7816 */ /* 0x010fe2000000002a */
[----:B------:R-:W-:Y:S01]  /*2d850*/  @!P0 IMAD.MOV.U32 R13, RZ, RZ, R17 ;  /* 0x000000ffff0d8224 */ /* 0x000fe200078e0011 */
[----:B------:R-:W-:-:S02]  /*2d860*/  LOP3.LUT R3, R96, 0xffff, RZ, 0xc0, !PT ;  /* 0x0000ffff60037812 */ /* 0x000fc400078ec0ff */
[----:B---3--:R-:W-:Y:S01]  /*2d870*/  PRMT R40, RZ, 0x7610, R40 ;  /* 0x00007610ff287816 */ /* 0x008fe20000000028 */
[----:B------:R-:W3:Y:S04]  /*2d880*/  LDL.LU R233, [R1+0xbc4] ;  /* 0x000bc40001e97983 */ /* 0x000ee80000300800 */
[----:B------:R0:W4:Y:S02]  /*2d890*/  @!P0 LDG.E.U8 R42, desc[UR60][R12.64] ;  /* 0x0000003c0c2a8981 */ /* 0x000124000c1e1100 */
[----:B0-----:R-:W-:Y:S01]  /*2d8a0*/  LOP3.LUT R12, R116, 0xffff, RZ, 0xc0, !PT ;  /* 0x0000ffff740c7812 */ /* 0x001fe200078ec0ff */
[----:B------:R-:W-:-:S03]  /*2d8b0*/  @!P0 IMAD.MOV.U32 R13, RZ, RZ, R15 ;  /* 0x000000ffff0d8224 */ /* 0x000fc600078e000f */
[----:B------:R-:W-:Y:S01]  /*2d8c0*/  PRMT R49, R12, 0x3340, R3 ;  /* 0x000033400c317816 */ /* 0x000fe20000000003 */
[----:B------:R-:W-:Y:S01]  /*2d8d0*/  @!P0 IMAD.MOV.U32 R12, RZ, RZ, R14 ;  /* 0x000000ffff0c8224 */ /* 0x000fe200078e000e */
[----:B------:R-:W-:Y:S02]  /*2d8e0*/  LOP3.LUT R3, R101, 0xffff, RZ, 0xc0, !PT ;  /* 0x0000ffff65037812 */ /* 0x000fe400078ec0ff */
[----:B--2---:R-:W-:-:S06]  /*2d8f0*/  PRMT R41, RZ, 0x7610, R41 ;  /* 0x00007610ff297816 */ /* 0x004fcc0000000029 */
[----:B------:R0:W2:Y:S02]  /*2d900*/  @!P0 LDG.E.U8 R41, desc[UR60][R12.64] ;  /* 0x0000003c0c298981 */ /* 0x0000a4000c1e1100 */
[----:B0-----:R-:W-:Y:S01]  /*2d910*/  LOP3.LUT R12, R109, 0xffff, RZ, 0xc0, !PT ;  /* 0x0000ffff6d0c7812 */ /* 0x001fe200078ec0ff */
[----:B------:R-:W-:-:S03]  /*2d920*/  @!P0 IMAD.MOV.U32 R13, RZ, RZ, R4 ;  /* 0x000000ffff0d8224 */ /* 0x000fc600078e0004 */
[----:B------:R-:W-:Y:S01]  /*2d930*/  PRMT R51, R12, 0x3340, R3 ;  /* 0x000033400c337816 */ /* 0x000fe20000000003 */
[----:B------:R-:W-:-:S05]  /*2d940*/  @!P0 IMAD.MOV.U32 R12, RZ, RZ, R237 ;  /* 0x000000ffff0c8224 */ /* 0x000fca00078e00ed */
[----:B------:R-:W3:Y:S04]  /*2d950*/  @!P0 LDG.E.U8 R40, desc[UR60][R12.64] ;  /* 0x0000003c0c288981 */ /* 0x000ee8000c1e1100 */
[----:B------:R-:W-:Y:S04]  /*2d960*/  STL [R1+0x27c8], R47 ;  /* 0x0027c82f01007387 */ /* 0x000fe80000100800 */
[----:B----4-:R-:W-:Y:S04]  /*2d970*/  STL [R1+0x27cc], R42 ;  /* 0x0027cc2a01007387 */ /* 0x010fe80000100800 */
[----:B------:R-:W4:Y:S04]  /*2d980*/  LDL.LU R96, [R1+0x1d5c] ;  /* 0x001d5c0001607983 */ /* 0x000f280000300800 */
[----:B------:R-:W-:Y:S04]  /*2d990*/  STL [R1+0x27d4], R49 ;  /* 0x0027d43101007387 */ /* 0x000fe80000100800 */
[----:B------:R-:W4:Y:S04]  /*2d9a0*/  LDL.LU R99, [R1+0xb8c] ;  /* 0x000b8c0001637983 */ /* 0x000f280000300800 */
[----:B------:R-:W4:Y:S01]  /*2d9b0*/  LDL.LU R116, [R1+0x1d60] ;  /* 0x001d600001747983 */ /* 0x000f220000300800 */
[----:B------:R-:W-:-:S03]  /*2d9c0*/  LOP3.LUT R3, R38, 0xffff, RZ, 0xc0, !PT ;  /* 0x0000ffff26037812 */ /* 0x000fc600078ec0ff */
[----:B--2---:R-:W-:Y:S04]  /*2d9d0*/  STL [R1+0x27d8], R41 ;  /* 0x0027d82901007387 */ /* 0x004fe80000100800 */
[----:B------:R-:W2:Y:S04]  /*2d9e0*/  LDL.LU R166, [R1+0xbb4] ;  /* 0x000bb40001a67983 */ /* 0x000ea80000300800 */
[----:B------:R-:W2:Y:S04]  /*2d9f0*/  LDL.LU R109, [R1+0x1d20] ;  /* 0x001d2000016d7983 */ /* 0x000ea80000300800 */
[----:B------:R-:W2:Y:S04]  /*2da00*/  LDL.LU R101, [R1+0x1d1c] ;  /* 0x001d1c0001657983 */ /* 0x000ea80000300800 */
[----:B------:R-:W-:Y:S04]  /*2da10*/  STL [R1+0x27dc], R51 ;  /* 0x0027dc3301007387 */ /* 0x000fe80000100800 */
[----:B------:R-:W-:Y:S04]  /*2da20*/  STL [R1+0x2254], R237 ;  /* 0x002254ed01007387 */ /* 0x000fe80000100800 */
[----:B------:R0:W-:Y:S04]  /*2da30*/  STL [R1+0x2250], R4 ;  /* 0x0022500401007387 */ /* 0x0001e80000100800 */
[----:B---3--:R1:W-:Y:S04]  /*2da40*/  STL [R1+0x27e4], R40 ;  /* 0x0027e42801007387 */ /* 0x0083e80000100800 */
[----:B------:R-:W3:Y:S01]  /*2da50*/  LDL.LU R38, [R1+0x2850] ;  /* 0x0028500001267983 */ /* 0x000ee20000300800 */
[----:B------:R-:W-:-:S02]  /*2da60*/  LOP3.LUT R12, R233, 0xffff, RZ, 0xc0, !PT ;  /* 0x0000ffffe90c7812 */ /* 0x000fc400078ec0ff */
[----:B------:R-:W-:Y:S01]  /*2da70*/  PRMT R39, RZ, 0x7610, R39 ;  /* 0x00007610ff277816 */ /* 0x000fe20000000027 */
[----:B----4-:R-:W-:Y:S01]  /*2da80*/  @!P0 IMAD.MOV.U32 R13, RZ, RZ, R96 ;  /* 0x000000ffff0d8224 */ /* 0x010fe200078e0060 */
[----:B------:R-:W4:Y:S01]  /*2da90*/  LDL R14, [R1+0x20c4] ;  /* 0x0020c400010e7983 */ /* 0x000f220000100800 */
[----:B------:R-:W-:Y:S01]  /*2daa0*/  PRMT R53, R12, 0x3340, R3 ;  /* 0x000033400c357816 */ /* 0x000fe20000000003 */
[----:B------:R-:W-:Y:S01]  /*2dab0*/  @!P0 IMAD.MOV.U32 R12, RZ, RZ, R116 ;  /* 0x000000ffff0c8224 */ /* 0x000fe200078e0074 */
[----:B------:R-:W-:Y:S01]  /*2dac0*/  LOP3.LUT R3, R37, 0xffff, RZ, 0xc0, !PT ;  /* 0x0000ffff25037812 */ /* 0x000fe200078ec0ff */
[----:B0-----:R-:W4:Y:S04]  /*2dad0*/  LDL R4, [R1+0x20f0] ;  /* 0x0020f00001047983 */ /* 0x001f280000100800 */
[----:B------:R0:W4:Y:S04]  /*2dae0*/  @!P0 LDG.E.U8 R39, desc[UR60][R12.64] ;  /* 0x0000003c0c278981 */ /* 0x000128000c1e1100 */
[----:B------:R-:W4:Y:S04]  /*2daf0*/  LDL.LU R233, [R1+0xbcc] ;  /* 0x000bcc0001e97983 */ /* 0x000f280000300800 */
[----:B------:R-:W4:Y:S04]  /*2db00*/  LDL R41, [R1+0x2094] ;  /* 0x0020940001297983 */ /* 0x000f280000100800 */
[----:B------:R-:W4:Y:S01]  /*2db10*/  LDL R17, [R1+0x2098] ;  /* 0x0020980001117983 */ /* 0x000f220000100800 */
[----:B0-----:R-:W-:-:S04]  /*2db20*/  LOP3.LUT R12, R99, 0xffff, RZ, 0xc0, !PT ;  /* 0x0000ffff630c7812 */ /* 0x001fc800078ec0ff */
[----:B------:R-:W-:Y:S01]  /*2db30*/  PRMT R46, R12, 0x3340, R3 ;  /* 0x000033400c2e7816 */ /* 0x000fe20000000003 */
[----:B--2---:R-:W-:Y:S02]  /*2db40*/  @!P0 IMAD.MOV.U32 R12, RZ, RZ, R109 ;  /* 0x000000ffff0c8224 */ /* 0x004fe400078e006d */
[----:B------:R-:W-:Y:S01]  /*2db50*/  @!P0 IMAD.MOV.U32 R13, RZ, RZ, R101 ;  /* 0x000000ffff0d8224 */ /* 0x000fe200078e0065 */
[----:B---3--:R-:W-:-:S06]  /*2db60*/  PRMT R38, RZ, 0x7610, R38 ;  /* 0x00007610ff267816 */ /* 0x008fcc0000000026 */
[----:B------:R0:W2:Y:S04]  /*2db70*/  @!P0 LDG.E.U8 R38, desc[UR60][R12.64] ;  /* 0x0000003c0c268981 */ /* 0x0000a8000c1e1100 */
[----:B------:R-:W-:Y:S04]  /*2db80*/  STL [R1+0x27e8], R53 ;  /* 0x0027e83501007387 */ /* 0x000fe80000100800 */
[----:B------:R-:W-:Y:S04]  /*2db90*/  STL [R1+0x27f4], R116 ;  /* 0x0027f47401007387 */ /* 0x000fe80000100800 */
[----:B------:R-:W-:Y:S04]  /*2dba0*/  STL [R1+0x27f0], R96 ;  /* 0x0027f06001007387 */ /* 0x000fe80000100800 */
[----:B----4-:R3:W-:Y:S04]  /*2dbb0*/  STL [R1+0x27f8], R39 ;  /* 0x0027f82701007387 */ /* 0x0107e80000100800 */
[----:B------:R-:W4:Y:S04]  /*2dbc0*/  LDL.LU R117, [R1+0xbfc] ;  /* 0x000bfc0001757983 */ /* 0x000f280000300800 */
[----:B------:R-:W4:Y:S04]  /*2dbd0*/  LDL.LU R37, [R1+0x284c] ;  /* 0x00284c0001257983 */ /* 0x000f280000300800 */
[----:B------:R-:W4:Y:S04]  /*2dbe0*/  LDL R16, [R1+0x2054] ;  /* 0x0020540001107983 */ /* 0x000f280000100800 */
[----:B------:R-:W4:Y:S04]  /*2dbf0*/  LDL R15, [R1+0x2058] ;  /* 0x00205800010f7983 */ /* 0x000f280000100800 */
[----:B------:R-:W4:Y:S04]  /*2dc00*/  LDL.LU R99, [R1+0xbbc] ;  /* 0x000bbc0001637983 */ /* 0x000f280000300800 */
[----:B------:R-:W-:Y:S04]  /*2dc10*/  STL [R1+0x27fc], R46 ;  /* 0x0027fc2e01007387 */ /* 0x000fe80000100800 */
[----:B------:R-:W-:Y:S04]  /*2dc20*/  STL [R1+0x2804], R109 ;  /* 0x0028046d01007387 */ /* 0x000fe80000100800 */
[----:B------:R-:W-:Y:S01]  /*2dc30*/  STL [R1+0x2800], R101 ;  /* 0x0028006501007387 */ /* 0x000fe20000100800 */
[----:B------:R-:W-:-:S02]  /*2dc40*/  LOP3.LUT R3, R36, 0xffff, RZ, 0xc0, !PT ;  /* 0x0000ffff24037812 */ /* 0x000fc400078ec0ff */
[----:B0-----:R-:W-:Y:S01]  /*2dc50*/  LOP3.LUT R12, R166, 0xffff, RZ, 0xc0, !PT ;  /* 0x0000ffffa60c7812 */ /* 0x001fe200078ec0ff */
[----:B--2---:R0:W-:Y:S04]  /*2dc60*/  STL [R1+0x2808], R38 ;  /* 0x0028082601007387 */ /* 0x0041e80000100800 */
[----:B------:R-:W2:Y:S04]  /*2dc70*/  LDL.LU R36, [R1+0x2848] ;  /* 0x0028480001247983 */ /* 0x000ea80000300800 */
[----:B-1----:R-:W2:Y:S04]  /*2dc80*/  LDL R40, [R1+0x2014] ;  /* 0x0020140001287983 */ /* 0x002ea80000100800 */
[----:B---3--:R-:W3:Y:S01]  /*2dc90*/  LDL R39, [R1+0x2018] ;  /* 0x0020180001277983 */ /* 0x008ee20000100800 */
[----:B------:R-:W-:-:S03]  /*2dca0*/  PRMT R48, R12, 0x3340, R3 ;  /* 0x000033400c307816 */ /* 0x000fc60000000003 */
[----:B------:R-:W3:Y:S01]  /*2dcb0*/  LDL.LU R166, [R1+0xbdc] ;  /* 0x000bdc0001a67983 */ /* 0x000ee20000300800 */
[----:B----4-:R-:W-:Y:S01]  /*2dcc0*/  PRMT R37, RZ, 0x7610, R37 ;  /* 0x00007610ff257816 */ /* 0x010fe20000000025 */
[----:B------:R-:W-:Y:S02]  /*2dcd0*/  @!P0 IMAD.MOV.U32 R12, RZ, RZ, R4 ;  /* 0x000000ffff0c8224 */ /* 0x000fe400078e0004 */
[----:B------:R-:W-:Y:S01]  /*2dce0*/  @!P0 IMAD.MOV.U32 R13, RZ, RZ, R14 ;  /* 0x000000ffff0d8224 */ /* 0x000fe200078e000e */
[----:B------:R-:W4:Y:S04]  /*2dcf0*/  LDL R4, [R1+0x1fd8] ;  /* 0x001fd80001047983 */ /* 0x000f280000100800 */
[----:B------:R-:W4:Y:S01]  /*2dd00*/  LDL R14, [R1+0x1fd4] ;  /* 0x001fd400010e7983 */ /* 0x000f220000100800 */
[----:B------:R-:W-:-:S03]  /*2dd10*/  LOP3.LUT R3, R35, 0xffff, RZ, 0xc0, !PT ;  /* 0x0000ffff23037812 */ /* 0x000fc600078ec0ff */
[----:B------:R-:W3:Y:S04]  /*2dd20*/  LDL.LU R35, [R1+0x2844] ;  /* 0x0028440001237983 */ /* 0x000ee80000300800 */
[----:B------:R1:W4:Y:S02]  /*2dd30*/  @!P0 LDG.E.U8 R37, desc[UR60][R12.64] ;  /* 0x0000003c0c258981 */ /* 0x000324000c1e1100 */
[----:B-1----:R-:W-:Y:S01]  /*2dd40*/  LOP3.LUT R12, R233, 0xffff, RZ, 0xc0, !PT ;  /* 0x0000ffffe90c7812 */ /* 0x002fe200078ec0ff */
[----:B------:R-:W-:Y:S01]  /*2dd50*/  @!P0 IMAD.MOV.U32 R13, RZ, RZ, R41 ;  /* 0x000000ffff0d8224 */ /* 0x000fe200078e0029 */
[----:B------:R-:W4:Y:S02]  /*2dd60*/  LDL.LU R233, [R1+0xc0c] ;  /* 0x000c0c0001e97983 */ /* 0x000f240000300800 */
[----:B------:R-:W-:Y:S01]  /*2dd70*/  PRMT R50, R12, 0x3340, R3 ;  /* 0x000033400c327816 */ /* 0x000fe20000000003 */
[----:B------:R-:W-:Y:S01]  /*2dd80*/  @!P0 IMAD.MOV.U32 R12, RZ, RZ, R17 ;  /* 0x000000ffff0c8224 */ /* 0x000fe200078e0011 */
[----:B------:R-:W-:-:S02]  /*2dd90*/  LOP3.LUT R3, R34, 0xffff, RZ, 0xc0, !PT ;  /* 0x0000ffff22037812 */ /* 0x000fc400078ec0ff */
[----:B------:R-:W4:Y:S04]  /*2dda0*/  LDL.LU R34, [R1+0x2840] ;  /* 0x0028400001227983 */ /* 0x000f280000300800 */
[----:B0-----:R-:W4:Y:S04]  /*2ddb0*/  LDL R38, [R1+0x1f94] ;  /* 0x001f940001267983 */ /* 0x001f280000100800 */
[----:B------:R-:W4:Y:S01]  /*2ddc0*/  LDL R17, [R1+0x1f98] ;  /* 0x001f980001117983 */ /* 0x000f220000100800 */
[----:B--2---:R-:W-:-:S06]  /*2ddd0*/  PRMT R36, RZ, 0x7610, R36 ;  /* 0x00007610ff247816 */ /* 0x004fcc0000000024 */
[----:B------:R0:W2:Y:S02]  /*2dde0*/  @!P0 LDG.E.U8 R36, desc[UR60][R12.64] ;  /* 0x0000003c0c248981 */ /* 0x0000a4000c1e1100 */
[----:B0-----:R-:W-:Y:S02]  /*2ddf0*/  LOP3.LUT R12, R117, 0xffff, RZ, 0xc0, !PT ;  /* 0x0000ffff750c7812 */ /* 0x001fe400078ec0ff */
[----:B------:R-:W2:Y:S02]  /*2de00*/  LDL.LU R117, [R1+0xc24] ;  /* 0x000c240001757983 */ /* 0x000ea40000300800 */
[----:B------:R-:W-:Y:S02]  /*2de10*/  PRMT R52, R12, 0x3340, R3 ;  /* 0x000033400c347816 */ /* 0x000fe40000000003 */
[----:B------:R-:W-:Y:S02]  /*2de20*/  LOP3.LUT R3, R33, 0xffff, RZ, 0xc0, !PT ;  /* 0x0000ffff21037812 */ /* 0x000fe400078ec0ff */
[----:B------:R-:W2:Y:S01]  /*2de30*/  LDL.LU R33, [R1+0x283c] ;  /* 0x00283c0001217983 */ /* 0x000ea20000300800 */
[----:B---3--:R-:W-:Y:S01]  /*2de40*/  PRMT R35, RZ, 0x7610, R35 ;  /* 0x00007610ff237816 */ /* 0x008fe20000000023 */
[----:B------:R-:W-:-:S02]  /*2de50*/  @!P0 IMAD.MOV.U32 R12, RZ, RZ, R15 ;  /* 0x000000ffff0c8224 */ /* 0x000fc400078e000f */
[----:B------:R-:W-:Y:S01]  /*2de60*/  @!P0 IMAD.MOV.U32 R13, RZ, RZ, R16 ;  /* 0x000000ffff0d8224 */ /* 0x000fe200078e0010 */
[----:B------:R-:W3:Y:S04]  /*2de70*/  LDL R15, [R1+0x1f58] ;  /* 0x001f5800010f7983 */ /* 0x000ee80000100800 */
[----:B------:R-:W3:Y:S04]  /*2de80*/  LDL R16, [R1+0x1f54] ;  /* 0x001f540001107983 */ /* 0x000ee80000100800 */
[----:B------:R0:W3:Y:S01]  /*2de90*/  @!P0 LDG.E.U8 R35, desc[UR60][R12.64] ;  /* 0x0000003c0c238981 */ /* 0x0000e2000c1e1100 */
[----:B----4-:R-:W-:-:S02]  /*2dea0*/  PRMT R34, RZ, 0x7610, R34 ;  /* 0x00007610ff227816 */ /* 0x010fc40000000022 */
[----:B0-----:R-:W-:Y:S01]  /*2deb0*/  LOP3.LUT R12, R99, 0xffff, RZ, 0xc0, !PT ;  /* 0x0000ffff630c7812 */ /* 0x001fe200078ec0ff */
[----:B------:R-:W-:Y:S01]  /*2dec0*/  @!P0 IMAD.MOV.U32 R13, RZ, RZ, R40 ;  /* 0x000000ffff0d8224 */ /* 0x000fe200078e0028 */
[----:B------:R-:W4:Y:S04]  /*2ded0*/  LDL.LU R99, [R1+0xbec] ;  /* 0x000bec0001637983 */ /* 0x000f280000300800 */
[----:B------:R-:W4:Y:S01]  /*2dee0*/  LDL R42, [R1+0x1f14] ;  /* 0x001f1400012a7983 */ /* 0x000f220000100800 */
[----:B------:R-:W-:Y:S01]  /*2def0*/  PRMT R54, R12, 0x3340, R3 ;  /* 0x000033400c367816 */ /* 0x000fe20000000003 */
[----:B------:R-:W-:Y:S01]  /*2df00*/  @!P0 IMAD.MOV.U32 R12, RZ, RZ, R39 ;  /* 0x000000ffff0c8224 */ /* 0x000fe200078e0027 */
[----:B------:R-:W-:Y:S01]  /*2df10*/  LOP3.LUT R3, R32, 0xffff, RZ, 0xc0, !PT ;  /* 0x0000ffff20037812 */ /* 0x000fe200078ec0ff */
[----:B------:R-:W4:Y:S04]  /*2df20*/  LDL R41, [R1+0x1f18] ;  /* 0x001f180001297983 */ /* 0x000f280000100800 */
[----:B------:R0:W4:Y:S04]  /*2df30*/  @!P0 LDG.E.U8 R34, desc[UR60][R12.64] ;  /* 0x0000003c0c228981 */ /* 0x000128000c1e1100 */
[----:B------:R-:W3:Y:S04]  /*2df40*/  LDL.LU R32, [R1+0x2838] ;  /* 0x0028380001207983 */ /* 0x000ee80000300800 */
[----:B------:R-:W4:Y:S01]  /*2df50*/  LDL R40, [R1+0x1ed4] ;  /* 0x001ed40001287983 */ /* 0x000f220000100800 */
[----:B0-----:R-:W-:Y:S01]  /*2df60*/  LOP3.LUT R12, R166, 0xffff, RZ, 0xc0, !PT ;  /* 0x0000ffffa60c7812 */ /* 0x001fe200078ec0ff */
[----:B------:R-:W-:-:S02]  /*2df70*/  @!P0 IMAD.MOV.U32 R13, RZ, RZ, R14 ;  /* 0x000000ffff0d8224 */ /* 0x000fc400078e000e */
[----:B------:R-:W4:Y:S01]  /*2df80*/  LDL R14, [R1+0x1ed8] ;  /* 0x001ed800010e7983 */ /* 0x000f220000100800 */
[----:B------:R-:W-:Y:S01]  /*2df90*/  PRMT R102, R12, 0x3340, R3 ;  /* 0x000033400c667816 */ /* 0x000fe20000000003 */
[----:B------:R-:W-:Y:S01]  /*2dfa0*/  @!P0 IMAD.MOV.U32 R12, RZ, RZ, R4 ;  /* 0x000000ffff0c8224 */ /* 0x000fe200078e0004 */
[----:B------:R-:W-:Y:S02]  /*2dfb0*/  LOP3.LUT R3, R31, 0xffff, RZ, 0xc0, !PT ;  /* 0x0000ffff1f037812 */ /* 0x000fe400078ec0ff */
[----:B--2---:R-:W-:-:S06]  /*2dfc0*/  PRMT R33, RZ, 0x7610, R33 ;  /* 0x00007610ff217816 */ /* 0x004fcc0000000021 */
[----:B------:R0:W2:Y:S02]  /*2dfd0*/  @!P0 LDG.E.U8 R33, desc[UR60][R12.64] ;  /* 0x0000003c0c218981 */ /* 0x0000a4000c1e1100 */
[----:B0-----:R-:W-:Y:S02]  /*2dfe0*/  LOP3.LUT R12, R233, 0xffff, RZ, 0xc0, !PT ;  /* 0x0000ffffe90c7812 */ /* 0x001fe400078ec0ff */
[----:B------:R-:W2:Y:S04]  /*2dff0*/  LDL.LU R233, [R1+0xc2c] ;  /* 0x000c2c0001e97983 */ /* 0x000ea80000300800 */
[----:B------:R-:W4:Y:S01]  /*2e000*/  LDL.LU R31, [R1+0x2834] ;  /* 0x00283400011f7983 */ /* 0x000f220000300800 */
[----:B------:R-:W-:-:S03]  /*2e010*/  PRMT R105, R12, 0x3340, R3 ;  /* 0x000033400c697816 */ /* 0x000fc60000000003 */
[----:B------:R-:W2:Y:S04]  /*2e020*/  LDL R39, [R1+0x1e94] ;  /* 0x001e940001277983 */ /* 0x000ea80000100800 */
[----:B------:R-:W2:Y:S01]  /*2e030*/  LDL R4, [R1+0x1e98] ;  /* 0x001e980001047983 */ /* 0x000ea20000100800 */
[----:B------:R-:W-:-:S03]  /*2e040*/  LOP3.LUT R3, R30, 0xffff, RZ, 0xc0, !PT ;  /* 0x0000ffff1e037812 */ /* 0x000fc600078ec0ff */
[----:B------:R-:W2:Y:S01]  /*2e050*/  LDL.LU R30, [R1+0x2830] ;  /* 0x00283000011e7983 */ /* 0x000ea20000300800 */
[----:B---3--:R-:W-:Y:S01]  /*2e060*/  PRMT R32, RZ, 0x7610, R32 ;  /* 0x00007610ff207816 */ /* 0x008fe20000000020 */
[----:B------:R-:W-:Y:S02]  /*2e070*/  @!P0 IMAD.MOV.U32 R12, RZ, RZ, R17 ;  /* 0x000000ffff0c8224 */ /* 0x000fe400078e0011 */
[----:B------:R-:W-:Y:S01]  /*2e080*/  @!P0 IMAD.MOV.U32 R13, RZ, RZ, R38 ;  /* 0x000000ffff0d8224 */ /* 0x000fe200078e0026 */
[----:B------:R-:W3:Y:S04]  /*2e090*/  LDL R17, [R1+0x1e58] ;  /* 0x001e580001117983 */ /* 0x000ee80000100800 */
[----:B------:R-:W3:Y:S04]  /*2e0a0*/  LDL R38, [R1+0x1e54] ;  /* 0x001e540001267983 */ /* 0x000ee80000100800 */
[----:B------:R0:W3:Y:S02]  /*2e0b0*/  @!P0 LDG.E.U8 R32, desc[UR60][R12.64] ;  /* 0x0000003c0c208981 */ /* 0x0000e4000c1e1100 */
[----:B0-----:R-:W-:Y:S01]  /*2e0c0*/  LOP3.LUT R12, R117, 0xffff, RZ, 0xc0, !PT ;  /* 0x0000ffff750c7812 */ /* 0x001fe200078ec0ff */
[----:B------:R-:W-:-:S03]  /*2e0d0*/  @!P0 IMAD.MOV.U32 R13, RZ, RZ, R16 ;  /* 0x000000ffff0d8224 */ /* 0x000fc600078e0010 */
[----:B------:R-:W-:Y:S01]  /*2e0e0*/  PRMT R56, R12, 0x3340, R3 ;  /* 0x000033400c387816 */ /* 0x000fe20000000003 */
[----:B------:R-:W-:Y:S01]  /*2e0f0*/  @!P0 IMAD.MOV.U32 R12, RZ, RZ, R15 ;  /* 0x000000ffff0c8224 */ /* 0x000fe200078e000f */
[----:B------:R-:W-:Y:S02]  /*2e100*/  LOP3.LUT R3, R29, 0xffff, RZ, 0xc0, !PT ;  /* 0x0000ffff1d037812 */ /* 0x000fe400078ec0ff */
[----:B------:R-:W3:Y:S04]  /*2e110*/  LDL.LU R29, [R1+0x282c] ;  /* 0x00282c00011d7983 */ /* 0x000ee80000300800 */
[----:B------:R-:W3:Y:S04]  /*2e120*/  LDL R16, [R1+0x1e14] ;  /* 0x001e140001107983 */ /* 0x000ee80000100800 */
[----:B------:R-:W3:Y:S01]  /*2e130*/  LDL R15, [R1+0x1e18] ;  /* 0x001e1800010f7983 */ /* 0x000ee20000100800 */
[----:B----4-:R-:W-:-:S06]  /*2e140*/  PRMT R31, RZ, 0x7610, R31 ;  /* 0x00007610ff1f7816 */ /* 0x010fcc000000001f */
[----:B------:R0:W4:Y:S01]  /*2e150*/  @!P0 LDG.E.U8 R31, desc[UR60][R12.64] ;  /* 0x0000003c0c1f8981 */ /* 0x000122000c1e1100 */
[----:B--2---:R-:W-:Y:S02]  /*2e160*/  PRMT R30, RZ, 0x7610, R30 ;  /* 0x00007610ff1e7816 */ /* 0x004fe4000000001e */
[----:B0-----:R-:W-:Y:S01]  /*2e170*/  LOP3.LUT R12, R99, 0xffff, RZ, 0xc0, !PT ;  /* 0x0000ffff630c7812 */ /* 0x001fe200078ec0ff */
[----:B------:R-:W-:-:S03]  /*2e180*/  @!P0 IMAD.MOV.U32 R13, RZ, RZ, R42 ;  /* 0x000000ffff0d8224 */ /* 0x000fc600078e002a */
[----:B------:R-:W-:Y:S01]  /*2e190*/  PRMT R224, R12, 0x3340, R3 ;  /* 0x000033400ce07816 */ /* 0x000fe20000000003 */
[----:B------:R-:W-:-:S05]  /*2e1a0*/  @!P0 IMAD.MOV.U32 R12, RZ, RZ, R41 ;  /* 0x000000ffff0c8224 */ /* 0x000fca00078e0029 */
[----:B------:R0:W2:Y:S01]  /*2e1b0*/  @!P0 LDG.E.U8 R30, desc[UR60][R12.64] ;  /* 0x0000003c0c1e8981 */ /* 0x0000a2000c1e1100 */
[----:B------:R-:W-:Y:S02]  /*2e1c0*/  LOP3.LUT R3, R24, 0xffff, RZ, 0xc0, !PT ;  /* 0x0000ffff18037812 */ /* 0x000fe400078ec0ff */
[----:B0-----:R-:W-:Y:S02]  /*2e1d0*/  LOP3.LUT R12, R28, 0xffff, RZ, 0xc0, !PT ;  /* 0x0000ffff1c0c7812 */ /* 0x001fe400078ec0ff */
[----:B------:R-:W4:Y:S04]  /*2e1e0*/  LDL.LU R28, [R1+0x2828] ;  /* 0x00282800011c7983 */ /* 0x000f280000300800 */
[----:B------:R-:W2:Y:S01]  /*2e1f0*/  LDL.LU R24, [R1+0x2824] ;  /* 0x0028240001187983 */ /* 0x000ea20000300800 */
[----:B------:R-:W-:Y:S01]  /*2e200*/  PRMT R111, R12, 0x3340, R3 ;  /* 0x000033400c6f7816 */ /* 0x000fe20000000003 */
[----:B------:R-:W-:Y:S01]  /*2e210*/  @!P0 IMAD.MOV.U32 R12, RZ, RZ, R14 ;  /* 0x000000ffff0c8224 */ /* 0x000fe200078e000e */
[----:B------:R-:W-:Y:S01]  /*2e220*/  LOP3.LUT R3, R27, 0xffff, RZ, 0xc0, !PT ;  /* 0x0000ffff1b037812 */ /* 0x000fe200078ec0ff */
[----:B------:R-:W2:Y:S04]  /*2e230*/  LDL R14, [R1+0x1dd8] ;  /* 0x001dd800010e7983 */ /* 0x000ea80000100800 */
[----:B------:R-:W2:Y:S01]  /*2e240*/  LDL.LU R27, [R1+0x2820] ;  /* 0x00282000011b7983 */ /* 0x000ea20000300800 */
[----:B---3--:R-:W-:Y:S01]  /*2e250*/  PRMT R29, RZ, 0x7610, R29 ;  /* 0x00007610ff1d7816 */ /* 0x008fe2000000001d */
[----:B------:R-:W-:-:S05]  /*2e260*/  @!P0 IMAD.MOV.U32 R13, RZ, RZ, R40 ;  /* 0x000000ffff0d8224 */ /* 0x000fca00078e0028 */
[----:B------:R0:W3:Y:S02]  /*2e270*/  @!P0 LDG.E.U8 R29, desc[UR60][R12.64] ;  /* 0x0000003c0c1d8981 */ /* 0x0000e4000c1e1100 */
[----:B0-----:R-:W-:Y:S01]  /*2e280*/  LOP3.LUT R12, R233, 0xffff, RZ, 0xc0, !PT ;  /* 0x0000ffffe90c7812 */ /* 0x001fe200078ec0ff */
[----:B------:R-:W-:-:S03]  /*2e290*/  @!P0 IMAD.MOV.U32 R13, RZ, RZ, R39 ;  /* 0x000000ffff0d8224 */ /* 0x000fc600078e0027 */
[----:B------:R-:W-:Y:S01]  /*2e2a0*/  PRMT R55, R12, 0x3340, R3 ;  /* 0x000033400c377816 */ /* 0x000fe20000000003 */
[----:B------:R-:W-:Y:S01]  /*2e2b0*/  @!P0 IMAD.MOV.U32 R12, RZ, RZ, R4 ;  /* 0x000000ffff0c8224 */ /* 0x000fe200078e0004 */
[----:B------:R-:W-:Y:S02]  /*2e2c0*/  LOP3.LUT R3, R26, 0xffff, RZ, 0xc0, !PT ;  /* 0x0000ffff1a037812 */ /* 0x000fe400078ec0ff */
[----:B----4-:R-:W-:-:S06]  /*2e2d0*/  PRMT R28, RZ, 0x7610, R28 ;  /* 0x00007610ff1c7816 */ /* 0x010fcc000000001c */
[----:B------:R0:W4:Y:S01]  /*2e2e0*/  @!P0 LDG.E.U8 R28, desc[UR60][R12.64] ;  /* 0x0000003c0c1c8981 */ /* 0x000122000c1e1100 */
[----:B--2---:R-:W-:Y:S02]  /*2e2f0*/  PRMT R27, RZ, 0x7610, R27 ;  /* 0x00007610ff1b7816 */ /* 0x004fe4000000001b */
[----:B0-----:R-:W-:Y:S02]  /*2e300*/  LOP3.LUT R12, R24, 0xffff, RZ, 0xc0, !PT ;  /* 0x0000ffff180c7812 */ /* 0x001fe400078ec0ff */
[----:B------:R-:W2:Y:S04]  /*2e310*/  LDL.LU R24, [R1+0x281c] ;  /* 0x00281c0001187983 */ /* 0x000ea80000300800 */
[----:B------:R-:W3:Y:S01]  /*2e320*/  LDL.LU R26, [R1+0x2818] ;  /* 0x00281800011a7983 */ /* 0x000ee20000300800 */
[----:B------:R-:W-:Y:S01]  /*2e330*/  PRMT R94, R12, 0x3340, R3 ;  /* 0x000033400c5e7816 */ /* 0x000fe20000000003 */
[----:B------:R-:W-:-:S02]  /*2e340*/  @!P0 IMAD.MOV.U32 R12, RZ, RZ, R17 ;  /* 0x000000ffff0c8224 */ /* 0x000fc400078e0011 */
[----:B------:R-:W-:Y:S01]  /*2e350*/  @!P0 IMAD.MOV.U32 R13, RZ, RZ, R38 ;  /* 0x000000ffff0d8224 */ /* 0x000fe200078e0026 */
[----:B------:R-:W4:Y:S04]  /*2e360*/  LDL.LU R4, [R1+0x1dd4] ;  /* 0x001dd40001047983 */ /* 0x000f280000300800 */
[----:B------:R0:W2:Y:S02]  /*2e370*/  @!P0 LDG.E.U8 R27, desc[UR60][R12.64] ;  /* 0x0000003c0c1b8981 */ /* 0x0000a4000c1e1100 */
[----:B0-----:R-:W-:Y:S02]  /*2e380*/  LOP3.LUT R12, R25, 0xffff, RZ, 0xc0, !PT ;  /* 0x0000ffff190c7812 */ /* 0x001fe400078ec0ff */
[----:B------:R-:W2:Y:S04]  /*2e390*/  LDL.LU R25, [R1+0x2814] ;  /* 0x0028140001197983 */ /* 0x000ea80000300800 */
[----:B------:R-:W2:Y:S04]  /*2e3a0*/  LDL.LU R233, [R1+0xc84] ;  /* 0x000c840001e97983 */ /* 0x000ea80000300800 */
[----:B------:R-:W2:Y:S01]  /*2e3b0*/  LDL.LU R234, [R1+0x1d98] ;  /* 0x001d980001ea7983 */ /* 0x000ea20000300800 */
[----:B------:R-:W-:-:S03]  /*2e3c0*/  LOP3.LUT R3, R104, 0xffff, RZ, 0xc0, !PT ;  /* 0x0000ffff68037812 */ /* 0x000fc600078ec0ff */
[----:B------:R-:W2:Y:S01]  /*2e3d0*/  LDL.LU R104, [R1+0x1d94] ;  /* 0x001d940001687983 */ /* 0x000ea20000300800 */
[----:B------:R-:W-:Y:S01]  /*2e3e0*/  @!P0 IMAD.MOV.U32 R13, RZ, RZ, R16 ;  /* 0x000000ffff0d8224 */ /* 0x000fe200078e0010 */
[----:B------:R-:W-:Y:S01]  /*2e3f0*/  PRMT R59, R12, 0x3340, R3 ;  /* 0x000033400c3b7816 */ /* 0x000fe20000000003 */
[----:B------:R-:W-:Y:S01]  /*2e400*/  @!P0 IMAD.MOV.U32 R12, RZ, RZ, R15 ;  /* 0x000000ffff0c8224 */ /* 0x000fe200078e000f */
[----:B------:R-:W-:Y:S01]  /*2e410*/  LOP3.LUT R3, R112, 0xffff, RZ, 0xc0, !PT ;  /* 0x0000ffff70037812 */ /* 0x000fe200078ec0ff */
[----:B------:R-:W2:Y:S01]  /*2e420*/  LDL.LU R164, [R1+0xc4c] ;  /* 0x000c4c0001a47983 */ /* 0x000ea20000300800 */
[----:B---3--:R-:W-:-:S06]  /*2e430*/  PRMT R26, RZ, 0x7610, R26 ;  /* 0x00007610ff1a7816 */ /* 0x008fcc000000001a */
[----:B------:R0:W3:Y:S02]  /*2e440*/  @!P0 LDG.E.U8 R26, desc[UR60][R12.64] ;  /* 0x0000003c0c1a8981 */ /* 0x0000e4000c1e1100 */
[----:B0-----:R-:W-:Y:S01]  /*2e450*/  LOP3.LUT R12, R114, 0xffff, RZ, 0xc0, !PT ;  /* 0x0000ffff720c7812 */ /* 0x001fe200078ec0ff */
[----:B----4-:R-:W-:Y:S01]  /*2e460*/  @!P0 IMAD.MOV.U32 R13, RZ, RZ, R4 ;  /* 0x000000ffff0d8224 */ /* 0x010fe200078e0004 */
[----:B------:R-:W4:Y:S04]  /*2e470*/  LDL.LU R114, [R1+0x1d58] ;  /* 0x001d580001727983 */ /* 0x000f280000300800 */
[----:B------:R-:W3:Y:S01]  /*2e480*/  LDL.LU R112, [R1+0x1d54] ;  /* 0x001d540001707983 */ /* 0x000ee20000300800 */
[----:B------:R-:W-:Y:S02]  /*2e490*/  PRMT R61, R12, 0x3340, R3 ;  /* 0x000033400c3d7816 */ /* 0x000fe40000000003 */
[----:B--2---:R-:W-:Y:S01]  /*2e4a0*/  PRMT R25, RZ, 0x7610, R25 ;  /* 0x00007610ff197816 */ /* 0x004fe20000000019 */
[----:B------:R-:W-:Y:S01]  /*2e4b0*/  @!P0 IMAD.MOV.U32 R12, RZ, RZ, R14 ;  /* 0x000000ffff0c8224 */ /* 0x000fe200078e000e */
[----:B------:R-:W2:Y:S04]  /*2e4c0*/  LDL.LU R165, [R1+0xbf8] ;  /* 0x000bf80001a57983 */ /* 0x000ea80000300800 */
[----:B------:R-:W2:Y:S04]  /*2e4d0*/  LDL R14, [R1+0x1d14] ;  /* 0x001d1400010e7983 */ /* 0x000ea80000100800 */
[----:B------:R0:W-:Y:S04]  /*2e4e0*/  STL [R1+0x2258], R4 ;  /* 0x0022580401007387 */ /* 0x0001e80000100800 */
[----:B------:R1:W2:Y:S01]  /*2e4f0*/  @!P0 LDG.E.U8 R25, desc[UR60][R12.64] ;  /* 0x0000003c0c198981 */ /* 0x0002a2000c1e1100 */
[----:B------:R-:W-:-:S02]  /*2e500*/  LOP3.LUT R3, R107, 0xffff, RZ, 0xc0, !PT ;  /* 0x0000ffff6b037812 */ /* 0x000fc400078ec0ff */
[----:B-1----:R-:W-:Y:S02]  /*2e510*/  LOP3.LUT R12, R119, 0xffff, RZ, 0xc0, !PT ;  /* 0x0000ffff770c7812 */ /* 0x002fe400078ec0ff */
[----:B------:R-:W2:Y:S04]  /*2e520*/  LDL.LU R119, [R1+0x2810] ;  /* 0x0028100001777983 */ /* 0x000ea80000300800 */
[----:B------:R-:W2:Y:S04]  /*2e530*/  LDL.LU R166, [R1+0xc74] ;  /* 0x000c740001a67983 */ /* 0x000ea80000300800 */
[----:B------:R-:W2:Y:S04]  /*2e540*/  LDL.LU R117, [R1+0xc18] ;  /* 0x000c180001757983 */ /* 0x000ea80000300800 */
[----:B------:R-:W2:Y:S04]  /*2e550*/  LDL R38, [R1+0x20bc] ;  /* 0x0020bc0001267983 */ /* 0x000ea80000100800 */
[----:B0-----:R-:W2:Y:S04]  /*2e560*/  LDL R4, [R1+0x20ec] ;  /* 0x0020ec0001047983 */ /* 0x001ea80000100800 */
[----:B------:R-:W2:Y:S04]  /*2e570*/  LDL.LU R107, [R1+0x1d18] ;  /* 0x001d1800016b7983 */ /* 0x000ea80000300800 */
[----:B------:R0:W-:Y:S01]  /*2e580*/  STL [R1+0x225c], R234 ;  /* 0x00225cea01007387 */ /* 0x0001e20000100800 */
[----:B------:R-:W-:-:S03]  /*2e590*/  PRMT R63, R12, 0x3340, R3 ;  /* 0x000033400c3f7816 */ /* 0x000fc60000000003 */
[----:B------:R-:W2:Y:S04]  /*2e5a0*/  LDL.LU R162, [R1+0xc8c] ;  /* 0x000c8c0001a27983 */ /* 0x000ea80000300800 */
[----:B------:R-:W2:Y:S01]  /*2e5b0*/  LDL.LU R163, [R1+0xc38] ;  /* 0x000c380001a37983 */ /* 0x000ea20000300800 */
[----:B------:R-:W-:-:S03]  /*2e5c0*/  LOP3.LUT R3, R118, 0xffff, RZ, 0xc0, !PT ;  /* 0x0000ffff76037812 */ /* 0x000fc600078ec0ff */
[----:B------:R-:W2:Y:S01]  /*2e5d0*/  LDL.LU R118, [R1+0x280c] ;  /* 0x00280c0001767983 */ /* 0x000ea20000300800 */
[----:B------:R-:W-:Y:S01]  /*2e5e0*/  PRMT R24, RZ, 0x7610, R24 ;  /* 0x00007610ff187816 */ /* 0x000fe20000000018 */
[----:B------:R-:W-:Y:S02]  /*2e5f0*/  @!P0 IMAD.MOV.U32 R12, RZ, RZ, R234 ;  /* 0x000000ffff0c8224 */ /* 0x000fe400078e00ea */
[----:B------:R-:W-:Y:S01]  /*2e600*/  @!P0 IMAD.MOV.U32 R13, RZ, RZ, R104 ;  /* 0x000000ffff0d8224 */ /* 0x000fe200078e0068 */
[----:B------:R-:W2:Y:S04]  /*2e610*/  LDL R40, [R1+0x208c] ;  /* 0x00208c0001287983 */ /* 0x000ea80000100800 */
[----:B------:R-:W2:Y:S04]  /*2e620*/  LDL R39, [R1+0x2090] ;  /* 0x0020900001277983 */ /* 0x000ea80000100800 */
[----:B------:R1:W2:Y:S04]  /*2e630*/  @!P0 LDG.E.U8 R24, desc[UR60][R12.64] ;  /* 0x0000003c0c188981 */ /* 0x0002a8000c1e1100 */
[----:B------:R-:W2:Y:S01]  /*2e640*/  LDL.LU R99, [R1+0xcb8] ;  /* 0x000cb80001637983 */ /* 0x000ea20000300800 */
[----:B-1----:R-:W-:-:S03]  /*2e650*/  LOP3.LUT R12, R233, 0xffff, RZ, 0xc0, !PT ;  /* 0x0000ffffe90c7812 */ /* 0x002fc600078ec0ff */
[----:B------:R-:W2:Y:S04]  /*2e660*/  LDL.LU R233, [R1+0xc68] ;  /* 0x000c680001e97983 */ /* 0x000ea80000300800 */
[----:B------:R-:W2:Y:S04]  /*2e670*/  LDL R17, [R1+0x204c] ;  /* 0x00204c0001117983 */ /* 0x000ea80000100800 */
[----:B------:R-:W2:Y:S01]  /*2e680*/  LDL R16, [R1+0x2050] ;  /* 0x0020500001107983 */ /* 0x000ea20000100800 */
[----:B------:R-:W-:Y:S02]  /*2e690*/  PRMT R65, R12, 0x3340, R3 ;  /* 0x000033400c417816 */ /* 0x000fe40000000003 */
[----:B------:R-:W-:-:S02]  /*2e6a0*/  PRMT R252, RZ, 0x7610, R252 ;  /* 0x00007610fffc7816 */ /* 0x000fc400000000fc */
[----:B------:R-:W-:Y:S01]  /*2e6b0*/  PRMT R251, RZ, 0x7610, R251 ;  /* 0x00007610fffb7816 */ /* 0x000fe200000000fb */
[----:B----4-:R-:W-:Y:S02]  /*2e6c0*/  @!P0 IMAD.MOV.U32 R12, RZ, RZ, R114 ;  /* 0x000000ffff0c8224 */ /* 0x010fe400078e0072 */
[----:B---3--:R-:W-:Y:S01]  /*2e6d0*/  @!P0 IMAD.MOV.U32 R13, RZ, RZ, R112 ;  /* 0x000000ffff0d8224 */ /* 0x008fe200078e0070 */
[----:B--2---:R-:W-:Y:S02]  /*2e6e0*/  LOP3.LUT R3, R165, 0xffff, RZ, 0xc0, !PT ;  /* 0x0000ffffa5037812 */ /* 0x004fe400078ec0ff */
[----:B------:R-:W-:-:S06]  /*2e6f0*/  PRMT R119, RZ, 0x7610, R119 ;  /* 0x00007610ff777816 */ /* 0x000fcc0000000077 */
[----:B------:R1:W2:Y:S02]  /*2e700*/  @!P0 LDG.E.U8 R119, desc[UR60][R12.64] ;  /* 0x0000003c0c778981 */ /* 0x0002a4000c1e1100 */
[----:B-1----:R-:W-:Y:S02]  /*2e710*/  LOP3.LUT R12, R164, 0xffff, RZ, 0xc0, !PT ;  /* 0x0000ffffa40c7812 */ /* 0x002fe400078ec0ff */
[----:B------:R-:W3:Y:S04]  /*2e720*/  LDL.LU R164, [R1+0xc7c] ;  /* 0x000c7c0001a47983 */ /* 0x000ee80000300800 */
[----:B------:R-:W4:Y:S01]  /*2e730*/  LDL.LU R165, [R1+0xc20] ;  /* 0x000c200001a57983 */ /* 0x000f220000300800 */
[----:B------:R-:W-:Y:S02]  /*2e740*/  PRMT R58, R12, 0x3340, R3 ;  /* 0x000033400c3a7816 */ /* 0x000fe40000000003 */
[----:B------:R-:W-:Y:S01]  /*2e750*/  PRMT R118, RZ, 0x7610, R118 ;  /* 0x00007610ff767816 */ /* 0x000fe20000000076 */
[----:B------:R-:W-:-:S02]  /*2e760*/  @!P0 IMAD.MOV.U32 R12, RZ, RZ, R107 ;  /* 0x000000ffff0c8224 */ /* 0x000fc400078e006b */
[----:B------:R-:W-:Y:S01]  /*2e770*/  @!P0 IMAD.MOV.U32 R13, RZ, RZ, R14 ;  /* 0x000000ffff0d8224 */ /* 0x000fe200078e000e */
[----:B------:R-:W2:Y:S04]  /*2e780*/  LDL R15, [R1+0x200c] ;  /* 0x00200c00010f7983 */ /* 0x000ea80000100800 */
[----:B------:R-:W2:Y:S04]  /*2e790*/  LDL R14, [R1+0x2010] ;  /* 0x00201000010e7983 */ /* 0x000ea80000100800 */
[----:B------:R1:W2:Y:S01]  /*2e7a0*/  @!P0 LDG.E.U8 R118, desc[UR60][R12.64] ;  /* 0x0000003c0c768981 */ /* 0x0002a2000c1e1100 */
[----:B------:R-:W-:-:S02]  /*2e7b0*/  LOP3.LUT R3, R117, 0xffff, RZ, 0xc0, !PT ;  /* 0x0000ffff75037812 */ /* 0x000fc400078ec0ff */
[----:B-1----:R-:W-:Y:S01]  /*2e7c0*/  LOP3.LUT R12, R166, 0xffff, RZ, 0xc0, !PT ;  /* 0x0000ffffa60c7812 */ /* 0x002fe200078ec0ff */
[----:B------:R-:W-:Y:S01]  /*2e7d0*/  @!P0 IMAD.MOV.U32 R13, RZ, RZ, R38 ;  /* 0x000000ffff0d8224 */ /* 0x000fe200078e0026 */
[----:B------:R-:W2:Y:S04]  /*2e7e0*/  LDL.LU R166, [R1+0xc9c] ;  /* 0x000c9c0001a67983 */ /* 0x000ea80000300800 */
[----:B------:R-:W2:Y:S01]  /*2e7f0*/  LDL.LU R117, [R1+0xc48] ;  /* 0x000c480001757983 */ /* 0x000ea20000300800 */
[----:B------:R-:W-:Y:S01]  /*2e800*/  PRMT R60, R12, 0x3340, R3 ;  /* 0x000033400c3c7816 */ /* 0x000fe20000000003 */
[----:B------:R-:W-:Y:S01]  /*2e810*/  @!P0 IMAD.MOV.U32 R12, RZ, RZ, R4 ;  /* 0x000000ffff0c8224 */ /* 0x000fe200078e0004 */
[----:B------:R-:W-:Y:S01]  /*2e820*/  LOP3.LUT R3, R163, 0xffff, RZ, 0xc0, !PT ;  /* 0x0000ffffa3037812 */ /* 0x000fe200078ec0ff */
[----:B------:R-:W2:Y:S04]  /*2e830*/  LDL R38, [R1+0x1fcc] ;  /* 0x001fcc0001267983 */ /* 0x000ea80000100800 */
[----:B------:R1:W2:Y:S04]  /*2e840*/  @!P0 LDG.E.U8 R252, desc[UR60][R12.64] ;  /* 0x0000003c0cfc8981 */ /* 0x0002a8000c1e1100 */
[----:B------:R-:W2:Y:S01]  /*2e850*/  LDL R4, [R1+0x1fd0] ;  /* 0x001fd00001047983 */ /* 0x000ea20000100800 */
[----:B-1----:R-:W-:-:S04]  /*2e860*/  LOP3.LUT R12, R162, 0xffff, RZ, 0xc0, !PT ;  /* 0x0000ffffa20c7812 */ /* 0x002fc800078ec0ff */
[----:B------:R-:W-:Y:S02]  /*2e870*/  PRMT R62, R12, 0x3340, R3 ;  /* 0x000033400c3e7816 */ /* 0x000fe40000000003 */
[----:B------:R-:W-:Y:S02]  /*2e880*/  LOP3.LUT R3, R233, 0xffff, RZ, 0xc0, !PT ;  /* 0x0000ffffe9037812 */ /* 0x000fe400078ec0ff */
[----:B------:R-:W2:Y:S01]  /*2e890*/  LDL.LU R233, [R1+0xcc8] ;  /* 0x000cc80001e97983 */ /* 0x000ea20000300800 */
[----:B------:R-:W-:Y:S02]  /*2e8a0*/  @!P0 IMAD.MOV.U32 R12, RZ, RZ, R39 ;  /* 0x000000ffff0c8224 */ /* 0x000fe400078e0027 */
[----:B------:R-:W-:-:S05]  /*2e8b0*/  @!P0 IMAD.MOV.U32 R13, RZ, RZ, R40 ;  /* 0x000000ffff0d8224 */ /* 0x000fca00078e0028 */
[----:B------:R1:W2:Y:S02]  /*2e8c0*/  @!P0 LDG.E.U8 R251, desc[UR60][R12.64] ;  /* 0x0000003c0cfb8981 */ /* 0x0002a4000c1e1100 */
[----:B-1----:R-:W-:Y:S02]  /*2e8d0*/  LOP3.LUT R12, R99, 0xffff, RZ, 0xc0, !PT ;  /* 0x0000ffff630c7812 */ /* 0x002fe400078ec0ff */
[----:B------:R-:W2:Y:S01]  /*2e8e0*/  LDL.LU R99, [R1+0xc70] ;  /* 0x000c700001637983 */ /* 0x000ea20000300800 */
[----:B------:R-:W-:Y:S01]  /*2e8f0*/  @!P0 IMAD.MOV.U32 R13, RZ, RZ, R17 ;  /* 0x000000ffff0d8224 */ /* 0x000fe200078e0011 */
[----:B------:R-:W-:Y:S01]  /*2e900*/  PRMT R64, R12, 0x3340, R3 ;  /* 0x000033400c407816 */ /* 0x000fe20000000003 */
[----:B------:R-:W-:Y:S01]  /*2e910*/  @!P0 IMAD.MOV.U32 R12, RZ, RZ, R16 ;  /* 0x000000ffff0c8224 */ /* 0x000fe200078e0010 */
[----:B------:R-:W2:Y:S04]  /*2e920*/  LDL R17, [R1+0x1f8c] ;  /* 0x001f8c0001117983 */ /* 0x000ea80000100800 */
[----:B------:R-:W2:Y:S01]  /*2e930*/  LDL R16, [R1+0x1f90] ;  /* 0x001f900001107983 */ /* 0x000ea20000100800 */
[----:B------:R-:W-:-:S03]  /*2e940*/  PRMT R250, RZ, 0x7610, R250 ;  /* 0x00007610fffa7816 */ /* 0x000fc600000000fa */
[----:B------:R-:W2:Y:S04]  /*2e950*/  LDL.LU R160, [R1+0xcd8] ;  /* 0x000cd80001a07983 */ /* 0x000ea80000300800 */
[----:B------:R-:W2:Y:S04]  /*2e960*/  LDL.LU R161, [R1+0xc88] ;  /* 0x000c880001a17983 */ /* 0x000ea80000300800 */
[----:B------:R3:W2:Y:S01]  /*2e970*/  @!P0 LDG.E.U8 R250, desc[UR60][R12.64] ;  /* 0x0000003c0cfa8981 */ /* 0x0006a2000c1e1100 */
[----:B------:R-:W-:Y:S02]  /*2e980*/  PRMT R249, RZ, 0x7610, R249 ;  /* 0x00007610fff97816 */ /* 0x000fe400000000f9 */
[----:B------:R-:W-:-:S02]  /*2e990*/  PRMT R248, RZ, 0x7610, R248 ;  /* 0x00007610fff87816 */ /* 0x000fc400000000f8 */
[----:B---3--:R-:W-:Y:S02]  /*2e9a0*/  LOP3.LUT R12, R164, 0xffff, RZ, 0xc0, !PT ;  /* 0x0000ffffa40c7812 */ /* 0x008fe400078ec0ff */
[----:B----4-:R-:W-:-:S04]  /*2e9b0*/  LOP3.LUT R3, R165, 0xffff, RZ, 0xc0, !PT ;  /* 0x0000ffffa5037812 */ /* 0x010fc800078ec0ff */
[----:B------:R-:W-:Y:S01]  /*2e9c0*/  PRMT R67, R12, 0x3340, R3 ;  /* 0x000033400c437816 */ /* 0x000fe20000000003 */
[----:B--2---:R-:W-:Y:S02]  /*2e9d0*/  @!P0 IMAD.MOV.U32 R13, RZ, RZ, R15 ;  /* 0x000000ffff0d8224 */ /* 0x004fe400078e000f */
[----:B------:R-:W-:Y:S01]  /*2e9e0*/  @!P0 IMAD.MOV.U32 R12, RZ, RZ, R14 ;  /* 0x000000ffff0c8224 */ /* 0x000fe200078e000e */
[----:B------:R-:W2:Y:S04]  /*2e9f0*/  LDL R15, [R1+0x1f4c] ;  /* 0x001f4c00010f7983 */ /* 0x000ea80000100800 */
[----:B------:R-:W3:Y:S04]  /*2ea00*/  LDL R14, [R1+0x1f50] ;  /* 0x001f5000010e7983 */ /* 0x000ee80000100800 */
[----:B------:R-:W4:Y:S04]  /*2ea10*/  LDL.LU R162, [R1+0xcac] ;  /* 0x000cac0001a27983 */ /* 0x000f280000300800 */
[----:B------:R-:W4:Y:S04]  /*2ea20*/  LDL.LU R163, [R1+0xc58] ;  /* 0x000c580001a37983 */ /* 0x000f280000300800 */
[----:B------:R1:W4:Y:S04]  /*2ea30*/  @!P0 LDG.E.U8 R249, desc[UR60][R12.64] ;  /* 0x0000003c0cf98981 */ /* 0x000328000c1e1100 */
[----:B------:R-:W4:Y:S04]  /*2ea40*/  LDL R40, [R1+0x1f0c] ;  /* 0x001f0c0001287983 */ /* 0x000f280000100800 */
[----:B------:R-:W4:Y:S04]  /*2ea50*/  LDL R39, [R1+0x1f10] ;  /* 0x001f100001277983 */ /* 0x000f280000100800 */
[----:B------:R-:W4:Y:S04]  /*2ea60*/  LDL.LU R164, [R1+0xcd0] ;  /* 0x000cd00001a47983 */ /* 0x000f280000300800 */
[----:B------:R-:W4:Y:S01]  /*2ea70*/  LDL.LU R165, [R1+0xc78] ;  /* 0x000c780001a57983 */ /* 0x000f220000300800 */
[----:B------:R-:W-:-:S02]  /*2ea80*/  LOP3.LUT R3, R117, 0xffff, RZ, 0xc0, !PT ;  /* 0x0000ffff75037812 */ /* 0x000fc400078ec0ff */
[----:B-1----:R-:W-:Y:S01]  /*2ea90*/  LOP3.LUT R12, R166, 0xffff, RZ, 0xc0, !PT ;  /* 0x0000ffffa60c7812 */ /* 0x002fe200078ec0ff */
[----:B------:R-:W-:-:S03]  /*2eaa0*/  @!P0 IMAD.MOV.U32 R13, RZ, RZ, R38 ;  /* 0x000000ffff0d8224 */ /* 0x000fc600078e0026 */
[----:B------:R-:W-:Y:S01]  /*2eab0*/  PRMT R121, R12, 0x3340, R3 ;  /* 0x000033400c797816 */ /* 0x000fe20000000003 */
[----:B------:R-:W-:Y:S01]  /*2eac0*/  @!P0 IMAD.MOV.U32 R12, RZ, RZ, R4 ;  /* 0x000000ffff0c8224 */ /* 0x000fe200078e0004 */
[----:B------:R-:W4:Y:S04]  /*2ead0*/  LDL R38, [R1+0x1ecc] ;  /* 0x001ecc0001267983 */ /* 0x000f280000100800 */
[----:B------:R-:W4:Y:S04]  /*2eae0*/  LDL R4, [R1+0x1ed0] ;  /* 0x001ed00001047983 */ /* 0x000f280000100800 */
[----:B------:R1:W4:Y:S04]  /*2eaf0*/  @!P0 LDG.E.U8 R248, desc[UR60][R12.64] ;  /* 0x0000003c0cf88981 */ /* 0x000328000c1e1100 */
[----:B------:R-:W4:Y:S01]  /*2eb00*/  LDL.LU R166, [R1+0xce0] ;  /* 0x000ce00001a67983 */ /* 0x000f220000300800 */
[----:B-1----:R-:W-:-:S03]  /*2eb10*/  LOP3.LUT R12, R233, 0xffff, RZ, 0xc0, !PT ;  /* 0x0000ffffe90c7812 */ /* 0x002fc600078ec0ff */
[----:B------:R-:W4:Y:S01]  /*2eb20*/  LDL.LU R233, [R1+0xc98] ;  /* 0x000c980001e97983 */ /* 0x000f220000300800 */
[----:B------:R-:W-:-:S04]  /*2eb30*/  LOP3.LUT R3, R99, 0xffff, RZ, 0xc0, !PT ;  /* 0x0000ffff63037812 */ /* 0x000fc800078ec0ff */
[----:B------:R-:W-:Y:S01]  /*2eb40*/  PRMT R70, R12, 0x3340, R3 ;  /* 0x000033400c467816 */ /* 0x000fe20000000003 */
[----:B------:R-:W-:Y:S02]  /*2eb50*/  @!P0 IMAD.MOV.U32 R12, RZ, RZ, R16 ;  /* 0x000000ffff0c8224 */ /* 0x000fe400078e0010 */
[----:B------:R-:W-:Y:S01]  /*2eb60*/  @!P0 IMAD.MOV.U32 R13, RZ, RZ, R17 ;  /* 0x000000ffff0d8224 */ /* 0x000fe200078e0011 */
[----:B------:R-:W4:Y:S04]  /*2eb70*/  LDL R16, [R1+0x1e90] ;  /* 0x001e900001107983 */ /* 0x000f280000100800 */
[----:B------:R-:W4:Y:S04]  /*2eb80*/  LDL R17, [R1+0x1e8c] ;  /* 0x001e8c0001117983 */ /* 0x000f280000100800 */
[----:B------:R-:W4:Y:S04]  /*2eb90*/  LDL.LU R117, [R1+0xcf8] ;  /* 0x000cf80001757983 */ /* 0x000f280000300800 */
[----:B------:R-:W4:Y:S01]  /*2eba0*/  LDL.LU R99, [R1+0xcc4] ;  /* 0x000cc40001637983 */ /* 0x000f220000300800 */
[----:B------:R-:W-:-:S02]  /*2ebb0*/  PRMT R247, RZ, 0x7610, R247 ;  /* 0x00007610fff77816 */ /* 0x000fc400000000f7 */
[----:B------:R-:W-:-:S04]  /*2ebc0*/  LOP3.LUT R3, R161, 0xffff, RZ, 0xc0, !PT ;  /* 0x0000ffffa1037812 */ /* 0x000fc800078ec0ff */
[----:B------:R1:W4:Y:S01]  /*2ebd0*/  @!P0 LDG.E.U8 R247, desc[UR60][R12.64] ;  /* 0x0000003c0cf78981 */ /* 0x000322000c1e1100 */
[----:B------:R-:W-:Y:S02]  /*2ebe0*/  PRMT R246, RZ, 0x7610, R246 ;  /* 0x00007610fff67816 */ /* 0x000fe400000000f6 */
[----:B-1----:R-:W-:-:S04]  /*2ebf0*/  LOP3.LUT R12, R160, 0xffff, RZ, 0xc0, !PT ;  /* 0x0000ffffa00c7812 */ /* 0x002fc800078ec0ff */
[----:B------:R-:W-:Y:S02]  /*2ec00*/  PRMT R97, R12, 0x3340, R3 ;  /* 0x000033400c617816 */ /* 0x000fe40000000003 */
[----:B------:R-:W-:Y:S02]  /*2ec10*/  PRMT R245, RZ, 0x7610, R245 ;  /* 0x00007610fff57816 */ /* 0x000fe400000000f5 */
[----:B------:R-:W-:Y:S01]  /*2ec20*/  PRMT R244, RZ, 0x7610, R244 ;  /* 0x00007610fff47816 */ /* 0x000fe200000000f4 */
[----:B--2---:R-:W-:Y:S02]  /*2ec30*/  @!P0 IMAD.MOV.U32 R13, RZ, RZ, R15 ;  /* 0x000000ffff0d8224 */ /* 0x004fe400078e000f */
[----:B---3--:R-:W-:Y:S01]  /*2ec40*/  @!P0 IMAD.MOV.U32 R12, RZ, RZ, R14 ;  /* 0x000000ffff0c8224 */ /* 0x008fe200078e000e */
[----:B------:R-:W2:Y:S01]  /*2ec50*/  LDL R15, [R1+0x1e4c] ;  /* 0x001e4c00010f7983 */ /* 0x000ea20000100800 */
[----:B----4-:R-:W-:-:S03]  /*2ec60*/  LOP3.LUT R3, R163, 0xffff, RZ, 0xc0, !PT ;  /* 0x0000ffffa3037812 */ /* 0x010fc600078ec0ff */
[----:B------:R-:W3:Y:S04]  /*2ec70*/  LDL R14, [R1+0x1e50] ;  /* 0x001e5000010e7983 */ /* 0x000ee80000100800 */
[----:B------:R1:W4:Y:S02]  /*2ec80*/  @!P0 LDG.E.U8 R246, desc[UR60][R12.64] ;  /* 0x0000003c0cf68981 */ /* 0x000324000c1e1100 */
[----:B-1----:R-:W-:Y:S01]  /*2ec90*/  LOP3.LUT R12, R162, 0xffff, RZ, 0xc0, !PT ;  /* 0x0000ffffa20c7812 */ /* 0x002fe200078ec0ff */
[----:B------:R-:W-:-:S03]  /*2eca0*/  @!P0 IMAD.MOV.U32 R13, RZ, RZ, R40 ;  /* 0x000000ffff0d8224 */ /* 0x000fc600078e0028 */
[----:B------:R-:W-:Y:S01]  /*2ecb0*/  PRMT R66, R12, 0x3340, R3 ;  /* 0x000033400c427816 */ /* 0x000fe20000000003 */
[----:B------:R-:W-:Y:S01]  /*2ecc0*/  @!P0 IMAD.MOV.U32 R12, RZ, RZ, R39 ;  /* 0x000000ffff0c8224 */ /* 0x000fe200078e0027 */
[----:B------:R-:W-:-:S04]  /*2ecd0*/  LOP3.LUT R3, R165, 0xffff, RZ, 0xc0, !PT ;  /* 0x0000ffffa5037812 */ /* 0x000fc800078ec0ff */
[----:B------:R1:W4:Y:S02]  /*2ece0*/  @!P0 LDG.E.U8 R245, desc[UR60][R12.64] ;  /* 0x0000003c0cf58981 */ /* 0x000324000c1e1100 */
[----:B-1----:R-:W-:-:S04]  /*2ecf0*/  LOP3.LUT R12, R164, 0xffff, RZ, 0xc0, !PT ;  /* 0x0000ffffa40c7812 */ /* 0x002fc800078ec0ff */
[----:B------:R-:W-:Y:S02]  /*2ed00*/  PRMT R68, R12, 0x3340, R3 ;  /* 0x000033400c447816 */ /* 0x000fe40000000003 */
[----:B------:R-:W-:Y:S01]  /*2ed10*/  LOP3.LUT R3, R233, 0xffff, RZ, 0xc0, !PT ;  /* 0x0000ffffe9037812 */ /* 0x000fe200078ec0ff */
[----:B------:R-:W-:Y:S01]  /*2ed20*/  @!P0 IMAD.MOV.U32 R12, RZ, RZ, R4 ;  /* 0x000000ffff0c8224 */ /* 0x000fe200078e0004 */
[----:B------:R-:W4:Y:S04]  /*2ed30*/  LDL.LU R233, [R1+0xca8] ;  /* 0x000ca80001e97983 */ /* 0x000f280000300800 */
[----:B0-----:R-:W4:Y:S04]  /*2ed40*/  LDL.LU R234, [R1+0x1e10] ;  /* 0x001e100001ea7983 */ /* 0x001f280000300800 */
[----:B------:R-:W4:Y:S01]  /*2ed50*/  LDL.LU R4, [R1+0x1e0c] ;  /* 0x001e0c0001047983 */ /* 0x000f220000300800 */
[----:B------:R-:W-:-:S05]  /*2ed60*/  @!P0 IMAD.MOV.U32 R13, RZ, RZ, R38 ;  /* 0x000000ffff0d8224 */ /* 0x000fca00078e0026 */
[----:B------:R0:W4:Y:S02]  /*2ed70*/  @!P0 LDG.E.U8 R244, desc[UR60][R12.64] ;  /* 0x0000003c0cf48981 */ /* 0x000124000c1e1100 */
[----:B0-----:R-:W-:Y:S02]  /*2ed80*/  LOP3.LUT R12, R166, 0xffff, RZ, 0xc0, !PT ;  /* 0x0000ffffa60c7812 */ /* 0x001fe400078ec0ff */
[----:B------:R-:W4:Y:S02]  /*2ed90*/  LDL.LU R166, [R1+0xcfc] ;  /* 0x000cfc0001a67983 */ /* 0x000f240000300800 */
[----:B------:R-:W-:Y:S02]  /*2eda0*/  PRMT R69, R12, 0x3340, R3 ;  /* 0x000033400c457816 */ /* 0x000fe40000000003 */
[----:B------:R-:W-:Y:S02]  /*2edb0*/  LOP3.LUT R3, R99, 0xffff, RZ, 0xc0, !PT ;  /* 0x0000ffff63037812 */ /* 0x000fe400078ec0ff */
[----:B------:R-:W4:Y:S04]  /*2edc0*/  LDL.LU R99, [R1+0xccc] ;  /* 0x000ccc0001637983 */ /* 0x000f280000300800 */
[----:B------:R-:W4:Y:S04]  /*2edd0*/  LDL.LU R237, [R1+0x1dd0] ;  /* 0x001dd00001ed7983 */ /* 0x000f280000300800 */
[----:B------:R-:W4:Y:S01]  /*2ede0*/  LDL.LU R235, [R1+0x1dcc] ;  /* 0x001dcc0001eb7983 */ /* 0x000f220000300800 */
[----:B------:R-:W-:Y:S01]  /*2edf0*/  PRMT R243, RZ, 0x7610, R243 ;  /* 0x00007610fff37816 */ /* 0x000fe200000000f3 */
[----:B------:R-:W-:-:S02]  /*2ee00*/  @!P0 IMAD.MOV.U32 R12, RZ, RZ, R16 ;  /* 0x000000ffff0c8224 */ /* 0x000fc400078e0010 */
[----:B------:R-:W-:Y:S01]  /*2ee10*/  @!P0 IMAD.MOV.U32 R13, RZ, RZ, R17 ;  /* 0x000000ffff0d8224 */ /* 0x000fe200078e0011 */
[----:B------:R-:W-:Y:S01]  /*2ee20*/  PRMT R242, RZ, 0x7610, R242 ;  /* 0x00007610fff27816 */ /* 0x000fe200000000f2 */
[----:B------:R-:W4:Y:S04]  /*2ee30*/  LDL.LU R236, [R1+0x1d90] ;  /* 0x001d900001ec7983 */ /* 0x000f280000300800 */
[----:B------:R0:W4:Y:S04]  /*2ee40*/  @!P0 LDG.E.U8 R243, desc[UR60][R12.64] ;  /* 0x0000003c0cf38981 */ /* 0x000128000c1e1100 */
[----:B------:R-:W4:Y:S04]  /*2ee50*/  LDL.LU R161, [R1+0xd00] ;  /* 0x000d000001a17983 */ /* 0x000f280000300800 */
[----:B------:R-:W4:Y:S01]  /*2ee60*/  LDL.LU R163, [R1+0xcdc] ;  /* 0x000cdc0001a37983 */ /* 0x000f220000300800 */
[----:B0-----:R-:W-:-:S04]  /*2ee70*/  LOP3.LUT R12, R117, 0xffff, RZ, 0xc0, !PT ;  /* 0x0000ffff750c7812 */ /* 0x001fc800078ec0ff */
[----:B------:R-:W-:Y:S02]  /*2ee80*/  PRMT R113, R12, 0x3340, R3 ;  /* 0x000033400c717816 */ /* 0x000fe40000000003 */
[----:B------:R-:W-:Y:S02]  /*2ee90*/  LOP3.LUT R3, R98, 0xffff, RZ, 0xc0, !PT ;  /* 0x0000ffff62037812 */ /* 0x000fe400078ec0ff */
[----:B------:R-:W4:Y:S01]  /*2eea0*/  LDL.LU R98, [R1+0x1d8c] ;  /* 0x001d8c0001627983 */ /* 0x000f220000300800 */
[----:B------:R-:W-:Y:S02]  /*2eeb0*/  PRMT R241, RZ, 0x7610, R241 ;  /* 0x00007610fff17816 */ /* 0x000fe400000000f1 */
[----:B------:R-:W-:Y:S01]  /*2eec0*/  PRMT R240, RZ, 0x7610, R240 ;  /* 0x00007610fff07816 */ /* 0x000fe200000000f0 */
[----:B--2---:R-:W-:Y:S02]  /*2eed0*/  @!P0 IMAD.MOV.U32 R13, RZ, RZ, R15 ;  /* 0x000000ffff0d8224 */ /* 0x004fe400078e000f */
[----:B---3--:R-:W-:-:S02]  /*2eee0*/  @!P0 IMAD.MOV.U32 R12, RZ, RZ, R14 ;  /* 0x000000ffff0c8224 */ /* 0x008fc400078e000e */
[----:B------:R-:W2:Y:S04]  /*2eef0*/  LDL.LU R14, [R1+0xcf4] ;  /* 0x000cf400010e7983 */ /* 0x000ea80000300800 */
[----:B------:R0:W3:Y:S04]  /*2ef00*/  @!P0 LDG.E.U8 R242, desc[UR60][R12.64] ;  /* 0x0000003c0cf28981 */ /* 0x0000e8000c1e1100 */
[----:B------:R-:W3:Y:S01]  /*2ef10*/  LDL.LU R165, [R1+0xce8] ;  /* 0x000ce80001a57983 */ /* 0x000ee20000300800 */
[----:B0-----:R-:W-:-:S03]  /*2ef20*/  LOP3.LUT R12, R110, 0xffff, RZ, 0xc0, !PT ;  /* 0x0000ffff6e0c7812 */ /* 0x001fc600078ec0ff */
[----:B------:R-:W3:Y:S01]  /*2ef30*/  LDL.LU R110, [R1+0x1d4c] ;  /* 0x001d4c00016e7983 */ /* 0x000ee20000300800 */
[----:B------:R-:W-:Y:S01]  /*2ef40*/  PRMT R156, R12, 0x3340, R3 ;  /* 0x000033400c9c7816 */ /* 0x000fe20000000003 */
[----:B----4-:R-:W-:Y:S02]  /*2ef50*/  @!P0 IMAD.MOV.U32 R12, RZ, RZ, R234 ;  /* 0x000000ffff0c8224 */ /* 0x010fe400078e00ea */
[----:B------:R-:W-:-:S05]  /*2ef60*/  @!P0 IMAD.MOV.U32 R13, RZ, RZ, R4 ;  /* 0x000000ffff0d8224 */ /* 0x000fca00078e0004 */
[----:B------:R0:W4:Y:S01]  /*2ef70*/  @!P0 LDG.E.U8 R241, desc[UR60][R12.64] ;  /* 0x0000003c0cf18981 */ /* 0x000122000c1e1100 */
[----:B------:R-:W-:Y:S02]  /*2ef80*/  LOP3.LUT R3, R233, 0xffff, RZ, 0xc0, !PT ;  /* 0x0000ffffe9037812 */ /* 0x000fe400078ec0ff */
[----:B0-----:R-:W-:Y:S02]  /*2ef90*/  LOP3.LUT R12, R89, 0xffff, RZ, 0xc0, !PT ;  /* 0x0000ffff590c7812 */ /* 0x001fe400078ec0ff */
[----:B------:R-:W4:Y:S04]  /*2efa0*/  LDL.LU R89, [R1+0x1d50] ;  /* 0x001d500001597983 */ /* 0x000f280000300800 */
[----:B------:R-:W4:Y:S04]  /*2efb0*/  LDL.LU R117, [R1+0xcc0] ;  /* 0x000cc00001757983 */ /* 0x000f280000300800 */
[----:B------:R-:W4:Y:S04]  /*2efc0*/  LDL.LU R162, [R1+0xcb4] ;  /* 0x000cb40001a27983 */ /* 0x000f280000300800 */
[----:B------:R-:W4:Y:S01]  /*2efd0*/  LDL.LU R233, [R1+0xcf0] ;  /* 0x000cf00001e97983 */ /* 0x000f220000300800 */
[----:B------:R-:W-:-:S03]  /*2efe0*/  PRMT R92, R12, 0x3340, R3 ;  /* 0x000033400c5c7816 */ /* 0x000fc60000000003 */
[----:B------:R-:W4:Y:S01]  /*2eff0*/  LDL.LU R164, [R1+0xce4] ;  /* 0x000ce40001a47983 */ /* 0x000f220000300800 */
[----:B------:R-:W-:Y:S02]  /*2f000*/  @!P0 IMAD.MOV.U32 R12, RZ, RZ, R237 ;  /* 0x000000ffff0c8224 */ /* 0x000fe400078e00ed */
[----:B------:R-:W-:-:S05]  /*2f010*/  @!P0 IMAD.MOV.U32 R13, RZ, RZ, R235 ;  /* 0x000000ffff0d8224 */ /* 0x000fca00078e00eb */
[----:B------:R0:W4:Y:S01]  /*2f020*/  @!P0 LDG.E.U8 R240, desc[UR60][R12.64] ;  /* 0x0000003c0cf08981 */ /* 0x000122000c1e1100 */
[----:B------:R-:W-:Y:S02]  /*2f030*/  LOP3.LUT R3, R99, 0xffff, RZ, 0xc0, !PT ;  /* 0x0000ffff63037812 */ /* 0x000fe400078ec0ff */
[----:B0-----:R-:W-:Y:S02]  /*2f040*/  LOP3.LUT R12, R166, 0xffff, RZ, 0xc0, !PT ;  /* 0x0000ffffa60c7812 */ /* 0x001fe400078ec0ff */
[----:B------:R-:W4:Y:S04]  /*2f050*/  LDL.LU R166, [R1+0xcbc] ;  /* 0x000cbc0001a67983 */ /* 0x000f280000300800 */
[----:B------:R-:W4:Y:S04]  /*2f060*/  LDL.LU R157, [R1+0xcb0] ;  /* 0x000cb000019d7983 */ /* 0x000f280000300800 */
[----:B------:R-:W4:Y:S01]  /*2f070*/  LDL.LU R99, [R1+0xca4] ;  /* 0x000ca40001637983 */ /* 0x000f220000300800 */
[----:B------:R-:W-:-:S02]  /*2f080*/  PRMT R73, R12, 0x3340, R3 ;  /* 0x000033400c497816 */ /* 0x000fc40000000003 */
[----:B------:R-:W-:Y:S01]  /*2f090*/  PRMT R239, RZ, 0x7610, R239 ;  /* 0x00007610ffef7816 */ /* 0x000fe200000000ef */
[----:B------:R-:W-:Y:S02]  /*2f0a0*/  @!P0 IMAD.MOV.U32 R12, RZ, RZ, R236 ;  /* 0x000000ffff0c8224 */ /* 0x000fe400078e00ec */
[----:B------:R-:W-:Y:S01]  /*2f0b0*/  @!P0 IMAD.MOV.U32 R13, RZ, RZ, R98 ;  /* 0x000000ffff0d8224 */ /* 0x000fe200078e0062 */
[----:B------:R-:W4:Y:S01]  /*2f0c0*/  LDL.LU R159, [R1+0xc94] ;  /* 0x000c9400019f7983 */ /* 0x000f220000300800 */
[----:B------:R-:W-:-:S03]  /*2f0d0*/  LOP3.LUT R3, R163, 0xffff, RZ, 0xc0, !PT ;  /* 0x0000ffffa3037812 */ /* 0x000fc600078ec0ff */
[----:B------:R0:W4:Y:S01]  /*2f0e0*/  @!P0 LDG.E.U8 R239, desc[UR60][R12.64] ;  /* 0x0000003c0cef8981 */ /* 0x000122000c1e1100 */
[----:B------:R-:W-:Y:S02]  /*2f0f0*/  PRMT R238, RZ, 0x7610, R238 ;  /* 0x00007610ffee7816 */ /* 0x000fe400000000ee */
[----:B0-----:R-:W-:Y:S02]  /*2f100*/  LOP3.LUT R12, R161, 0xffff, RZ, 0xc0, !PT ;  /* 0x0000ffffa10c7812 */ /* 0x001fe400078ec0ff */
[----:B------:R-:W4:Y:S04]  /*2f110*/  LDL.LU R161, [R1+0xc64] ;  /* 0x000c640001a17983 */ /* 0x000f280000300800 */
[----:B------:R-:W4:Y:S01]  /*2f120*/  LDL.LU R160, [R1+0xc54] ;  /* 0x000c540001a07983 */ /* 0x000f220000300800 */
[----:B------:R-:W-:-:S03]  /*2f130*/  PRMT R75, R12, 0x3340, R3 ;  /* 0x000033400c4b7816 */ /* 0x000fc60000000003 */
[----:B------:R-:W4:Y:S04]  /*2f140*/  LDL.LU R163, [R1+0xca0] ;  /* 0x000ca00001a37983 */ /* 0x000f280000300800 */
[----:B------:R-:W4:Y:S01]  /*2f150*/  LDL.LU R158, [R1+0xc90] ;  /* 0x000c9000019e7983 */ /* 0x000f220000300800 */
[----:B--2---:R-:W-:Y:S01]  /*2f160*/  LOP3.LUT R14, R14, 0xffff, RZ, 0xc0, !PT ;  /* 0x0000ffff0e0e7812 */ /* 0x004fe200078ec0ff */
[----:B---3--:R-:W-:Y:S02]  /*2f170*/  @!P0 IMAD.MOV.U32 R13, RZ, RZ, R110 ;  /* 0x000000ffff0d8224 */ /* 0x008fe400078e006e */
[----:B----4-:R-:W-:-:S05]  /*2f180*/  @!P0 IMAD.MOV.U32 R12, RZ, RZ, R89 ;  /* 0x000000ffff0c8224 */ /* 0x010fca00078e0059 */
[----:B------:R0:W2:Y:S01]  /*2f190*/  @!P0 LDG.E.U8 R238, desc[UR60][R12.64] ;  /* 0x0000003c0cee8981 */ /* 0x0000a2000c1e1100 */
[----:B------:R-:W-:Y:S02]  /*2f1a0*/  LOP3.LUT R3, R162, 0xffff, RZ, 0xc0, !PT ;  /* 0x0000ffffa2037812 */ /* 0x000fe400078ec0ff */
[----:B0-----:R-:W-:Y:S02]  /*2f1b0*/  LOP3.LUT R12, R165, 0xffff, RZ, 0xc0, !PT ;  /* 0x0000ffffa50c7812 */ /* 0x001fe400078ec0ff */
[----:B------:R-:W-:Y:S01]  /*2f1c0*/  LOP3.LUT R13, R117, 0xffff, RZ, 0xc0, !PT ;  /* 0x0000ffff750d7812 */ /* 0x000fe200078ec0ff */
[----:B------:R-:W3:Y:S04]  /*2f1d0*/  LDL.LU R165, [R1+0xc60] ;  /* 0x000c600001a57983 */ /* 0x000ee80000300800 */
[----:B------:R-:W4:Y:S01]  /*2f1e0*/  LDL.LU R117, [R1+0xc50] ;  /* 0x000c500001757983 */ /* 0x000f220000300800 */
[----:B------:R-:W-:-:S02]  /*2f1f0*/  PRMT R71, R14, 0x3340, R13 ;  /* 0x000033400e477816 */ /* 0x000fc4000000000d */
[----:B------:R-:W-:Y:S02]  /*2f200*/  LOP3.LUT R14, R233, 0xffff, RZ, 0xc0, !PT ;  /* 0x0000ffffe90e7812 */ /* 0x000fe400078ec0ff */
[----:B------:R-:W2:Y:S01]  /*2f210*/  LDL.LU R233, [R1+0xc44] ;  /* 0x000c440001e97983 */ /* 0x000ea20000300800 */
[----:B------:R-:W-:-:S03]  /*2f220*/  PRMT R103, R12, 0x3340, R3 ;  /* 0x000033400c677816 */ /* 0x000fc60000000003 */
[----:B------:R-:W2:Y:S01]  /*2f230*/  LDL.LU R162, [R1+0xc34] ;  /* 0x000c340001a27983 */ /* 0x000ea20000300800 */
[----:B------:R-:W-:Y:S02]  /*2f240*/  LOP3.LUT R12, R164, 0xffff, RZ, 0xc0, !PT ;  /* 0x0000ffffa40c7812 */ /* 0x000fe400078ec0ff */
[----:B------:R-:W-:Y:S01]  /*2f250*/  LOP3.LUT R13, R166, 0xffff, RZ, 0xc0, !PT ;  /* 0x0000ffffa60d7812 */ /* 0x000fe200078ec0ff */
[----:B------:R-:W2:Y:S04]  /*2f260*/  LDL.LU R164, [R1+0xc04] ;  /* 0x000c040001a47983 */ /* 0x000ea80000300800 */
[----:B------:R-:W2:Y:S01]  /*2f270*/  LDL.LU R166, [R1+0xbf4] ;  /* 0x000bf40001a67983 */ /* 0x000ea20000300800 */
[----:B------:R-:W-:Y:S02]  /*2f280*/  PRMT R72, R14, 0x3340, R13 ;  /* 0x000033400e487816 */ /* 0x000fe4000000000d */
[----:B------:R-:W-:-:S02]  /*2f290*/  LOP3.LUT R14, R99, 0xffff, RZ, 0xc0, !PT ;  /* 0x0000ffff630e7812 */ /* 0x000fc400078ec0ff */
[----:B------:R-:W2:Y:S01]  /*2f2a0*/  LDL.LU R99, [R1+0xc40] ;  /* 0x000c400001637983 */ /* 0x000ea20000300800 */
[----:B------:R-:W-:-:S03]  /*2f2b0*/  LOP3.LUT R3, R157, 0xffff, RZ, 0xc0, !PT ;  /* 0x0000ffff9d037812 */ /* 0x000fc600078ec0ff */
[----:B------:R-:W2:Y:S01]  /*2f2c0*/  LDL.LU R157, [R1+0xc30] ;  /* 0x000c3000019d7983 */ /* 0x000ea20000300800 */
[----:B------:R-:W-:Y:S02]  /*2f2d0*/  PRMT R74, R12, 0x3340, R3 ;  /* 0x000033400c4a7816 */ /* 0x000fe40000000003 */
[----:B------:R-:W-:Y:S02]  /*2f2e0*/  LOP3.LUT R12, R159, 0xffff, RZ, 0xc0, !PT ;  /* 0x0000ffff9f0c7812 */ /* 0x000fe400078ec0ff */
[----:B------:R-:W2:Y:S01]  /*2f2f0*/  LDL.LU R159, [R1+0xc00] ;  /* 0x000c0000019f7983 */ /* 0x000ea20000300800 */
[----:B------:R-:W-:-:S03]  /*2f300*/  LOP3.LUT R13, R161, 0xffff, RZ, 0xc0, !PT ;  /* 0x0000ffffa10d7812 */ /* 0x000fc600078ec0ff */
[----:B------:R-:W2:Y:S01]  /*2f310*/  LDL.LU R161, [R1+0xbf0] ;  /* 0x000bf00001a17983 */ /* 0x000ea20000300800 */
[----:B------:R-:W-:Y:S02]  /*2f320*/  LOP3.LUT R3, R160, 0xffff, RZ, 0xc0, !PT ;  /* 0x0000ffffa0037812 */ /* 0x000fe400078ec0ff */
[----:B------:R-:W-:Y:S01]  /*2f330*/  PRMT R77, R14, 0x3340, R13 ;  /* 0x000033400e4d7816 */ /* 0x000fe2000000000d */
[----:B------:R-:W2:Y:S01]  /*2f340*/  LDL.LU R155, [R1+0xbe4] ;  /* 0x000be400019b7983 */ /* 0x000ea20000300800 */
[----:B------:R-:W-:-:S03]  /*2f350*/  LOP3.LUT R14, R163, 0xffff, RZ, 0xc0, !PT ;  /* 0x0000ffffa30e7812 */ /* 0x000fc600078ec0ff */
[----:B------:R-:W2:Y:S04]  /*2f360*/  LDL.LU R160, [R1+0xbd4] ;  /* 0x000bd40001a07983 */ /* 0x000ea80000300800 */
[----:B------:R-:W2:Y:S01]  /*2f370*/  LDL.LU R163, [R1+0xba4] ;  /* 0x000ba40001a37983 */ /* 0x000ea20000300800 */
[----:B------:R-:W-:Y:S02]  /*2f380*/  PRMT R79, R12, 0x3340, R3 ;  /* 0x000033400c4f7816 */ /* 0x000fe40000000003 */
[----:B------:R-:W-:Y:S02]  /*2f390*/  LOP3.LUT R12, R158, 0xffff, RZ, 0xc0, !PT ;  /* 0x0000ffff9e0c7812 */ /* 0x000fe400078ec0ff */
[----:B------:R-:W2:Y:S01]  /*2f3a0*/  LDL.LU R158, [R1+0xb94] ;  /* 0x000b9400019e7983 */ /* 0x000ea20000300800 */
[----:B---3--:R-:W-:-:S03]  /*2f3b0*/  LOP3.LUT R13, R165, 0xffff, RZ, 0xc0, !PT ;  /* 0x0000ffffa50d7812 */ /* 0x008fc600078ec0ff */
[----:B------:R-:W3:Y:S01]  /*2f3c0*/  LDL.LU R165, [R1+0xbe0] ;  /* 0x000be00001a57983 */ /* 0x000ee20000300800 */
[----:B----4-:R-:W-:Y:S02]  /*2f3d0*/  LOP3.LUT R3, R117, 0xffff, RZ, 0xc0, !PT ;  /* 0x0000ffff75037812 */ /* 0x010fe400078ec0ff */
[----:B------:R-:W-:Y:S01]  /*2f3e0*/  PRMT R81, R14, 0x3340, R13 ;  /* 0x000033400e517816 */ /* 0x000fe2000000000d */
[----:B------:R-:W4:Y:S01]  /*2f3f0*/  LDL.LU R117, [R1+0xbd0] ;  /* 0x000bd00001757983 */ /* 0x000f220000300800 */
[----:B--2---:R-:W-:-:S03]  /*2f400*/  LOP3.LUT R14, R233, 0xffff, RZ, 0xc0, !PT ;  /* 0x0000ffffe90e7812 */ /* 0x004fc600078ec0ff */
[----:B------:R-:W2:Y:S01]  /*2f410*/  LDL.LU R233, [R1+0xba0] ;  /* 0x000ba00001e97983 */ /* 0x000ea20000300800 */
[----:B------:R-:W-:Y:S02]  /*2f420*/  PRMT R83, R12, 0x3340, R3 ;  /* 0x000033400c537816 */ /* 0x000fe40000000003 */
[----:B------:R-:W-:Y:S02]  /*2f430*/  LOP3.LUT R12, R162, 0xffff, RZ, 0xc0, !PT ;  /* 0x0000ffffa20c7812 */ /* 0x000fe400078ec0ff */
[----:B------:R-:W-:Y:S01]  /*2f440*/  LOP3.LUT R13, R164, 0xffff, RZ, 0xc0, !PT ;  /* 0x0000ffffa40d7812 */ /* 0x000fe200078ec0ff */
[----:B------:R-:W2:Y:S04]  /*2f450*/  LDL.LU R162, [R1+0xb90] ;  /* 0x000b900001a27983 */ /* 0x000ea80000300800 */
[----:B------:R-:W2:Y:S01]  /*2f460*/  LDL.LU R164, [R1+0xb84] ;  /* 0x000b840001a47983 */ /* 0x000ea20000300800 */
[----:B------:R-:W-:-:S02]  /*2f470*/  LOP3.LUT R3, R166, 0xffff, RZ, 0xc0, !PT ;  /* 0x0000ffffa6037812 */ /* 0x000fc400078ec0ff */
[----:B------:R-:W-:Y:S01]  /*2f480*/  PRMT R76, R14, 0x3340, R13 ;  /* 0x000033400e4c7816 */ /* 0x000fe2000000000d */
        /* <DEDUP_REMOVED lines=11> */
[----:B------:R-:W-:Y:S02]  /*2f540*/  PRMT R82, R12, 0x3340, R3 ;  /* 0x000033400c527816 */ /* 0x000fe40000000003 */
[----:B------:R-:W-:Y:S02]  /*2f550*/  LOP3.LUT R12, R160, 0xffff, RZ, 0xc0, !PT ;  /* 0x0000ffffa00c7812 */ /* 0x000fe400078ec0ff */
[----:B------:R-:W-:Y:S02]  /*2f560*/  LOP3.LUT R14, R155, 0xffff, RZ, 0xc0, !PT ;  /* 0x0000ffff9b0e7812 */ /* 0x000fe400078ec0ff */
[----:B------:R-:W-:Y:S01]  /*2f570*/  LOP3.LUT R13, R163, 0xffff, RZ, 0xc0, !PT ;  /* 0x0000ffffa30d7812 */ /* 0x000fe200078ec0ff */
[----:B------:R-:W2:Y:S04]  /*2f580*/  LDL.LU R160, [R1+0xb40] ;  /* 0x000b400001a07983 */ /* 0x000ea80000300800 */
[----:B------:R-:W2:Y:S01]  /*2f590*/  LDL.LU R163, [R1+0xb30] ;  /* 0x000b300001a37983 */ /* 0x000ea20000300800 */
[----:B------:R-:W-:-:S02]  /*2f5a0*/  LOP3.LUT R3, R158, 0xffff, RZ, 0xc0, !PT ;  /* 0x0000ffff9e037812 */ /* 0x000fc400078ec0ff */
[----:B------:R-:W-:Y:S02]  /*2f5b0*/  PRMT R85, R14, 0x3340, R13 ;  /* 0x000033400e557816 */ /* 0x000fe4000000000d */
[----:B------:R-:W-:Y:S02]  /*2f5c0*/  PRMT R123, R12, 0x3340, R3 ;  /* 0x000033400c7b7816 */ /* 0x000fe40000000003 */
[----:B---3--:R-:W-:Y:S02]  /*2f5d0*/  LOP3.LUT R14, R165, 0xffff, RZ, 0xc0, !PT ;  /* 0x0000ffffa50e7812 */ /* 0x008fe400078ec0ff */
[----:B------:R-:W3:Y:S04]  /*2f5e0*/  LDL.LU R165, [R1+0xb24] ;  /* 0x000b240001a57983 */ /* 0x000ee80000300800 */
[----:B------:R-:W3:Y:S01]  /*2f5f0*/  LDL.LU R158, [R1+0xb14] ;  /* 0x000b1400019e7983 */ /* 0x000ee20000300800 */
[----:B----4-:R-:W-:-:S02]  /*2f600*/  LOP3.LUT R12, R117, 0xffff, RZ, 0xc0, !PT ;  /* 0x0000ffff750c7812 */ /* 0x010fc400078ec0ff */
[----:B--2---:R-:W-:Y:S01]  /*2f610*/  LOP3.LUT R13, R233, 0xffff, RZ, 0xc0, !PT ;  /* 0x0000ffffe90d7812 */ /* 0x004fe200078ec0ff */
[----:B------:R-:W2:Y:S04]  /*2f620*/  LDL.LU R117, [R1+0xae4] ;  /* 0x000ae40001757983 */ /* 0x000ea80000300800 */
[----:B------:R-:W4:Y:S01]  /*2f630*/  LDL.LU R233, [R1+0xad4] ;  /* 0x000ad40001e97983 */ /* 0x000f220000300800 */
[----:B------:R-:W-:Y:S02]  /*2f640*/  LOP3.LUT R3, R162, 0xffff, RZ, 0xc0, !PT ;  /* 0x0000ffffa2037812 */ /* 0x000fe400078ec0ff */
[----:B------:R-:W-:Y:S01]  /*2f650*/  PRMT R125, R14, 0x3340, R13 ;  /* 0x000033400e7d7816 */ /* 0x000fe2000000000d */
[----:B------:R-:W4:Y:S01]  /*2f660*/  LDL.LU R162, [R1+0xb20] ;  /* 0x000b200001a27983 */ /* 0x000f220000300800 */
[----:B------:R-:W-:-:S03]  /*2f670*/  LOP3.LUT R14, R164, 0xffff, RZ, 0xc0, !PT ;  /* 0x0000ffffa40e7812 */ /* 0x000fc600078ec0ff */
[----:B------:R-:W4:Y:S01]  /*2f680*/  LDL.LU R164, [R1+0xb10] ;  /* 0x000b100001a47983 */ /* 0x000f220000300800 */
[----:B------:R-:W-:Y:S02]  /*2f690*/  PRMT R127, R12, 0x3340, R3 ;  /* 0x000033400c7f7816 */ /* 0x000fe40000000003 */
[----:B------:R-:W-:Y:S02]  /*2f6a0*/  LOP3.LUT R12, R166, 0xffff, RZ, 0xc0, !PT ;  /* 0x0000ffffa60c7812 */ /* 0x000fe400078ec0ff */
[----:B------:R-:W-:Y:S01]  /*2f6b0*/  LOP3.LUT R13, R99, 0xffff, RZ, 0xc0, !PT ;  /* 0x0000ffff630d7812 */ /* 0x000fe200078ec0ff */
[----:B------:R-:W4:Y:S04]  /*2f6c0*/  LDL.LU R166, [R1+0xae0] ;  /* 0x000ae00001a67983 */ /* 0x000f280000300800 */
[----:B------:R-:W4:Y:S01]  /*2f6d0*/  LDL.LU R99, [R1+0xad0] ;  /* 0x000ad00001637983 */ /* 0x000f220000300800 */
[----:B------:R-:W-:-:S02]  /*2f6e0*/  PRMT R84, R14, 0x3340, R13 ;  /* 0x000033400e547816 */ /* 0x000fc4000000000d */
[----:B------:R-:W-:Y:S02]  /*2f6f0*/  LOP3.LUT R3, R157, 0xffff, RZ, 0xc0, !PT ;  /* 0x0000ffff9d037812 */ /* 0x000fe400078ec0ff */
[----:B------:R-:W-:Y:S02]  /*2f700*/  LOP3.LUT R14, R159, 0xffff, RZ, 0xc0, !PT ;  /* 0x0000ffff9f0e7812 */ /* 0x000fe400078ec0ff */
[----:B------:R-:W4:Y:S04]  /*2f710*/  LDL.LU R159, [R1+0xac4] ;  /* 0x000ac400019f7983 */ /* 0x000f280000300800 */
[----:B------:R-:W4:Y:S04]  /*2f720*/  LDL.LU R155, [R1+0xab4] ;  /* 0x000ab400019b7983 */ /* 0x000f280000300800 */
[----:B------:R-:W4:Y:S01]  /*2f730*/  LDL.LU R157, [R1+0xa84] ;  /* 0x000a8400019d7983 */ /* 0x000f220000300800 */
[----:B------:R-:W-:-:S02]  /*2f740*/  PRMT R122, R12, 0x3340, R3 ;  /* 0x000033400c7a7816 */ /* 0x000fc40000000003 */
[----:B------:R-:W-:Y:S02]  /*2f750*/  LOP3.LUT R12, R161, 0xffff, RZ, 0xc0, !PT ;  /* 0x0000ffffa10c7812 */ /* 0x000fe400078ec0ff */
[----:B------:R-:W4:Y:S01]  /*2f760*/  LDL.LU R161, [R1+0xa74] ;  /* 0x000a740001a17983 */ /* 0x000f220000300800 */
[----:B------:R-:W-:Y:S02]  /*2f770*/  LOP3.LUT R13, R160, 0xffff, RZ, 0xc0, !PT ;  /* 0x0000ffffa00d7812 */ /* 0x000fe400078ec0ff */
[----:B------:R-:W-:Y:S02]  /*2f780*/  LOP3.LUT R3, R163, 0xffff, RZ, 0xc0, !PT ;  /* 0x0000ffffa3037812 */ /* 0x000fe400078ec0ff */
[----:B------:R-:W4:Y:S01]  /*2f790*/  LDL.LU R163, [R1+0xac0] ;  /* 0x000ac00001a37983 */ /* 0x000f220000300800 */
[----:B------:R-:W-:-:S03]  /*2f7a0*/  PRMT R124, R14, 0x3340, R13 ;  /* 0x000033400e7c7816 */ /* 0x000fc6000000000d */
[----:B------:R-:W4:Y:S01]  /*2f7b0*/  LDL.LU R160, [R1+0xab0] ;  /* 0x000ab00001a07983 */ /* 0x000f220000300800 */
[----:B------:R-:W-:Y:S02]  /*2f7c0*/  PRMT R126, R12, 0x3340, R3 ;  /* 0x000033400c7e7816 */ /* 0x000fe40000000003 */
[----:B---3--:R-:W-:Y:S02]  /*2f7d0*/  LOP3.LUT R14, R165, 0xffff, RZ, 0xc0, !PT ;  /* 0x0000ffffa50e7812 */ /* 0x008fe400078ec0ff */
[----:B------:R-:W-:Y:S01]  /*2f7e0*/  LOP3.LUT R12, R158, 0xffff, RZ, 0xc0, !PT ;  /* 0x0000ffff9e0c7812 */ /* 0x000fe200078ec0ff */
[----:B------:R-:W3:Y:S04]  /*2f7f0*/  LDL.LU R165, [R1+0xa80] ;  /* 0x000a800001a57983 */ /* 0x000ee80000300800 */
[----:B------:R-:W3:Y:S01]  /*2f800*/  LDL.LU R158, [R1+0xa70] ;  /* 0x000a7000019e7983 */ /* 0x000ee20000300800 */
[----:B--2---:R-:W-:-:S02]  /*2f810*/  LOP3.LUT R13, R117, 0xffff, RZ, 0xc0, !PT ;  /* 0x0000ffff750d7812 */ /* 0x004fc400078ec0ff */
[----:B----4-:R-:W-:Y:S01]  /*2f820*/  LOP3.LUT R3, R233, 0xffff, RZ, 0xc0, !PT ;  /* 0x0000ffffe9037812 */ /* 0x010fe200078ec0ff */
[----:B------:R-:W2:Y:S04]  /*2f830*/  LDL.LU R117, [R1+0xa64] ;  /* 0x000a640001757983 */ /* 0x000ea80000300800 */
[----:B------:R-:W4:Y:S01]  /*2f840*/  LDL.LU R233, [R1+0xa54] ;  /* 0x000a540001e97983 */ /* 0x000f220000300800 */
[----:B------:R-:W-:Y:S02]  /*2f850*/  PRMT R95, R14, 0x3340, R13 ;  /* 0x000033400e5f7816 */ /* 0x000fe4000000000d */
[----:B------:R-:W-:Y:S02]  /*2f860*/  LOP3.LUT R14, R162, 0xffff, RZ, 0xc0, !PT ;  /* 0x0000ffffa20e7812 */ /* 0x000fe400078ec0ff */
[----:B------:R-:W-:Y:S01]  /*2f870*/  PRMT R129, R12, 0x3340, R3 ;  /* 0x000033400c817816 */ /* 0x000fe20000000003 */
[----:B------:R-:W4:Y:S01]  /*2f880*/  LDL.LU R162, [R1+0xa24] ;  /* 0x000a240001a27983 */ /* 0x000f220000300800 */
[----:B------:R-:W-:-:S03]  /*2f890*/  LOP3.LUT R12, R164, 0xffff, RZ, 0xc0, !PT ;  /* 0x0000ffffa40c7812 */ /* 0x000fc600078ec0ff */
[----:B------:R-:W4:Y:S01]  /*2f8a0*/  LDL.LU R164, [R1+0xa14] ;  /* 0x000a140001a47983 */ /* 0x000f220000300800 */
[----:B------:R-:W-:Y:S02]  /*2f8b0*/  LOP3.LUT R13, R166, 0xffff, RZ, 0xc0, !PT ;  /* 0x0000ffffa60d7812 */ /* 0x000fe400078ec0ff */
[----:B------:R-:W-:Y:S01]  /*2f8c0*/  LOP3.LUT R3, R99, 0xffff, RZ, 0xc0, !PT ;  /* 0x0000ffff63037812 */ /* 0x000fe200078ec0ff */
[----:B------:R-:W4:Y:S04]  /*2f8d0*/  LDL.LU R166, [R1+0xa60] ;  /* 0x000a600001a67983 */ /* 0x000f280000300800 */
[----:B------:R-:W4:Y:S01]  /*2f8e0*/  LDL.LU R99, [R1+0xa50] ;  /* 0x000a500001637983 */ /* 0x000f220000300800 */
[----:B------:R-:W-:Y:S02]  /*2f8f0*/  PRMT R131, R14, 0x3340, R13 ;  /* 0x000033400e837816 */ /* 0x000fe4000000000d */
[----:B------:R-:W-:-:S02]  /*2f900*/  PRMT R133, R12, 0x3340, R3 ;  /* 0x000033400c857816 */ /* 0x000fc40000000003 */
[----:B------:R-:W-:Y:S02]  /*2f910*/  LOP3.LUT R14, R159, 0xffff, RZ, 0xc0, !PT ;  /* 0x0000ffff9f0e7812 */ /* 0x000fe400078ec0ff */
[----:B------:R-:W4:Y:S01]  /*2f920*/  LDL.LU R159, [R1+0xa20] ;  /* 0x000a2000019f7983 */ /* 0x000f220000300800 */
[----:B------:R-:W-:Y:S02]  /*2f930*/  LOP3.LUT R13, R157, 0xffff, RZ, 0xc0, !PT ;  /* 0x0000ffff9d0d7812 */ /* 0x000fe400078ec0ff */
[----:B------:R-:W-:Y:S02]  /*2f940*/  LOP3.LUT R12, R155, 0xffff, RZ, 0xc0, !PT ;  /* 0x0000ffff9b0c7812 */ /* 0x000fe400078ec0ff */
[----:B------:R-:W-:Y:S02]  /*2f950*/  PRMT R86, R14, 0x3340, R13 ;  /* 0x000033400e567816 */ /* 0x000fe4000000000d */
[----:B------:R-:W-:Y:S02]  /*2f960*/  LOP3.LUT R3, R161, 0xffff, RZ, 0xc0, !PT ;  /* 0x0000ffffa1037812 */ /* 0x000fe400078ec0ff */
[----:B------:R-:W4:Y:S02]  /*2f970*/  LDL.LU R161, [R1+0xa04] ;  /* 0x000a040001a17983 */ /* 0x000f240000300800 */
[----:B------:R-:W-:-:S02]  /*2f980*/  PRMT R128, R12, 0x3340, R3 ;  /* 0x000033400c807816 */ /* 0x000fc40000000003 */
[----:B------:R-:W-:Y:S02]  /*2f990*/  LOP3.LUT R14, R163, 0xffff, RZ, 0xc0, !PT ;  /* 0x0000ffffa30e7812 */ /* 0x000fe400078ec0ff */
[----:B------:R-:W4:Y:S01]  /*2f9a0*/  LDL.LU R163, [R1+0x9f4] ;  /* 0x0009f40001a37983 */ /* 0x000f220000300800 */
[----:B------:R-:W-:-:S03]  /*2f9b0*/  LOP3.LUT R12, R160, 0xffff, RZ, 0xc0, !PT ;  /* 0x0000ffffa00c7812 */ /* 0x000fc600078ec0ff */
[----:B------:R-:W4:Y:S01]  /*2f9c0*/  LDL.LU R160, [R1+0x9d8] ;  /* 0x0009d80001a07983 */ /* 0x000f220000300800 */
[----:B---3--:R-:W-:Y:S02]  /*2f9d0*/  LOP3.LUT R13, R165, 0xffff, RZ, 0xc0, !PT ;  /* 0x0000ffffa50d7812 */ /* 0x008fe400078ec0ff */
[----:B------:R-:W-:Y:S01]  /*2f9e0*/  LOP3.LUT R3, R158, 0xffff, RZ, 0xc0, !PT ;  /* 0x0000ffff9e037812 */ /* 0x000fe200078ec0ff */
[----:B------:R-:W3:Y:S04]  /*2f9f0*/  LDL.LU R165, [R1+0x9d0] ;  /* 0x0009d00001a57983 */ /* 0x000ee80000300800 */
[----:B------:R-:W3:Y:S01]  /*2fa00*/  LDL.LU R157, [R1+0xa00] ;  /* 0x000a0000019d7983 */ /* 0x000ee20000300800 */
[----:B------:R-:W-:Y:S02]  /*2fa10*/  PRMT R130, R14, 0x3340, R13 ;  /* 0x000033400e827816 */ /* 0x000fe4000000000d */
[----:B------:R-:W-:-:S02]  /*2fa20*/  PRMT R132, R12, 0x3340, R3 ;  /* 0x000033400c847816 */ /* 0x000fc40000000003 */
[----:B--2---:R-:W-:Y:S02]  /*2fa30*/  LOP3.LUT R14, R117, 0xffff, RZ, 0xc0, !PT ;  /* 0x0000ffff750e7812 */ /* 0x004fe400078ec0ff */
[----:B----4-:R-:W-:Y:S01]  /*2fa40*/  LOP3.LUT R12, R233, 0xffff, RZ, 0xc0, !PT ;  /* 0x0000ffffe90c7812 */ /* 0x010fe200078ec0ff */
[----:B------:R-:W2:Y:S04]  /*2fa50*/  LDL.LU R117, [R1+0x9f0] ;  /* 0x0009f00001757983 */ /* 0x000ea80000300800 */
[----:B------:R-:W4:Y:S01]  /*2fa60*/  LDL.LU R233, [R1+0x9d4] ;  /* 0x0009d40001e97983 */ /* 0x000f220000300800 */
[----:B------:R-:W-:-:S03]  /*2fa70*/  LOP3.LUT R13, R162, 0xffff, RZ, 0xc0, !PT ;  /* 0x0000ffffa20d7812 */ /* 0x000fc600078ec0ff */
[----:B------:R-:W4:Y:S01]  /*2fa80*/  LDL.LU R162, [R1+0x9cc] ;  /* 0x0009cc0001a27983 */ /* 0x000f220000300800 */
[----:B------:R-:W-:-:S03]  /*2fa90*/  LOP3.LUT R3, R164, 0xffff, RZ, 0xc0, !PT ;  /* 0x0000ffffa4037812 */ /* 0x000fc600078ec0ff */
        /* <DEDUP_REMOVED lines=8> */
[----:B------:R-:W-:Y:S02]  /*2fb20*/  LOP3.LUT R13, R159, 0xffff, RZ, 0xc0, !PT ;  /* 0x0000ffff9f0d7812 */ /* 0x000fe400078ec0ff */
[----:B------:R-:W4:Y:S01]  /*2fb30*/  LDL.LU R159, [R1+0x9b0] ;  /* 0x0009b000019f7983 */ /* 0x000f220000300800 */
[----:B------:R-:W-:Y:S02]  /*2fb40*/  PRMT R88, R12, 0x3340, R3 ;  /* 0x000033400c587816 */ /* 0x000fe40000000003 */
[----:B------:R-:W-:Y:S01]  /*2fb50*/  PRMT R206, R14, 0x3340, R13 ;  /* 0x000033400ece7816 */ /* 0x000fe2000000000d */
[----:B------:R-:W4:Y:S01]  /*2fb60*/  LDL.LU R155, [R1+0x9c4] ;  /* 0x0009c400019b7983 */ /* 0x000f220000300800 */
[----:B------:R-:W-:-:S03]  /*2fb70*/  LOP3.LUT R14, R161, 0xffff, RZ, 0xc0, !PT ;  /* 0x0000ffffa10e7812 */ /* 0x000fc600078ec0ff */
[----:B------:R-:W4:Y:S01]  /*2fb80*/  LDL.LU R161, [R1+0x9bc] ;  /* 0x0009bc0001a17983 */ /* 0x000f220000300800 */
[----:B------:R-:W-:-:S03]  /*2fb90*/  LOP3.LUT R12, R163, 0xffff, RZ, 0xc0, !PT ;  /* 0x0000ffffa30c7812 */ /* 0x000fc600078ec0ff */
[----:B------:R-:W4:Y:S04]  /*2fba0*/  LDL.LU R163, [R1+0x9b4] ;  /* 0x0009b40001a37983 */ /* 0x000f280000300800 */
[----:B------:R-:W4:Y:S01]  /*2fbb0*/  LDL.LU R158, [R1+0x9ac] ;  /* 0x0009ac00019e7983 */ /* 0x000f220000300800 */
[----:B------:R-:W-:-:S03]  /*2fbc0*/  LOP3.LUT R13, R160, 0xffff, RZ, 0xc0, !PT ;  /* 0x0000ffffa00d7812 */ /* 0x000fc600078ec0ff */
[----:B------:R-:W4:Y:S01]  /*2fbd0*/  LDL.LU R160, [R1+0x9a8] ;  /* 0x0009a80001a07983 */ /* 0x000f220000300800 */
[----:B------:R-:W-:Y:S02]  /*2fbe0*/  PRMT R106, R14, 0x3340, R13 ;  /* 0x000033400e6a7816 */ /* 0x000fe4000000000d */
[----:B---3--:R-:W-:Y:S02]  /*2fbf0*/  LOP3.LUT R3, R165, 0xffff, RZ, 0xc0, !PT ;  /* 0x0000ffffa5037812 */ /* 0x008fe400078ec0ff */
[----:B------:R-:W3:Y:S02]  /*2fc00*/  LDL.LU R165, [R1+0x9a0] ;  /* 0x0009a00001a57983 */ /* 0x000ee40000300800 */
[----:B------:R-:W-:Y:S02]  /*2fc10*/  PRMT R134, R12, 0x3340, R3 ;  /* 0x000033400c867816 */ /* 0x000fe40000000003 */
[----:B--2---:R-:W-:Y:S02]  /*2fc20*/  LOP3.LUT R12, R117, 0xffff, RZ, 0xc0, !PT ;  /* 0x0000ffff750c7812 */ /* 0x004fe400078ec0ff */
[----:B----4-:R-:W-:Y:S01]  /*2fc30*/  LOP3.LUT R13, R233, 0xffff, RZ, 0xc0, !PT ;  /* 0x0000ffffe90d7812 */ /* 0x010fe200078ec0ff */
[----:B------:R-:W2:Y:S01]  /*2fc40*/  LDL.LU R117, [R1+0x998] ;  /* 0x0009980001757983 */ /* 0x000ea20000300800 */
[----:B------:R-:W-:-:S03]  /*2fc50*/  LOP3.LUT R14, R157, 0xffff, RZ, 0xc0, !PT ;  /* 0x0000ffff9d0e7812 */ /* 0x000fc600078ec0ff */
[----:B------:R-:W4:Y:S01]  /*2fc60*/  LDL.LU R233, [R1+0x990] ;  /* 0x0009900001e97983 */ /* 0x000f220000300800 */
[----:B------:R-:W-:-:S03]  /*2fc70*/  LOP3.LUT R3, R162, 0xffff, RZ, 0xc0, !PT ;  /* 0x0000ffffa2037812 */ /* 0x000fc600078ec0ff */
[----:B------:R-:W4:Y:S01]  /*2fc80*/  LDL.LU R162, [R1+0x9a4] ;  /* 0x0009a40001a27983 */ /* 0x000f220000300800 */
[----:B------:R-:W-:Y:S02]  /*2fc90*/  PRMT R100, R14, 0x3340, R13 ;  /* 0x000033400e647816 */ /* 0x000fe4000000000d */
[----:B------:R-:W-:Y:S02]  /*2fca0*/  LOP3.LUT R14, R164, 0xffff, RZ, 0xc0, !PT ;  /* 0x0000ffffa40e7812 */ /* 0x000fe400078ec0ff */
[----:B------:R-:W4:Y:S01]  /*2fcb0*/  LDL.LU R164, [R1+0x99c] ;  /* 0x00099c0001a47983 */ /* 0x000f220000300800 */
[----:B------:R-:W-:Y:S02]  /*2fcc0*/  PRMT R135, R12, 0x3340, R3 ;  /* 0x000033400c877816 */ /* 0x000fe40000000003 */
[----:B------:R-:W-:Y:S02]  /*2fcd0*/  LOP3.LUT R12, R166, 0xffff, RZ, 0xc0, !PT ;  /* 0x0000ffffa60c7812 */ /* 0x000fe400078ec0ff */
[----:B------:R-:W-:Y:S01]  /*2fce0*/  LOP3.LUT R13, R99, 0xffff, RZ, 0xc0, !PT ;  /* 0x0000ffff630d7812 */ /* 0x000fe200078ec0ff */
[----:B------:R-:W4:Y:S04]  /*2fcf0*/  LDL.LU R166, [R1+0x994] ;  /* 0x0009940001a67983 */ /* 0x000f280000300800 */
[----:B------:R-:W4:Y:S04]  /*2fd00*/  LDL.LU R99, [R1+0x98c] ;  /* 0x00098c0001637983 */ /* 0x000f280000300800 */
[----:B------:R-:W4:Y:S01]  /*2fd10*/  LDL.LU R157, [R1+0x988] ;  /* 0x00098800019d7983 */ /* 0x000f220000300800 */
[----:B------:R-:W-:-:S02]  /*2fd20*/  LOP3.LUT R3, R159, 0xffff, RZ, 0xc0, !PT ;  /* 0x0000ffff9f037812 */ /* 0x000fc400078ec0ff */
[----:B------:R-:W-:Y:S01]  /*2fd30*/  PRMT R120, R14, 0x3340, R13 ;  /* 0x000033400e787816 */ /* 0x000fe2000000000d */
[----:B------:R-:W4:Y:S01]  /*2fd40*/  LDL.LU R159, [R1+0x980] ;  /* 0x00098000019f7983 */ /* 0x000f220000300800 */
[----:B------:R-:W-:Y:S02]  /*2fd50*/  LOP3.LUT R14, R155, 0xffff, RZ, 0xc0, !PT ;  /* 0x0000ffff9b0e7812 */ /* 0x000fe400078ec0ff */
[----:B------:R-:W-:Y:S02]  /*2fd60*/  PRMT R137, R12, 0x3340, R3 ;  /* 0x000033400c897816 */ /* 0x000fe40000000003 */
[----:B------:R-:W-:Y:S02]  /*2fd70*/  LOP3.LUT R12, R161, 0xffff, RZ, 0xc0, !PT ;  /* 0x0000ffffa10c7812 */ /* 0x000fe400078ec0ff */
[----:B------:R-:W4:Y:S01]  /*2fd80*/  LDL.LU R161, [R1+0x978] ;  /* 0x0009780001a17983 */ /* 0x000f220000300800 */
[----:B------:R-:W-:Y:S02]  /*2fd90*/  LOP3.LUT R13, R163, 0xffff, RZ, 0xc0, !PT ;  /* 0x0000ffffa30d7812 */ /* 0x000fe400078ec0ff */
[----:B------:R-:W-:Y:S01]  /*2fda0*/  LOP3.LUT R3, R158, 0xffff, RZ, 0xc0, !PT ;  /* 0x0000ffff9e037812 */ /* 0x000fe200078ec0ff */
[----:B------:R-:W4:Y:S04]  /*2fdb0*/  LDL.LU R163, [R1+0x970] ;  /* 0x0009700001a37983 */ /* 0x000f280000300800 */
[----:B------:R-:W4:Y:S01]  /*2fdc0*/  LDL.LU R158, [R1+0x984] ;  /* 0x00098400019e7983 */ /* 0x000f220000300800 */
[----:B------:R-:W-:-:S02]  /*2fdd0*/  PRMT R139, R14, 0x3340, R13 ;  /* 0x000033400e8b7816 */ /* 0x000fc4000000000d */
[----:B------:R-:W-:Y:S02]  /*2fde0*/  PRMT R141, R12, 0x3340, R3 ;  /* 0x000033400c8d7816 */ /* 0x000fe40000000003 */
[----:B------:R-:W-:Y:S02]  /*2fdf0*/  LOP3.LUT R14, R160, 0xffff, RZ, 0xc0, !PT ;  /* 0x0000ffffa00e7812 */ /* 0x000fe400078ec0ff */
[----:B------:R-:W4:Y:S01]  /*2fe00*/  LDL.LU R160, [R1+0x97c] ;  /* 0x00097c0001a07983 */ /* 0x000f220000300800 */
[----:B---3--:R-:W-:-:S03]  /*2fe10*/  LOP3.LUT R12, R165, 0xffff, RZ, 0xc0, !PT ;  /* 0x0000ffffa50c7812 */ /* 0x008fc600078ec0ff */
[----:B------:R-:W3:Y:S01]  /*2fe20*/  LDL.LU R165, [R1+0x974] ;  /* 0x0009740001a57983 */ /* 0x000ee20000300800 */
[----:B--2---:R-:W-:-:S03]  /*2fe30*/  LOP3.LUT R13, R117, 0xffff, RZ, 0xc0, !PT ;  /* 0x0000ffff750d7812 */ /* 0x004fc600078ec0ff */
[----:B------:R-:W2:Y:S01]  /*2fe40*/  LDL.LU R117, [R1+0x96c] ;  /* 0x00096c0001757983 */ /* 0x000ea20000300800 */
[----:B----4-:R-:W-:-:S03]  /*2fe50*/  LOP3.LUT R3, R233, 0xffff, RZ, 0xc0, !PT ;  /* 0x0000ffffe9037812 */ /* 0x010fc600078ec0ff */
        /* <DEDUP_REMOVED lines=10> */
[----:B------:R-:W4:Y:S04]  /*2ff00*/  LDL.LU R99, [R1+0x964] ;  /* 0x0009640001637983 */ /* 0x000f280000300800 */
[----:B------:R-:W4:Y:S01]  /*2ff10*/  LDL.LU R154, [R1+0x95c] ;  /* 0x00095c00019a7983 */ /* 0x000f220000300800 */
[----:B------:R-:W-:-:S02]  /*2ff20*/  PRMT R138, R14, 0x3340, R13 ;  /* 0x000033400e8a7816 */ /* 0x000fc4000000000d */
[----:B------:R-:W-:Y:S02]  /*2ff30*/  PRMT R140, R12, 0x3340, R3 ;  /* 0x000033400c8c7816 */ /* 0x000fe40000000003 */
[----:B------:R-:W-:Y:S02]  /*2ff40*/  LOP3.LUT R14, R157, 0xffff, RZ, 0xc0, !PT ;  /* 0x0000ffff9d0e7812 */ /* 0x000fe400078ec0ff */
[----:B------:R-:W-:Y:S01]  /*2ff50*/  LOP3.LUT R12, R159, 0xffff, RZ, 0xc0, !PT ;  /* 0x0000ffff9f0c7812 */ /* 0x000fe200078ec0ff */
[----:B------:R-:W4:Y:S04]  /*2ff60*/  LDL.LU R157, [R1+0x954] ;  /* 0x00095400019d7983 */ /* 0x000f280000300800 */
[----:B------:R-:W4:Y:S04]  /*2ff70*/  LDL.LU R159, [R1+0x94c] ;  /* 0x00094c00019f7983 */ /* 0x000f280000300800 */
[----:B------:R-:W4:Y:S01]  /*2ff80*/  LDL.LU R153, [R1+0x948] ;  /* 0x0009480001997983 */ /* 0x000f220000300800 */
[----:B------:R-:W-:-:S03]  /*2ff90*/  LOP3.LUT R13, R161, 0xffff, RZ, 0xc0, !PT ;  /* 0x0000ffffa10d7812 */ /* 0x000fc600078ec0ff */
[----:B------:R-:W4:Y:S01]  /*2ffa0*/  LDL.LU R161, [R1+0x940] ;  /* 0x0009400001a17983 */ /* 0x000f220000300800 */
[----:B------:R-:W-:Y:S02]  /*2ffb0*/  PRMT R143, R14, 0x3340, R13 ;  /* 0x000033400e8f7816 */ /* 0x000fe4000000000d */
[----:B------:R-:W-:Y:S02]  /*2ffc0*/  LOP3.LUT R3, R163, 0xffff, RZ, 0xc0, !PT ;  /* 0x0000ffffa3037812 */ /* 0x000fe400078ec0ff */
[----:B------:R-:W-:Y:S01]  /*2ffd0*/  LOP3.LUT R14, R158, 0xffff, RZ, 0xc0, !PT ;  /* 0x0000ffff9e0e7812 */ /* 0x000fe200078ec0ff */
[----:B------:R-:W4:Y:S01]  /*2ffe0*/  LDL.LU R163, [R1+0x938] ;  /* 0x0009380001a37983 */ /* 0x000f220000300800 */
[----:B------:R-:W-:Y:S02]  /*2fff0*/  PRMT R145, R12, 0x3340, R3 ;  /* 0x000033400c917816 */ /* 0x000fe40000000003 */
[----:B------:R-:W-:Y:S02]  /*30000*/  LOP3.LUT R12, R160, 0xffff, RZ, 0xc0, !PT ;  /* 0x0000ffffa00c7812 */ /* 0x000fe400078ec0ff */
[----:B---3--:R-:W-:-:S02]  /*30010*/  LOP3.LUT R13, R165, 0xffff, RZ, 0xc0, !PT ;  /* 0x0000ffffa50d7812 */ /* 0x008fc400078ec0ff */
[----:B------:R-:W3:Y:S02]  /*30020*/  LDL.LU R165, [R1+0x930] ;  /* 0x0009300001a57983 */ /* 0x000ee40000300800 */
[----:B------:R-:W-:Y:S02]  /*30030*/  PRMT R158, R14, 0x3340, R13 ;  /* 0x000033400e9e7816 */ /* 0x000fe4000000000d */
[----:B--2---:R-:W-:Y:S02]  /*30040*/  LOP3.LUT R3, R117, 0xffff, RZ, 0xc0, !PT ;  /* 0x0000ffff75037812 */ /* 0x004fe400078ec0ff */
[----:B------:R-:W2:Y:S01]  /*30050*/  LDL.LU R117, [R1+0x944] ;  /* 0x0009440001757983 */ /* 0x000ea20000300800 */
[----:B----4-:R-:W-:-:S03]  /*30060*/  LOP3.LUT R14, R233, 0xffff, RZ, 0xc0, !PT ;  /* 0x0000ffffe90e7812 */ /* 0x010fc600078ec0ff */
[----:B------:R-:W4:Y:S01]  /*30070*/  LDL.LU R233, [R1+0x93c] ;  /* 0x00093c0001e97983 */ /* 0x000f220000300800 */
[----:B------:R-:W-:Y:S02]  /*30080*/  PRMT R160, R12, 0x3340, R3 ;  /* 0x000033400ca07816 */ /* 0x000fe40000000003 */
[----:B------:R-:W-:Y:S02]  /*30090*/  LOP3.LUT R12, R162, 0xffff, RZ, 0xc0, !PT ;  /* 0x0000ffffa20c7812 */ /* 0x000fe400078ec0ff */
[----:B------:R-:W4:Y:S01]  /*300a0*/  LDL.LU R162, [R1+0x934] ;  /* 0x0009340001a27983 */ /* 0x000f220000300800 */
[----:B------:R-:W-:-:S03]  /*300b0*/  LOP3.LUT R13, R164, 0xffff, RZ, 0xc0, !PT ;  /* 0x0000ffffa40d7812 */ /* 0x000fc600078ec0ff */
[----:B------:R-:W4:Y:S04]  /*300c0*/  LDL.LU R164, [R1+0x92c] ;  /* 0x00092c0001a47983 */ /* 0x000f280000300800 */
[----:B------:R-:W4:Y:S01]  /*300d0*/  LDL.LU R155, [R1+0x928] ;  /* 0x00092800019b7983 */ /* 0x000f220000300800 */
[----:B------:R-:W-:Y:S02]  /*300e0*/  LOP3.LUT R3, R166, 0xffff, RZ, 0xc0, !PT ;  /* 0x0000ffffa6037812 */ /* 0x000fe400078ec0ff */
[----:B------:R-:W-:Y:S01]  /*300f0*/  PRMT R142, R14, 0x3340, R13 ;  /* 0x000033400e8e7816 */ /* 0x000fe2000000000d */
[----:B------:R-:W4:Y:S01]  /*30100*/  LDL.LU R166, [R1+0x920] ;  /* 0x0009200001a67983 */ /* 0x000f220000300800 */
[----:B------:R-:W-:-:S03]  /*30110*/  LOP3.LUT R14, R99, 0xffff, RZ, 0xc0, !PT ;  /* 0x0000ffff630e7812 */ /* 0x000fc600078ec0ff */
[----:B------:R-:W4:Y:S04]  /*30120*/  LDL.LU R99, [R1+0x918] ;  /* 0x0009180001637983 */ /* 0x000f280000300800 */
[----:B------:R-:W4:Y:S01]  /*30130*/  LDL.LU R115, [R1+0x910] ;  /* 0x0009100001737983 */ /* 0x000f220000300800 */
[----:B------:R-:W-:Y:S02]  /*30140*/  PRMT R144, R12, 0x3340, R3 ;  /* 0x000033400c907816 */ /* 0x000fe40000000003 */
[----:B------:R-:W-:Y:S02]  /*30150*/  LOP3.LUT R12, R154, 0xffff, RZ, 0xc0, !PT ;  /* 0x0000ffff9a0c7812 */ /* 0x000fe400078ec0ff */
[----:B------:R-:W4:Y:S01]  /*30160*/  LDL.LU R154, [R1+0x924] ;  /* 0x00092400019a7983 */ /* 0x000f220000300800 */
[----:B------:R-:W-:-:S02]  /*30170*/  LOP3.LUT R3, R159, 0xffff, RZ, 0xc0, !PT ;  /* 0x0000ffff9f037812 */ /* 0x000fc400078ec0ff */
[----:B------:R-:W-:Y:S01]  /*30180*/  LOP3.LUT R13, R157, 0xffff, RZ, 0xc0, !PT ;  /* 0x0000ffff9d0d7812 */ /* 0x000fe200078ec0ff */
[----:B------:R-:W4:Y:S01]  /*30190*/  LDL.LU R91, [R1+0x91c] ;  /* 0x00091c00015b7983 */ /* 0x000f220000300800 */
[----:B------:R-:W-:Y:S02]  /*301a0*/  PRMT R159, R12, 0x3340, R3 ;  /* 0x000033400c9f7816 */ /* 0x000fe40000000003 */
[----:B------:R-:W-:Y:S02]  /*301b0*/  PRMT R157, R14, 0x3340, R13 ;  /* 0x000033400e9d7816 */ /* 0x000fe4000000000d */
[----:B------:R-:W-:Y:S02]  /*301c0*/  LOP3.LUT R12, R161, 0xffff, RZ, 0xc0, !PT ;  /* 0x0000ffffa10c7812 */ /* 0x000fe400078ec0ff */
[----:B------:R-:W-:Y:S01]  /*301d0*/  LOP3.LUT R14, R153, 0xffff, RZ, 0xc0, !PT ;  /* 0x0000ffff990e7812 */ /* 0x000fe200078ec0ff */
        /* <DEDUP_REMOVED lines=8> */
[----:B------:R-:W2:Y:S01]  /*30260*/  LDL.LU R117, [R1+0x900] ;  /* 0x0009000001757983 */ /* 0x000ea20000300800 */
[----:B----4-:R-:W-:-:S03]  /*30270*/  LOP3.LUT R12, R233, 0xffff, RZ, 0xc0, !PT ;  /* 0x0000ffffe90c7812 */ /* 0x010fc600078ec0ff */
[----:B------:R-:W4:Y:S04]  /*30280*/  LDL.LU R233, [R1+0x8f8] ;  /* 0x0008f80001e97983 */ /* 0x000f280000300800 */
[----:B------:R-:W4:Y:S01]  /*30290*/  LDL.LU R152, [R1+0x8f0] ;  /* 0x0008f00001987983 */ /* 0x000f220000300800 */
[----:B------:R-:W-:-:S03]  /*302a0*/  LOP3.LUT R13, R162, 0xffff, RZ, 0xc0, !PT ;  /* 0x0000ffffa20d7812 */ /* 0x000fc600078ec0ff */
[----:B------:R-:W4:Y:S01]  /*302b0*/  LDL.LU R153, [R1+0x904] ;  /* 0x0009040001997983 */ /* 0x000f220000300800 */
[----:B------:R-:W-:Y:S02]  /*302c0*/  LOP3.LUT R3, R164, 0xffff, RZ, 0xc0, !PT ;  /* 0x0000ffffa4037812 */ /* 0x000fe400078ec0ff */
[----:B------:R-:W-:Y:S02]  /*302d0*/  PRMT R162, R14, 0x3340, R13 ;  /* 0x000033400ea27816 */ /* 0x000fe4000000000d */
[----:B------:R-:W-:Y:S02]  /*302e0*/  LOP3.LUT R14, R155, 0xffff, RZ, 0xc0, !PT ;  /* 0x0000ffff9b0e7812 */ /* 0x000fe400078ec0ff */
        /* <DEDUP_REMOVED lines=8> */
[----:B------:R-:W4:Y:S04]  /*30370*/  LDL.LU R108, [R1+0x8e0] ;  /* 0x0008e000016c7983 */ /* 0x000f280000300800 */
[----:B------:R-:W4:Y:S01]  /*30380*/  LDL.LU R115, [R1+0x8d8] ;  /* 0x0008d80001737983 */ /* 0x000f220000300800 */
[----:B------:R-:W-:Y:S02]  /*30390*/  PRMT R146, R14, 0x3340, R13 ;  /* 0x000033400e927816 */ /* 0x000fe4000000000d */
[----:B------:R-:W-:Y:S02]  /*303a0*/  LOP3.LUT R14, R154, 0xffff, RZ, 0xc0, !PT ;  /* 0x0000ffff9a0e7812 */ /* 0x000fe400078ec0ff */
[----:B------:R-:W4:Y:S04]  /*303b0*/  LDL.LU R154, [R1+0x8d0] ;  /* 0x0008d000019a7983 */ /* 0x000f280000300800 */
[----:B------:R-:W4:Y:S01]  /*303c0*/  LDL.LU R16, [R1+0x8e4] ;  /* 0x0008e40001107983 */ /* 0x000f220000300800 */
[----:B------:R-:W-:-:S02]  /*303d0*/  PRMT R148, R12, 0x3340, R3 ;  /* 0x000033400c947816 */ /* 0x000fc40000000003 */
[----:B------:R-:W-:Y:S02]  /*303e0*/  LOP3.LUT R13, R161, 0xffff, RZ, 0xc0, !PT ;  /* 0x0000ffffa10d7812 */ /* 0x000fe400078ec0ff */
[----:B------:R-:W-:Y:S02]  /*303f0*/  LOP3.LUT R12, R91, 0xffff, RZ, 0xc0, !PT ;  /* 0x0000ffff5b0c7812 */ /* 0x000fe400078ec0ff */
[----:B------:R-:W-:Y:S02]  /*30400*/  LOP3.LUT R3, R163, 0xffff, RZ, 0xc0, !PT ;  /* 0x0000ffffa3037812 */ /* 0x000fe400078ec0ff */
[----:B------:R-:W-:Y:S02]  /*30410*/  PRMT R161, R14, 0x3340, R13 ;  /* 0x000033400ea17816 */ /* 0x000fe4000000000d */
[----:B------:R-:W-:Y:S02]  /*30420*/  PRMT R163, R12, 0x3340, R3 ;  /* 0x000033400ca37816 */ /* 0x000fe40000000003 */
[----:B---3--:R-:W-:-:S02]  /*30430*/  LOP3.LUT R14, R165, 0xffff, RZ, 0xc0, !PT ;  /* 0x0000ffffa50e7812 */ /* 0x008fc400078ec0ff */
[----:B------:R-:W3:Y:S01]  /*30440*/  LDL.LU R165, [R1+0x8dc] ;  /* 0x0008dc0001a57983 */ /* 0x000ee20000300800 */
[----:B--2---:R-:W-:-:S03]  /*30450*/  LOP3.LUT R12, R117, 0xffff, RZ, 0xc0, !PT ;  /* 0x0000ffff750c7812 */ /* 0x004fc600078ec0ff */
[----:B------:R-:W2:Y:S01]  /*30460*/  LDL.LU R117, [R1+0x8d4] ;  /* 0x0008d40001757983 */ /* 0x000ea20000300800 */
[----:B----4-:R-:W-:-:S03]  /*30470*/  LOP3.LUT R13, R233, 0xffff, RZ, 0xc0, !PT ;  /* 0x0000ffffe90d7812 */ /* 0x010fc600078ec0ff */
[----:B------:R-:W4:Y:S01]  /*30480*/  LDL.LU R233, [R1+0x8cc] ;  /* 0x0008cc0001e97983 */ /* 0x000f220000300800 */
[----:B------:R-:W-:-:S03]  /*30490*/  LOP3.LUT R3, R152, 0xffff, RZ, 0xc0, !PT ;  /* 0x0000ffff98037812 */ /* 0x000fc600078ec0ff */
[----:B------:R-:W4:Y:S01]  /*304a0*/  LDL.LU R43, [R1+0x8c8] ;  /* 0x0008c800012b7983 */ /* 0x000f220000300800 */
[----:B------:R-:W-:Y:S02]  /*304b0*/  PRMT R91, R14, 0x3340, R13 ;  /* 0x000033400e5b7816 */ /* 0x000fe4000000000d */
[----:B------:R-:W-:Y:S01]  /*304c0*/  LOP3.LUT R14, R153, 0xffff, RZ, 0xc0, !PT ;  /* 0x0000ffff990e7812 */ /* 0x000fe200078ec0ff */
[----:B------:R-:W4:Y:S04]  /*304d0*/  LDL.LU R45, [R1+0x8c0] ;  /* 0x0008c000012d7983 */ /* 0x000f280000300800 */
[----:B------:R-:W4:Y:S01]  /*304e0*/  LDL.LU R153, [R1+0x8b8] ;  /* 0x0008b80001997983 */ /* 0x000f220000300800 */
[----:B------:R-:W-:Y:S02]  /*304f0*/  PRMT R152, R12, 0x3340, R3 ;  /* 0x000033400c987816 */ /* 0x000fe40000000003 */
[----:B------:R-:W-:-:S02]  /*30500*/  LOP3.LUT R12, R155, 0xffff, RZ, 0xc0, !PT ;  /* 0x0000ffff9b0c7812 */ /* 0x000fc400078ec0ff */
        /* <DEDUP_REMOVED lines=8> */
[----:B------:R-:W-:Y:S01]  /*30590*/  LOP3.LUT R13, R115, 0xffff, RZ, 0xc0, !PT ;  /* 0x0000ffff730d7812 */ /* 0x000fe200078ec0ff */
[----:B------:R-:W4:Y:S04]  /*305a0*/  LDL.LU R17, [R1+0x8a0] ;  /* 0x0008a00001117983 */ /* 0x000f280000300800 */
[----:B------:R-:W4:Y:S01]  /*305b0*/  LDL.LU R115, [R1+0x898] ;  /* 0x0008980001737983 */ /* 0x000f220000300800 */
[----:B------:R-:W-:-:S02]  /*305c0*/  PRMT R99, R12, 0x3340, R3 ;  /* 0x000033400c637816 */ /* 0x000fc40000000003 */
[----:B------:R-:W-:Y:S02]  /*305d0*/  LOP3.LUT R3, R154, 0xffff, RZ, 0xc0, !PT ;  /* 0x0000ffff9a037812 */ /* 0x000fe400078ec0ff */
[----:B------:R-:W-:Y:S01]  /*305e0*/  PRMT R150, R14, 0x3340, R13 ;  /* 0x000033400e967816 */ /* 0x000fe2000000000d */
[----:B------:R-:W4:Y:S01]  /*305f0*/  LDL.LU R154, [R1+0x890] ;  /* 0x00089000019a7983 */ /* 0x000f220000300800 */
[----:B------:R-:W-:-:S03]  /*30600*/  LOP3.LUT R14, R16, 0xffff, RZ, 0xc0, !PT ;  /* 0x0000ffff100e7812 */ /* 0x000fc600078ec0ff */
[----:B------:R-:W4:Y:S01]  /*30610*/  LDL.LU R16, [R1+0x8a4] ;  /* 0x0008a40001107983 */ /* 0x000f220000300800 */
[----:B------:R-:W-:-:S03]  /*30620*/  LOP3.LUT R12, R108, 0xffff, RZ, 0xc0, !PT ;  /* 0x0000ffff6c0c7812 */ /* 0x000fc600078ec0ff */
[----:B------:R-:W4:Y:S01]  /*30630*/  LDL.LU R47, [R1+0x89c] ;  /* 0x00089c00012f7983 */ /* 0x000f220000300800 */
[----:B------:R-:W-:Y:S02]  /*30640*/  PRMT R108, R12, 0x3340, R3 ;  /* 0x000033400c6c7816 */ /* 0x000fe40000000003 */
[----:B---3--:R-:W-:Y:S02]  /*30650*/  LOP3.LUT R12, R165, 0xffff, RZ, 0xc0, !PT ;  /* 0x0000ffffa50c7812 */ /* 0x008fe400078ec0ff */
[----:B--2---:R-:W-:Y:S02]  /*30660*/  LOP3.LUT R13, R117, 0xffff, RZ, 0xc0, !PT ;  /* 0x0000ffff750d7812 */ /* 0x004fe400078ec0ff */
[----:B----4-:R-:W-:Y:S02]  /*30670*/  LOP3.LUT R3, R233, 0xffff, RZ, 0xc0, !PT ;  /* 0x0000ffffe9037812 */ /* 0x010fe400078ec0ff */
[----:B------:R-:W2:Y:S01]  /*30680*/  LDL.LU R233, [R1+0x894] ;  /* 0x0008940001e97983 */ /* 0x000ea20000300800 */
[----:B------:R-:W-:-:S02]  /*30690*/  PRMT R165, R14, 0x3340, R13 ;  /* 0x000033400ea57816 */ /* 0x000fc4000000000d */
[----:B------:R-:W-:Y:S02]  /*306a0*/  PRMT R117, R12, 0x3340, R3 ;  /* 0x000033400c757816 */ /* 0x000fe40000000003 */
[----:B------:R-:W-:Y:S02]  /*306b0*/  LOP3.LUT R14, R43, 0xffff, RZ, 0xc0, !PT ;  /* 0x0000ffff2b0e7812 */ /* 0x000fe400078ec0ff */
[----:B------:R-:W-:Y:S01]  /*306c0*/  LOP3.LUT R13, R153, 0xffff, RZ, 0xc0, !PT ;  /* 0x0000ffff990d7812 */ /* 0x000fe200078ec0ff */
[----:B------:R-:W3:Y:S01]  /*306d0*/  LDL.LU R43, [R1+0x888] ;  /* 0x00088800012b7983 */ /* 0x000ee20000300800 */
[----:B------:R-:W-:-:S03]  /*306e0*/  LOP3.LUT R12, R45, 0xffff, RZ, 0xc0, !PT ;  /* 0x0000ffff2d0c7812 */ /* 0x000fc600078ec0ff */
[----:B------:R-:W4:Y:S01]  /*306f0*/  LDL.LU R45, [R1+0x880] ;  /* 0x00088000012d7983 */ /* 0x000f220000300800 */
[----:B------:R-:W-:Y:S02]  /*30700*/  LOP3.LUT R3, R155, 0xffff, RZ, 0xc0, !PT ;  /* 0x0000ffff9b037812 */ /* 0x000fe400078ec0ff */
[----:B------:R-:W-:Y:S02]  /*30710*/  PRMT R153, R14, 0x3340, R13 ;  /* 0x000033400e997816 */ /* 0x000fe4000000000d */
[----:B------:R-:W-:Y:S02]  /*30720*/  LOP3.LUT R14, R44, 0xffff, RZ, 0xc0, !PT ;  /* 0x0000ffff2c0e7812 */ /* 0x000fe400078ec0ff */
[----:B------:R-:W-:Y:S01]  /*30730*/  LOP3.LUT R13, R229, 0xffff, RZ, 0xc0, !PT ;  /* 0x0000ffffe50d7812 */ /* 0x000fe200078ec0ff */
[----:B------:R-:W4:Y:S01]  /*30740*/  LDL.LU R44, [R1+0x884] ;  /* 0x00088400012c7983 */ /* 0x000f220000300800 */
[----:B------:R-:W-:Y:S02]  /*30750*/  PRMT R155, R12, 0x3340, R3 ;  /* 0x000033400c9b7816 */ /* 0x000fe40000000003 */
[----:B------:R-:W-:-:S02]  /*30760*/  LOP3.LUT R3, R168, 0xffff, RZ, 0xc0, !PT ;  /* 0x0000ffffa8037812 */ /* 0x000fc400078ec0ff */
[----:B------:R-:W-:Y:S02]  /*30770*/  LOP3.LUT R12, R57, 0xffff, RZ, 0xc0, !PT ;  /* 0x0000ffff390c7812 */ /* 0x000fe400078ec0ff */
[----:B------:R-:W-:Y:S01]  /*30780*/  PRMT R168, R14, 0x3340, R13 ;  /* 0x000033400ea87816 */ /* 0x000fe2000000000d */
[----:B------:R-:W4:Y:S01]  /*30790*/  LDL.LU R57, [R1+0x87c] ;  /* 0x00087c0001397983 */ /* 0x000f220000300800 */
[----:B------:R-:W-:Y:S02]  /*307a0*/  LOP3.LUT R14, R15, 0xffff, RZ, 0xc0, !PT ;  /* 0x0000ffff0f0e7812 */ /* 0x000fe400078ec0ff */
[----:B------:R-:W-:Y:S01]  /*307b0*/  LOP3.LUT R13, R115, 0xffff, RZ, 0xc0, !PT ;  /* 0x0000ffff730d7812 */ /* 0x000fe200078ec0ff */
[----:B------:R-:W4:Y:S01]  /*307c0*/  LDL.LU R15, [R1+0x868] ;  /* 0x00086800010f7983 */ /* 0x000f220000300800 */
[----:B------:R-:W-:Y:S02]  /*307d0*/  PRMT R229, R12, 0x3340, R3 ;  /* 0x000033400ce57816 */ /* 0x000fe40000000003 */
[----:B------:R-:W-:-:S02]  /*307e0*/  LOP3.LUT R12, R17, 0xffff, RZ, 0xc0, !PT ;  /* 0x0000ffff110c7812 */ /* 0x000fc400078ec0ff */
[----:B------:R-:W-:Y:S01]  /*307f0*/  PRMT R115, R14, 0x3340, R13 ;  /* 0x000033400e737816 */ /* 0x000fe2000000000d */
[----:B------:R-:W4:Y:S01]  /*30800*/  LDL.LU R17, [R1+0x860] ;  /* 0x0008600001117983 */ /* 0x000f220000300800 */
[----:B------:R-:W-:-:S03]  /*30810*/  LOP3.LUT R14, R16, 0xffff, RZ, 0xc0, !PT ;  /* 0x0000ffff100e7812 */ /* 0x000fc600078ec0ff */
[----:B------:R-:W4:Y:S01]  /*30820*/  LDL.LU R16, [R1+0x864] ;  /* 0x0008640001107983 */ /* 0x000f220000300800 */
[----:B------:R-:W-:-:S04]  /*30830*/  LOP3.LUT R3, R154, 0xffff, RZ, 0xc0, !PT ;  /* 0x0000ffff9a037812 */ /* 0x000fc800078ec0ff */
[----:B------:R-:W-:Y:S02]  /*30840*/  PRMT R154, R12, 0x3340, R3 ;  /* 0x000033400c9a7816 */ /* 0x000fe40000000003 */
[----:B------:R-:W-:Y:S02]  /*30850*/  LOP3.LUT R12, R47, 0xffff, RZ, 0xc0, !PT ;  /* 0x0000ffff2f0c7812 */ /* 0x000fe400078ec0ff */
[----:B------:R-:W-:Y:S01]  /*30860*/  LOP3.LUT R3, R231, 0xffff, RZ, 0xc0, !PT ;  /* 0x0000ffffe7037812 */ /* 0x000fe200078ec0ff */
[----:B------:R-:W4:Y:S03]  /*30870*/  LDL.LU R47, [R1+0x85c] ;  /* 0x00085c00012f7983 */ /* 0x000f260000300800 */
[----:B------:R-:W-:Y:S02]  /*30880*/  PRMT R231, R12, 0x3340, R3 ;  /* 0x000033400ce77816 */ /* 0x000fe40000000003 */
[----:B------:R-:W-:-:S02]  /*30890*/  LOP3.LUT R3, R0, 0xffff, RZ, 0xc0, !PT ;  /* 0x0000ffff00037812 */ /* 0x000fc400078ec0ff */
[----:B--2---:R-:W-:-:S04]  /*308a0*/  LOP3.LUT R13, R233, 0xffff, RZ, 0xc0, !PT ;  /* 0x0000ffffe90d7812 */ /* 0x004fc800078ec0ff */
[----:B------:R-:W-:Y:S02]  /*308b0*/  PRMT R233, R14, 0x3340, R13 ;  /* 0x000033400ee97816 */ /* 0x000fe4000000000d */
[----:B---3--:R-:W-:Y:S02]  /*308c0*/  LOP3.LUT R14, R43, 0xffff, RZ, 0xc0, !PT ;  /* 0x0000ffff2b0e7812 */ /* 0x008fe400078ec0ff */
[----:B------:R-:W-:Y:S01]  /*308d0*/  LOP3.LUT R13, R232, 0xffff, RZ, 0xc0, !PT ;  /* 0x0000ffffe80d7812 */ /* 0x000fe200078ec0ff */
[----:B------:R-:W2:Y:S01]  /*308e0*/  LDL.LU R43, [R1+0x848] ;  /* 0x00084800012b7983 */ /* 0x000ea20000300800 */
[----:B----4-:R-:W-:-:S03]  /*308f0*/  LOP3.LUT R12, R45, 0xffff, RZ, 0xc0, !PT ;  /* 0x0000ffff2d0c7812 */ /* 0x010fc600078ec0ff */
[----:B------:R-:W3:Y:S01]  /*30900*/  LDL.LU R45, [R1+0x840] ;  /* 0x00084000012d7983 */ /* 0x000ee20000300800 */
[----:B------:R-:W-:Y:S02]  /*30910*/  PRMT R0, R14, 0x3340, R13 ;  /* 0x000033400e007816 */ /* 0x000fe4000000000d */
[----:B------:R-:W-:Y:S02]  /*30920*/  LOP3.LUT R13, R228, 0xffff, RZ, 0xc0, !PT ;  /* 0x0000ffffe40d7812 */ /* 0x000fe400078ec0ff */
[----:B------:R-:W-:Y:S02]  /*30930*/  LOP3.LUT R14, R44, 0xffff, RZ, 0xc0, !PT ;  /* 0x0000ffff2c0e7812 */ /* 0x000fe400078ec0ff */
        /* <DEDUP_REMOVED lines=15> */
[----:B------:R-:W-:Y:S02]  /*30a30*/  LOP3.LUT R3, R225, 0xffff, RZ, 0xc0, !PT ;  /* 0x0000ffffe1037812 */ /* 0x000fe400078ec0ff */
[----:B------:R-:W-:Y:S02]  /*30a40*/  LOP3.LUT R13, R230, 0xffff, RZ, 0xc0, !PT ;  /* 0x0000ffffe60d7812 */ /* 0x000fe400078ec0ff */
[----:B------:R-:W-:Y:S02]  /*30a50*/  PRMT R225, R12, 0x3340, R3 ;  /* 0x000033400ce17816 */ /* 0x000fe40000000003 */
[----:B------:R-:W-:Y:S02]  /*30a60*/  LOP3.LUT R12, R47, 0xffff, RZ, 0xc0, !PT ;  /* 0x0000ffff2f0c7812 */ /* 0x000fe400078ec0ff */
[----:B------:R-:W-:Y:S01]  /*30a70*/  LOP3.LUT R3, R205, 0xffff, RZ, 0xc0, !PT ;  /* 0x0000ffffcd037812 */ /* 0x000fe200078ec0ff */
[----:B------:R-:W4:Y:S01]  /*30a80*/  LDL.LU R47, [R1+0x81c] ;  /* 0x00081c00012f7983 */ /* 0x000f220000300800 */
[----:B------:R-:W-:-:S02]  /*30a90*/  PRMT R230, R14, 0x3340, R13 ;  /* 0x000033400ee67816 */ /* 0x000fc4000000000d */
[----:B------:R-:W-:Y:S02]  /*30aa0*/  LOP3.LUT R13, R10, 0xffff, RZ, 0xc0, !PT ;  /* 0x0000ffff0a0d7812 */ /* 0x000fe400078ec0ff */
[----:B------:R-:W-:Y:S02]  /*30ab0*/  PRMT R205, R12, 0x3340, R3 ;  /* 0x000033400ccd7816 */ /* 0x000fe40000000003 */
[----:B------:R-:W-:Y:S02]  /*30ac0*/  LOP3.LUT R3, R2, 0xffff, RZ, 0xc0, !PT ;  /* 0x0000ffff02037812 */ /* 0x000fe400078ec0ff */
[----:B--2---:R-:W-:Y:S02]  /*30ad0*/  LOP3.LUT R14, R43, 0xffff, RZ, 0xc0, !PT ;  /* 0x0000ffff2b0e7812 */ /* 0x004fe400078ec0ff */
[----:B------:R-:W2:Y:S01]  /*30ae0*/  LDL.LU R43, [R1+0x808] ;  /* 0x00080800012b7983 */ /* 0x000ea20000300800 */
[----:B---3--:R-:W-:-:S03]  /*30af0*/  LOP3.LUT R12, R45, 0xffff, RZ, 0xc0, !PT ;  /* 0x0000ffff2d0c7812 */ /* 0x008fc600078ec0ff */
[----:B------:R-:W3:Y:S01]  /*30b00*/  LDL.LU R45, [R1+0x800] ;  /* 0x00080000012d7983 */ /* 0x000ee20000300800 */
[----:B------:R-:W-:Y:S02]  /*30b10*/  PRMT R2, R14, 0x3340, R13 ;  /* 0x000033400e027816 */ /* 0x000fe4000000000d */
[----:B------:R-:W-:Y:S02]  /*30b20*/  LOP3.LUT R13, R202, 0xffff, RZ, 0xc0, !PT ;  /* 0x0000ffffca0d7812 */ /* 0x000fe400078ec0ff */
[----:B----4-:R-:W-:Y:S02]  /*30b30*/  LOP3.LUT R14, R44, 0xffff, RZ, 0xc0, !PT ;  /* 0x0000ffff2c0e7812 */ /* 0x010fe400078ec0ff */
        /* <DEDUP_REMOVED lines=32> */
[----:B------:R-:W4:Y:S04]  /*30d40*/  LDL.LU R44, [R1+0x7c4] ;  /* 0x0007c400012c7983 */ /* 0x000f280000300800 */
[----:B------:R-:W4:Y:S01]  /*30d50*/  LDL.LU R42, [R1+0x7bc] ;  /* 0x0007bc00012a7983 */ /* 0x000f220000300800 */
[----:B------:R-:W-:-:S02]  /*30d60*/  PRMT R215, R12, 0x3340, R3 ;  /* 0x000033400cd77816 */ /* 0x000fc40000000003 */
[----:B------:R-:W-:Y:S02]  /*30d70*/  LOP3.LUT R12, R57, 0xffff, RZ, 0xc0, !PT ;  /* 0x0000ffff390c7812 */ /* 0x000fe400078ec0ff */
[----:B------:R-:W-:Y:S02]  /*30d80*/  LOP3.LUT R3, R200, 0xffff, RZ, 0xc0, !PT ;  /* 0x0000ffffc8037812 */ /* 0x000fe400078ec0ff */
[----:B------:R-:W-:Y:S02]  /*30d90*/  PRMT R213, R14, 0x3340, R13 ;  /* 0x000033400ed57816 */ /* 0x000fe4000000000d */
[----:B------:R-:W-:Y:S01]  /*30da0*/  LOP3.LUT R14, R15, 0xffff, RZ, 0xc0, !PT ;  /* 0x0000ffff0f0e7812 */ /* 0x000fe200078ec0ff */
[----:B------:R-:W4:Y:S01]  /*30db0*/  LDL.LU R57, [R1+0x7a8] ;  /* 0x0007a80001397983 */ /* 0x000f220000300800 */
[----:B------:R-:W-:-:S03]  /*30dc0*/  LOP3.LUT R13, R7, 0xffff, RZ, 0xc0, !PT ;  /* 0x0000ffff070d7812 */ /* 0x000fc600078ec0ff */
[----:B------:R-:W4:Y:S01]  /*30dd0*/  LDL.LU R15, [R1+0x7a0] ;  /* 0x0007a000010f7983 */ /* 0x000f220000300800 */
[----:B------:R-:W-:Y:S02]  /*30de0*/  PRMT R200, R12, 0x3340, R3 ;  /* 0x000033400cc87816 */ /* 0x000fe40000000003 */
[----:B------:R-:W-:Y:S02]  /*30df0*/  LOP3.LUT R12, R17, 0xffff, RZ, 0xc0, !PT ;  /* 0x0000ffff110c7812 */ /* 0x000fe400078ec0ff */
[----:B------:R-:W-:Y:S02]  /*30e00*/  PRMT R7, R14, 0x3340, R13 ;  /* 0x000033400e077816 */ /* 0x000fe4000000000d */
[----:B------:R-:W-:Y:S01]  /*30e10*/  LOP3.LUT R14, R16, 0xffff, RZ, 0xc0, !PT ;  /* 0x0000ffff100e7812 */ /* 0x000fe200078ec0ff */
[----:B------:R-:W4:Y:S04]  /*30e20*/  LDL.LU R17, [R1+0x7a4] ;  /* 0x0007a40001117983 */ /* 0x000f280000300800 */
[----:B------:R-:W4:Y:S01]  /*30e30*/  LDL.LU R16, [R1+0x79c] ;  /* 0x00079c0001107983 */ /* 0x000f220000300800 */
[----:B------:R-:W-:-:S02]  /*30e40*/  LOP3.LUT R3, R5, 0xffff, RZ, 0xc0, !PT ;  /* 0x0000ffff05037812 */ /* 0x000fc400078ec0ff */
[----:B------:R-:W-:Y:S02]  /*30e50*/  LOP3.LUT R13, R214, 0xffff, RZ, 0xc0, !PT ;  /* 0x0000ffffd60d7812 */ /* 0x000fe400078ec0ff */
[----:B------:R-:W-:Y:S02]  /*30e60*/  PRMT R5, R12, 0x3340, R3 ;  /* 0x000033400c057816 */ /* 0x000fe40000000003 */
[----:B------:R-:W-:Y:S02]  /*30e70*/  LOP3.LUT R12, R47, 0xffff, RZ, 0xc0, !PT ;  /* 0x0000ffff2f0c7812 */ /* 0x000fe400078ec0ff */
[----:B------:R-:W-:Y:S02]  /*30e80*/  LOP3.LUT R3, R201, 0xffff, RZ, 0xc0, !PT ;  /* 0x0000ffffc9037812 */ /* 0x000fe400078ec0ff */
[----:B------:R-:W-:Y:S02]  /*30e90*/  PRMT R214, R14, 0x3340, R13 ;  /* 0x000033400ed67816 */ /* 0x000fe4000000000d */
[----:B------:R-:W-:Y:S01]  /*30ea0*/  LOP3.LUT R13, R211, 0xffff, RZ, 0xc0, !PT ;  /* 0x0000ffffd30d7812 */ /* 0x000fe200078ec0ff */
[----:B------:R-:W4:Y:S01]  /*30eb0*/  LDL.LU R47, [R1+0x780] ;  /* 0x00078000012f7983 */ /* 0x000f220000300800 */
[----:B------:R-:W-:-:S02]  /*30ec0*/  PRMT R201, R12, 0x3340, R3 ;  /* 0x000033400cc97816 */ /* 0x000fc40000000003 */
[----:B------:R-:W-:Y:S02]  /*30ed0*/  LOP3.LUT R3, R209, 0xffff, RZ, 0xc0, !PT ;  /* 0x0000ffffd1037812 */ /* 0x000fe400078ec0ff */
[----:B--2---:R-:W-:Y:S02]  /*30ee0*/  LOP3.LUT R14, R43, 0xffff, RZ, 0xc0, !PT ;  /* 0x0000ffff2b0e7812 */ /* 0x004fe400078ec0ff */
[----:B---3--:R-:W-:Y:S01]  /*30ef0*/  LOP3.LUT R12, R45, 0xffff, RZ, 0xc0, !PT ;  /* 0x0000ffff2d0c7812 */ /* 0x008fe200078ec0ff */
[----:B------:R-:W2:Y:S01]  /*30f00*/  LDL.LU R43, [R1+0x774] ;  /* 0x00077400012b7983 */ /* 0x000ea20000300800 */
[----:B------:R-:W-:Y:S02]  /*30f10*/  PRMT R211, R14, 0x3340, R13 ;  /* 0x000033400ed37816 */ /* 0x000fe4000000000d */
[----:B------:R-:W-:Y:S02]  /*30f20*/  LOP3.LUT R13, R207, 0xffff, RZ, 0xc0, !PT ;  /* 0x0000ffffcf0d7812 */ /* 0x000fe400078ec0ff */
[----:B------:R-:W-:-:S02]  /*30f30*/  PRMT R209, R12, 0x3340, R3 ;  /* 0x000033400cd17816 */ /* 0x000fc40000000003 */
[----:B----4-:R-:W-:Y:S01]  /*30f40*/  LOP3.LUT R14, R44, 0xffff, RZ, 0xc0, !PT ;  /* 0x0000ffff2c0e7812 */ /* 0x010fe200078ec0ff */
[----:B------:R-:W3:Y:S01]  /*30f50*/  LDL.LU R45, [R1+0x77c] ;  /* 0x00077c00012d7983 */ /* 0x000ee20000300800 */
[----:B------:R-:W-:Y:S02]  /*30f60*/  LOP3.LUT R12, R42, 0xffff, RZ, 0xc0, !PT ;  /* 0x0000ffff2a0c7812 */ /* 0x000fe400078ec0ff */
[----:B------:R-:W-:Y:S01]  /*30f70*/  LOP3.LUT R3, R198, 0xffff, RZ, 0xc0, !PT ;  /* 0x0000ffffc6037812 */ /* 0x000fe200078ec0ff */
[----:B------:R-:W4:Y:S01]  /*30f80*/  LDL.LU R44, [R1+0x770] ;  /* 0x00077000012c7983 */ /* 0x000f220000300800 */
[----:B------:R-:W-:Y:S02]  /*30f90*/  PRMT R207, R14, 0x3340, R13 ;  /* 0x000033400ecf7816 */ /* 0x000fe4000000000d */
[----:B------:R-:W-:Y:S02]  /*30fa0*/  LOP3.LUT R13, R212, 0xffff, RZ, 0xc0, !PT ;  /* 0x0000ffffd40d7812 */ /* 0x000fe400078ec0ff */
[----:B------:R-:W-:-:S02]  /*30fb0*/  PRMT R198, R12, 0x3340, R3 ;  /* 0x000033400cc67816 */ /* 0x000fc40000000003 */
[----:B------:R-:W-:Y:S02]  /*30fc0*/  LOP3.LUT R14, R57, 0xffff, RZ, 0xc0, !PT ;  /* 0x0000ffff390e7812 */ /* 0x000fe400078ec0ff */
        /* <DEDUP_REMOVED lines=9> */
[----:B------:R-:W4:Y:S04]  /*31060*/  LDL.LU R16, [R1+0x738] ;  /* 0x0007380001107983 */ /* 0x000f280000300800 */
[----:B------:R-:W4:Y:S01]  /*31070*/  LDL.LU R41, [R1+0x710] ;  /* 0x0007100001297983 */ /* 0x000f220000300800 */
[----:B------:R-:W-:-:S02]  /*31080*/  LOP3.LUT R13, R208, 0xffff, RZ, 0xc0, !PT ;  /* 0x0000ffffd00d7812 */ /* 0x000fc400078ec0ff */
[----:B------:R-:W-:Y:S01]  /*31090*/  LOP3.LUT R3, R199, 0xffff, RZ, 0xc0, !PT ;  /* 0x0000ffffc7037812 */ /* 0x000fe200078ec0ff */
[----:B------:R-:W4:Y:S04]  /*310a0*/  LDL.LU R49, [R1+0x704] ;  /* 0x0007040001317983 */ /* 0x000f280000300800 */
[----:B------:R-:W4:Y:S01]  /*310b0*/  LDL.LU R42, [R1+0x70c] ;  /* 0x00070c00012a7983 */ /* 0x000f220000300800 */
[----:B------:R-:W-:Y:S02]  /*310c0*/  PRMT R208, R14, 0x3340, R13 ;  /* 0x000033400ed07816 */ /* 0x000fe4000000000d */
[----:B------:R-:W-:Y:S02]  /*310d0*/  PRMT R199, R12, 0x3340, R3 ;  /* 0x000033400cc77816 */ /* 0x000fe40000000003 */
[----:B------:R-:W-:-:S02]  /*310e0*/  LOP3.LUT R14, R47, 0xffff, RZ, 0xc0, !PT ;  /* 0x0000ffff2f0e7812 */ /* 0x000fc400078ec0ff */
[----:B------:R-:W-:Y:S02]  /*310f0*/  LOP3.LUT R13, R196, 0xffff, RZ, 0xc0, !PT ;  /* 0x0000ffffc40d7812 */ /* 0x000fe400078ec0ff */
[----:B------:R-:W-:Y:S01]  /*31100*/  LOP3.LUT R3, R194, 0xffff, RZ, 0xc0, !PT ;  /* 0x0000ffffc2037812 */ /* 0x000fe200078ec0ff */
[----:B------:R-:W4:Y:S01]  /*31110*/  LDL.LU R47, [R1+0x700] ;  /* 0x00070000012f7983 */ /* 0x000f220000300800 */
[----:B------:R-:W-:Y:S02]  /*31120*/  PRMT R196, R14, 0x3340, R13 ;  /* 0x000033400ec47816 */ /* 0x000fe4000000000d */
[----:B------:R-:W-:Y:S02]  /*31130*/  LOP3.LUT R13, R191, 0xffff, RZ, 0xc0, !PT ;  /* 0x0000ffffbf0d7812 */ /* 0x000fe400078ec0ff */
[----:B--2---:R-:W-:Y:S02]  /*31140*/  LOP3.LUT R12, R43, 0xffff, RZ, 0xc0, !PT ;  /* 0x0000ffff2b0c7812 */ /* 0x004fe400078ec0ff */
[----:B------:R-:W2:Y:S02]  /*31150*/  LDL.LU R43, [R1+0x6dc] ;  /* 0x0006dc00012b7983 */ /* 0x000ea40000300800 */
[----:B------:R-:W-:-:S02]  /*31160*/  PRMT R194, R12, 0x3340, R3 ;  /* 0x000033400cc27816 */ /* 0x000fc40000000003 */
[----:B---3--:R-:W-:Y:S02]  /*31170*/  LOP3.LUT R14, R45, 0xffff, RZ, 0xc0, !PT ;  /* 0x0000ffff2d0e7812 */ /* 0x008fe400078ec0ff */
[----:B------:R-:W-:Y:S01]  /*31180*/  LOP3.LUT R3, R167, 0xffff, RZ, 0xc0, !PT ;  /* 0x0000ffffa7037812 */ /* 0x000fe200078ec0ff */
[----:B------:R-:W3:Y:S01]  /*31190*/  LDL.LU R45, [R1+0x6d0] ;  /* 0x0006d000012d7983 */ /* 0x000ee20000300800 */
[----:B----4-:R-:W-:-:S03]  /*311a0*/  LOP3.LUT R12, R44, 0xffff, RZ, 0xc0, !PT ;  /* 0x0000ffff2c0c7812 */ /* 0x010fc600078ec0ff */
[----:B------:R-:W4:Y:S01]  /*311b0*/  LDL.LU R44, [R1+0x6d8] ;  /* 0x0006d800012c7983 */ /* 0x000f220000300800 */
[----:B------:R-:W-:Y:S02]  /*311c0*/  PRMT R167, R14, 0x3340, R13 ;  /* 0x000033400ea77816 */ /* 0x000fe4000000000d */
[----:B------:R-:W-:Y:S02]  /*311d0*/  LOP3.LUT R13, R197, 0xffff, RZ, 0xc0, !PT ;  /* 0x0000ffffc50d7812 */ /* 0x000fe400078ec0ff */
[----:B------:R-:W-:Y:S02]  /*311e0*/  PRMT R191, R12, 0x3340, R3 ;  /* 0x000033400cbf7816 */ /* 0x000fe40000000003 */
[----:B------:R-:W-:Y:S02]  /*311f0*/  LOP3.LUT R3, R195, 0xffff, RZ, 0xc0, !PT ;  /* 0x0000ffffc3037812 */ /* 0x000fe400078ec0ff */
[----:B------:R-:W-:Y:S02]  /*31200*/  LOP3.LUT R14, R57, 0xffff, RZ, 0xc0, !PT ;  /* 0x0000ffff390e7812 */ /* 0x000fe400078ec0ff */
[----:B------:R-:W-:Y:S01]  /*31210*/  LOP3.LUT R12, R15, 0xffff, RZ, 0xc0, !PT ;  /* 0x0000ffff0f0c7812 */ /* 0x000fe200078ec0ff */
[----:B------:R-:W4:Y:S04]  /*31220*/  LDL.LU R57, [R1+0x6cc] ;  /* 0x0006cc0001397983 */ /* 0x000f280000300800 */
[----:B------:R-:W4:Y:S01]  /*31230*/  LDL.LU R15, [R1+0x6a8] ;  /* 0x0006a800010f7983 */ /* 0x000f220000300800 */
[----:B------:R-:W-:-:S02]  /*31240*/  PRMT R197, R14, 0x3340, R13 ;  /* 0x000033400ec57816 */ /* 0x000fc4000000000d */
[----:B------:R-:W-:Y:S02]  /*31250*/  PRMT R195, R12, 0x3340, R3 ;  /* 0x000033400cc37816 */ /* 0x000fe40000000003 */
[----:B------:R-:W-:Y:S02]  /*31260*/  LOP3.LUT R14, R17, 0xffff, RZ, 0xc0, !PT ;  /* 0x0000ffff110e7812 */ /* 0x000fe400078ec0ff */
[----:B------:R-:W-:Y:S01]  /*31270*/  LOP3.LUT R12, R16, 0xffff, RZ, 0xc0, !PT ;  /* 0x0000ffff100c7812 */ /* 0x000fe200078ec0ff */
[----:B------:R-:W4:Y:S04]  /*31280*/  LDL.LU R17, [R1+0x6a0] ;  /* 0x0006a00001117983 */ /* 0x000f280000300800 */
[----:B------:R-:W4:Y:S01]  /*31290*/  LDL.LU R16, [R1+0x6a4] ;  /* 0x0006a40001107983 */ /* 0x000f220000300800 */
[----:B------:R-:W-:-:S02]  /*312a0*/  LOP3.LUT R13, R193, 0xffff, RZ, 0xc0, !PT ;  /* 0x0000ffffc10d7812 */ /* 0x000fc400078ec0ff */
[----:B------:R-:W-:Y:S01]  /*312b0*/  LOP3.LUT R3, R192, 0xffff, RZ, 0xc0, !PT ;  /* 0x0000ffffc0037812 */ /* 0x000fe200078ec0ff */
[----:B------:R-:W4:Y:S04]  /*312c0*/  LDL.LU R38, [R1+0x220c] ;  /* 0x00220c0001267983 */ /* 0x000f280000300800 */
[----:B------:R-:W4:Y:S01]  /*312d0*/  LDL.LU R109, [R1+0x2208] ;  /* 0x00220800016d7983 */ /* 0x000f220000300800 */
[----:B------:R-:W-:Y:S02]  /*312e0*/  PRMT R193, R14, 0x3340, R13 ;  /* 0x000033400ec17816 */ /* 0x000fe4000000000d */
[----:B------:R-:W-:Y:S02]  /*312f0*/  LOP3.LUT R14, R41, 0xffff, RZ, 0xc0, !PT ;  /* 0x0000ffff290e7812 */ /* 0x000fe400078ec0ff */
[----:B------:R-:W-:-:S02]  /*31300*/  LOP3.LUT R13, R189, 0xffff, RZ, 0xc0, !PT ;  /* 0x0000ffffbd0d7812 */ /* 0x000fc400078ec0ff */
[----:B------:R-:W-:Y:S02]  /*31310*/  PRMT R192, R12, 0x3340, R3 ;  /* 0x000033400cc07816 */ /* 0x000fe40000000003 */
[----:B------:R-:W-:Y:S02]  /*31320*/  LOP3.LUT R12, R49, 0xffff, RZ, 0xc0, !PT ;  /* 0x0000ffff310c7812 */ /* 0x000fe400078ec0ff */
[----:B------:R-:W-:Y:S02]  /*31330*/  LOP3.LUT R3, R151, 0xffff, RZ, 0xc0, !PT ;  /* 0x0000ffff97037812 */ /* 0x000fe400078ec0ff */
[----:B------:R-:W-:Y:S02]  /*31340*/  PRMT R189, R14, 0x3340, R13 ;  /* 0x000033400ebd7816 */ /* 0x000fe4000000000d */
[----:B------:R-:W-:Y:S02]  /*31350*/  LOP3.LUT R14, R42, 0xffff, RZ, 0xc0, !PT ;  /* 0x0000ffff2a0e7812 */ /* 0x000fe400078ec0ff */
[----:B------:R-:W-:-:S02]  /*31360*/  LOP3.LUT R13, R186, 0xffff, RZ, 0xc0, !PT ;  /* 0x0000ffffba0d7812 */ /* 0x000fc400078ec0ff */
        /* <DEDUP_REMOVED lines=8> */
[----:B--2---:R-:W-:-:S04]  /*313f0*/  LOP3.LUT R14, R43, 0xffff, RZ, 0xc0, !PT ;  /* 0x0000ffff2b0e7812 */ /* 0x004fc800078ec0ff */
[----:B------:R-:W-:Y:S02]  /*31400*/  PRMT R190, R14, 0x3340, R13 ;  /* 0x000033400ebe7816 */ /* 0x000fe4000000000d */
[----:B---3--:R-:W-:Y:S02]  /*31410*/  LOP3.LUT R12, R45, 0xffff, RZ, 0xc0, !PT ;  /* 0x0000ffff2d0c7812 */ /* 0x008fe400078ec0ff */
[----:B------:R-:W-:Y:S02]  /*31420*/  LOP3.LUT R13, R187, 0xffff, RZ, 0xc0, !PT ;  /* 0x0000ffffbb0d7812 */ /* 0x000fe400078ec0ff */
[----:B----4-:R-:W-:Y:S02]  /*31430*/  LOP3.LUT R14, R44, 0xffff, RZ, 0xc0, !PT ;  /* 0x0000ffff2c0e7812 */ /* 0x010fe400078ec0ff */
[----:B------:R-:W-:Y:S02]  /*31440*/  PRMT R188, R12, 0x3340, R3 ;  /* 0x000033400cbc7816 */ /* 0x000fe40000000003 */
[----:B------:R-:W-:-:S02]  /*31450*/  LOP3.LUT R3, R185, 0xffff, RZ, 0xc0, !PT ;  /* 0x0000ffffb9037812 */ /* 0x000fc400078ec0ff */
[----:B------:R-:W-:Y:S02]  /*31460*/  PRMT R187, R14, 0x3340, R13 ;  /* 0x000033400ebb7816 */ /* 0x000fe4000000000d */
[----:B------:R-:W-:Y:S02]  /*31470*/  LOP3.LUT R13, R182, 0xffff, RZ, 0xc0, !PT ;  /* 0x0000ffffb60d7812 */ /* 0x000fe400078ec0ff */
[----:B------:R-:W-:Y:S02]  /*31480*/  LOP3.LUT R12, R57, 0xffff, RZ, 0xc0, !PT ;  /* 0x0000ffff390c7812 */ /* 0x000fe400078ec0ff */
[----:B------:R-:W-:Y:S02]  /*31490*/  LOP3.LUT R14, R15, 0xffff, RZ, 0xc0, !PT ;  /* 0x0000ffff0f0e7812 */ /* 0x000fe400078ec0ff */
[----:B------:R-:W-:Y:S02]  /*314a0*/  PRMT R185, R12, 0x3340, R3 ;  /* 0x000033400cb97816 */ /* 0x000fe40000000003 */
[----:B------:R-:W-:-:S02]  /*314b0*/  LOP3.LUT R3, R180, 0xffff, RZ, 0xc0, !PT ;  /* 0x0000ffffb4037812 */ /* 0x000fc400078ec0ff */
[----:B------:R-:W-:Y:S02]  /*314c0*/  LOP3.LUT R12, R17, 0xffff, RZ, 0xc0, !PT ;  /* 0x0000ffff110c7812 */ /* 0x000fe400078ec0ff */
[----:B------:R-:W-:Y:S02]  /*314d0*/  PRMT R182, R14, 0x3340, R13 ;  /* 0x000033400eb67816 */ /* 0x000fe4000000000d */
        /* <DEDUP_REMOVED lines=19> */
[----:B------:R-:W2:Y:S04]  /*31610*/  LDL.LU R221, [R1+0x2204] ;  /* 0x0022040001dd7983 */ /* 0x000ea80000300800 */
[----:B------:R-:W3:Y:S01]  /*31620*/  LDL.LU R46, [R1+0x21f8] ;  /* 0x0021f800012e7983 */ /* 0x000ee20000300800 */
[----:B------:R-:W-:-:S03]  /*31630*/  PRMT R177, R12, 0x3340, R3 ;  /* 0x000033400cb17816 */ /* 0x000fc60000000003 */
[----:B------:R-:W4:Y:S01]  /*31640*/  LDL.LU R39, [R1+0x21ec] ;  /* 0x0021ec0001277983 */ /* 0x000f220000300800 */
[----:B------:R-:W-:-:S03]  /*31650*/  LOP3.LUT R12, R223, 0xffff, RZ, 0xc0, !PT ;  /* 0x0000ffffdf0c7812 */ /* 0x000fc600078ec0ff */
[----:B------:R-:W3:Y:S04]  /*31660*/  LDL.LU R116, [R1+0x21e8] ;  /* 0x0021e80001747983 */ /* 0x000ee80000300800 */
[----:B------:R-:W4:Y:S04]  /*31670*/  LDL.LU R223, [R1+0x21dc] ;  /* 0x0021dc0001df7983 */ /* 0x000f280000300800 */
[----:B------:R-:W4:Y:S01]  /*31680*/  LDL.LU R57, [R1+0x21e4] ;  /* 0x0021e40001397983 */ /* 0x000f220000300800 */
[----:B------:R-:W-:-:S03]  /*31690*/  LOP3.LUT R3, R219, 0xffff, RZ, 0xc0, !PT ;  /* 0x0000ffffdb037812 */ /* 0x000fc600078ec0ff */
[----:B------:R-:W3:Y:S04]  /*316a0*/  LDL.LU R96, [R1+0x21d8] ;  /* 0x0021d80001607983 */ /* 0x000ee80000300800 */
[----:B------:R-:W3:Y:S04]  /*316b0*/  LDL.LU R219, [R1+0x21e0] ;  /* 0x0021e00001db7983 */ /* 0x000ee80000300800 */
[----:B------:R-:W3:Y:S04]  /*316c0*/  LDL.LU R16, [R1+0x21c4] ;  /* 0x0021c40001107983 */ /* 0x000ee80000300800 */
[----:B------:R-:W3:Y:S04]  /*316d0*/  LDL.LU R53, [R1+0x21d0] ;  /* 0x0021d00001357983 */ /* 0x000ee80000300800 */
[----:B------:R-:W3:Y:S04]  /*316e0*/  LDL.LU R40, [R1+0x21bc] ;  /* 0x0021bc0001287983 */ /* 0x000ee80000300800 */
[----:B------:R-:W3:Y:S01]  /*316f0*/  LDL.LU R17, [R1+0x21a8] ;  /* 0x0021a80001117983 */ /* 0x000ee20000300800 */
[----:B------:R-:W-:-:S03]  /*31700*/  LOP3.LUT R14, R170, 0xffff, RZ, 0xc0, !PT ;  /* 0x0000ffffaa0e7812 */ /* 0x000fc600078ec0ff */
[----:B------:R-:W3:Y:S04]  /*31710*/  LDL.LU R43, [R1+0x21ac] ;  /* 0x0021ac00012b7983 */ /* 0x000ee80000300800 */
[----:B------:R-:W3:Y:S04]  /*31720*/  LDL.LU R45, [R1+0x218c] ;  /* 0x00218c00012d7983 */ /* 0x000ee80000300800 */
[----:B------:R-:W3:Y:S04]  /*31730*/  LDL.LU R44, [R1+0x219c] ;  /* 0x00219c00012c7983 */ /* 0x000ee80000300800 */
[----:B------:R-:W3:Y:S01]  /*31740*/  LDL.LU R51, [R1+0x2188] ;  /* 0x0021880001337983 */ /* 0x000ee20000300800 */
[----:B------:R-:W-:-:S03]  /*31750*/  PRMT R174, R14, 0x3340, R13 ;  /* 0x000033400eae7816 */ /* 0x000fc6000000000d */
[----:B------:R-:W3:Y:S01]  /*31760*/  LDL.LU R41, [R1+0x2184] ;  /* 0x0021840001297983 */ /* 0x000ee20000300800 */
[----:B------:R-:W-:-:S03]  /*31770*/  LOP3.LUT R14, R169, 0xffff, RZ, 0xc0, !PT ;  /* 0x0000ffffa90e7812 */ /* 0x000fc600078ec0ff */
[----:B------:R-:W3:Y:S01]  /*31780*/  LDL.LU R49, [R1+0x216c] ;  /* 0x00216c0001317983 */ /* 0x000ee20000300800 */
[----:B------:R-:W-:Y:S02]  /*31790*/  LOP3.LUT R13, R220, 0xffff, RZ, 0xc0, !PT ;  /* 0x0000ffffdc0d7812 */ /* 0x000fe400078ec0ff */
[----:B------:R-:W-:Y:S01]  /*317a0*/  PRMT R172, R12, 0x3340, R3 ;  /* 0x000033400cac7816 */ /* 0x000fe20000000003 */
[----:B------:R-:W3:Y:S04]  /*317b0*/  LDL.LU R15, [R1+0x2168] ;  /* 0x00216800010f7983 */ /* 0x000ee80000300800 */
[----:B------:R-:W3:Y:S01]  /*317c0*/  LDL.LU R42, [R1+0x2174] ;  /* 0x00217400012a7983 */ /* 0x000ee20000300800 */
[----:B------:R-:W-:Y:S02]  /*317d0*/  LOP3.LUT R12, R222, 0xffff, RZ, 0xc0, !PT ;  /* 0x0000ffffde0c7812 */ /* 0x000fe400078ec0ff */
[----:B------:R-:W-:Y:S01]  /*317e0*/  LOP3.LUT R3, R218, 0xffff, RZ, 0xc0, !PT ;  /* 0x0000ffffda037812 */ /* 0x000fe200078ec0ff */
[----:B------:R-:W3:Y:S04]  /*317f0*/  LDL R47, [R1+0xd24] ;  /* 0x000d2400012f7983 */ /* 0x000ee80000100800 */
[----:B------:R-:W3:Y:S01]  /*31800*/  LDL.LU R222, [R1+0x21f4] ;  /* 0x0021f40001de7983 */ /* 0x000ee20000300800 */
[----:B------:R-:W-:-:S03]  /*31810*/  PRMT R170, R14, 0x3340, R13 ;  /* 0x000033400eaa7816 */ /* 0x000fc6000000000d */
[----:B------:R-:W3:Y:S01]  /*31820*/  LDL.LU R220, [R1+0x2214] ;  /* 0x0022140001dc7983 */ /* 0x000ee20000300800 */
[----:B------:R-:W-:Y:S02]  /*31830*/  LOP3.LUT R14, R217, 0xffff, RZ, 0xc0, !PT ;  /* 0x0000ffffd90e7812 */ /* 0x000fe400078ec0ff */
[----:B------:R-:W-:Y:S01]  /*31840*/  LOP3.LUT R13, R21, 0xffff, RZ, 0xc0, !PT ;  /* 0x0000ffff150d7812 */ /* 0x000fe200078ec0ff */
[----:B------:R-:W3:Y:S01]  /*31850*/  LDL.LU R218, [R1+0x21f0] ;  /* 0x0021f00001da7983 */ /* 0x000ee20000300800 */
[----:B------:R-:W-:-:S03]  /*31860*/  PRMT R169, R12, 0x3340, R3 ;  /* 0x000033400ca97816 */ /* 0x000fc60000000003 */
[----:B------:R-:W3:Y:S01]  /*31870*/  LDL.LU R217, [R1+0x2200] ;  /* 0x0022000001d97983 */ /* 0x000ee20000300800 */
[----:B------:R-:W-:Y:S02]  /*31880*/  LOP3.LUT R12, R23, 0xffff, RZ, 0xc0, !PT ;  /* 0x0000ffff170c7812 */ /* 0x000fe400078ec0ff */
[----:B------:R-:W-:Y:S01]  /*31890*/  LOP3.LUT R3, R20, 0xffff, RZ, 0xc0, !PT ;  /* 0x0000ffff14037812 */ /* 0x000fe200078ec0ff */
[----:B------:R-:W3:Y:S04]  /*318a0*/  LDL.LU R23, [R1+0x217c] ;  /* 0x00217c0001177983 */ /* 0x000ee80000300800 */
[----:B------:R-:W3:Y:S01]  /*318b0*/  LDL.LU R21, [R1+0x21b8] ;  /* 0x0021b80001157983 */ /* 0x000ee20000300800 */
[----:B------:R-:W-:-:S03]  /*318c0*/  PRMT R175, R14, 0x3340, R13 ;  /* 0x000033400eaf7816 */ /* 0x000fc6000000000d */
[----:B------:R-:W3:Y:S01]  /*318d0*/  LDL.LU R20, [R1+0x21d4] ;  /* 0x0021d40001147983 */ /* 0x000ee20000300800 */
[----:B------:R-:W-:-:S03]  /*318e0*/  LOP3.LUT R14, R216, 0xffff, RZ, 0xc0, !PT ;  /* 0x0000ffffd80e7812 */ /* 0x000fc600078ec0ff */
[----:B------:R-:W3:Y:S01]  /*318f0*/  LDL.LU R216, [R1+0x2210] ;  /* 0x0022100001d87983 */ /* 0x000ee20000300800 */
[----:B------:R-:W-:Y:S02]  /*31900*/  LOP3.LUT R13, R19, 0xffff, RZ, 0xc0, !PT ;  /* 0x0000ffff130d7812 */ /* 0x000fe400078ec0ff */
[----:B------:R-:W-:Y:S02]  /*31910*/  PRMT R173, R12, 0x3340, R3 ;  /* 0x000033400cad7816 */ /* 0x000fe40000000003 */
[----:B------:R-:W-:Y:S02]  /*31920*/  LOP3.LUT R12, R22, 0xffff, RZ, 0xc0, !PT ;  /* 0x0000ffff160c7812 */ /* 0x000fe400078ec0ff */
[----:B------:R-:W-:Y:S01]  /*31930*/  LOP3.LUT R3, R18, 0xffff, RZ, 0xc0, !PT ;  /* 0x0000ffff12037812 */ /* 0x000fe200078ec0ff */
[----:B------:R-:W3:Y:S04]  /*31940*/  LDL.LU R22, [R1+0x21a0] ;  /* 0x0021a00001167983 */ /* 0x000ee80000300800 */
[----:B------:R-:W3:Y:S04]  /*31950*/  LDL.LU R19, [R1+0x2178] ;  /* 0x0021780001137983 */ /* 0x000ee80000300800 */
[----:B------:R-:W3:Y:S01]  /*31960*/  LDL.LU R18, [R1+0x2198] ;  /* 0x0021980001127983 */ /* 0x000ee20000300800 */
[----:B------:R-:W-:-:S02]  /*31970*/  PRMT R171, R14, 0x3340, R13 ;  /* 0x000033400eab7816 */ /* 0x000fc4000000000d */
[----:B------:R-:W-:Y:S01]  /*31980*/  PRMT R3, R12, 0x3340, R3 ;  /* 0x000033400c037816 */ /* 0x000fe20000000003 */
[----:B------:R-:W3:Y:S04]  /*31990*/  LDL.LU R13, [R1+0x21b4] ;  /* 0x0021b400010d7983 */ /* 0x000ee80000300800 */
[----:B------:R-:W3:Y:S04]  /*319a0*/  LDL.LU R14, [R1+0x2194] ;  /* 0x00219400010e7983 */ /* 0x000ee80000300800 */
[----:B------:R-:W3:Y:S01]  /*319b0*/  LDL.LU R12, [R1+0x21c8] ;  /* 0x0021c800010c7983 */ /* 0x000ee20000300800 */
[----:B--2---:R-:W-:-:S02]  /*319c0*/  PRMT R221, R221, 0x5410, R101 ;  /* 0x00005410dddd7816 */ /* 0x004fc40000000065 */
[----:B----4-:R-:W-:Y:S02]  /*319d0*/  PRMT R223, R57, 0x5410, R223 ;  /* 0x0000541039df7816 */ /* 0x010fe400000000df */
[----:B---3--:R-:W-:Y:S02]  /*319e0*/  PRMT R219, R219, 0x5410, R96 ;  /* 0x00005410dbdb7816 */ /* 0x008fe40000000060 */
[----:B------:R-:W-:Y:S02]  /*319f0*/  PRMT R220, R220, 0x5410, R38 ;  /* 0x00005410dcdc7816 */ /* 0x000fe40000000026 */
[----:B------:R-:W2:Y:S01]  /*31a00*/  LDL.LU R38, [R1+0x2808] ;  /* 0x0028080001267983 */ /* 0x000ea20000300800 */
[----:B------:R-:W-:Y:S02]  /*31a10*/  PRMT R222, R222, 0x5410, R39 ;  /* 0x00005410dede7816 */ /* 0x000fe40000000027 */
[----:B------:R-:W-:Y:S02]  /*31a20*/  PRMT R217, R217, 0x5410, R46 ;  /* 0x00005410d9d97816 */ /* 0x000fe4000000002e */
[----:B------:R-:W-:-:S02]  /*31a30*/  PRMT R218, R218, 0x5410, R116 ;  /* 0x00005410dada7816 */ /* 0x000fc40000000074 */
[----:B------:R-:W-:Y:S02]  /*31a40*/  PRMT R216, R216, 0x5410, R109 ;  /* 0x00005410d8d87816 */ /* 0x000fe4000000006d */
[----:B------:R-:W3:Y:S04]  /*31a50*/  LDL.LU R109, [R1+0x2804] ;  /* 0x00280400016d7983 */ /* 0x000ee80000300800 */
[----:B------:R-:W4:Y:S04]  /*31a60*/  LDL.LU R101, [R1+0x2800] ;  /* 0x0028000001657983 */ /* 0x000f280000300800 */
[----:B------:R-:W2:Y:S04]  /*31a70*/  LDL.LU R46, [R1+0x27fc] ;  /* 0x0027fc00012e7983 */ /* 0x000ea80000300800 */
[----:B------:R-:W3:Y:S04]  /*31a80*/  LDL.LU R39, [R1+0x27f8] ;  /* 0x0027f80001277983 */ /* 0x000ee80000300800 */
[----:B------:R-:W4:Y:S04]  /*31a90*/  LDL.LU R116, [R1+0x27f4] ;  /* 0x0027f40001747983 */ /* 0x000f280000300800 */
[----:B------:R-:W2:Y:S04]  /*31aa0*/  LDL R57, [R1+0xd20] ;  /* 0x000d200001397983 */ /* 0x000ea80000100800 */
[----:B------:R-:W4:Y:S01]  /*31ab0*/  LDL.LU R96, [R1+0x27f0] ;  /* 0x0027f00001607983 */ /* 0x000f220000300800 */
[----:B------:R-:W-:-:S03]  /*31ac0*/  PRMT R20, R20, 0x5410, R16 ;  /* 0x0000541014147816 */ /* 0x000fc60000000010 */
[----:B------:R-:W3:Y:S01]  /*31ad0*/  LDL.LU R16, [R1+0x27ec] ;  /* 0x0027ec0001107983 */ /* 0x000ee20000300800 */
[----:B------:R-:W-:Y:S02]  /*31ae0*/  PRMT R12, R12, 0x5410, R40 ;  /* 0x000054100c0c7816 */ /* 0x000fe40000000028 */
[----:B------:R-:W-:Y:S02]  /*31af0*/  PRMT R21, R21, 0x5410, R17 ;  /* 0x0000541015157816 */ /* 0x000fe40000000011 */
[----:B---3--:R-:W-:Y:S02]  /*31b00*/  PRMT R16, R53, 0x5410, R16 ;  /* 0x0000541035107816 */ /* 0x008fe40000000010 */
[----:B------:R-:W3:Y:S04]  /*31b10*/  LDL.LU R53, [R1+0x27e8] ;  /* 0x0027e80001357983 */ /* 0x000ee80000300800 */
[----:B------:R-:W4:Y:S04]  /*31b20*/  LDL.LU R40, [R1+0x27e4] ;  /* 0x0027e40001287983 */ /* 0x000f280000300800 */
[----:B------:R-:W2:Y:S01]  /*31b30*/  LDL.LU R17, [R1+0x27e0] ;  /* 0x0027e00001117983 */ /* 0x000ea20000300800 */
[----:B------:R-:W-:-:S02]  /*31b40*/  PRMT R18, R18, 0x5410, R51 ;  /* 0x0000541012127816 */ /* 0x000fc40000000033 */
[----:B------:R-:W-:Y:S02]  /*31b50*/  PRMT R14, R14, 0x5410, R41 ;  /* 0x000054100e0e7816 */ /* 0x000fe40000000029 */
[----:B------:R-:W-:Y:S02]  /*31b60*/  PRMT R23, R23, 0x5410, R49 ;  /* 0x0000541017177816 */ /* 0x000fe40000000031 */
[----:B------:R-:W-:Y:S02]  /*31b70*/  PRMT R19, R19, 0x5410, R15 ;  /* 0x0000541013137816 */ /* 0x000fe4000000000f */
[----:B--2---:R-:W-:Y:S02]  /*31b80*/  PRMT R17, R13, 0x5410, R17 ;  /* 0x000054100d117816 */ /* 0x004fe40000000011 */
[----:B------:R-:W-:Y:S02]  /*31b90*/  PRMT R13, R43, 0x5410, R22 ;  /* 0x000054102b0d7816 */ /* 0x000fe40000000016 */
[----:B------:R-:W-:Y:S01]  /*31ba0*/  PRMT R22, R44, 0x5410, R45 ;  /* 0x000054102c167816 */ /* 0x000fe2000000002d */
[----:B------:R-:W2:Y:S04]  /*31bb0*/  LDL.LU R43, [R1+0x21c0] ;  /* 0x0021c000012b7983 */ /* 0x000ea80000300800 */
[----:B------:R-:W3:Y:S04]  /*31bc0*/  LDL.LU R45, [R1+0x21a4] ;  /* 0x0021a400012d7983 */ /* 0x000ee80000300800 */
[----:B------:R-:W4:Y:S04]  /*31bd0*/  LDL.LU R44, [R1+0x2180] ;  /* 0x00218000012c7983 */ /* 0x000f280000300800 */
[----:B------:R-:W4:Y:S04]  /*31be0*/  LDL.LU R51, [R1+0x27dc] ;  /* 0x0027dc0001337983 */ /* 0x000f280000300800 */
[----:B------:R-:W4:Y:S04]  /*31bf0*/  LDL.LU R41, [R1+0x27d8] ;  /* 0x0027d80001297983 */ /* 0x000f280000300800 */
[----:B------:R-:W4:Y:S04]  /*31c00*/  LDL.LU R49, [R1+0x27d4] ;  /* 0x0027d40001317983 */ /* 0x000f280000300800 */
[----:B------:R-:W2:Y:S04]  /*31c10*/  LDL.LU R15, [R1+0x27d0] ;  /* 0x0027d000010f7983 */ /* 0x000ea80000300800 */
[----:B------:R0:W-:Y:S04]  /*31c20*/  STS.128 [R47+0x8000], R220 ;  /* 0x008000dc2f007388 */ /* 0x0001e80000000c00 */
[----:B------:R1:W-:Y:S04]  /*31c30*/  STS.128 [R47+0xc000], R216 ;  /* 0x00c000d82f007388 */ /* 0x0003e80000000c00 */
[----:B------:R1:W-:Y:S04]  /*31c40*/  STS.128 [R57], R20 ;  /* 0x0000001439007388 */ /* 0x0003e80000000c00 */
[----:B------:R1:W-:Y:S01]  /*31c50*/  STS.128 [R57+0x4000], R16 ;  /* 0x0040001039007388 */ /* 0x0003e20000000c00 */
[----:B--2---:R-:W-:-:S03]  /*31c60*/  PRMT R15, R42, 0x5410, R15 ;  /* 0x000054102a0f7816 */ /* 0x004fc6000000000f */
[----:B------:R-:W2:Y:S04]  /*31c70*/  LDL.LU R42, [R1+0x27cc] ;  /* 0x0027cc00012a7983 */ /* 0x000ea80000300800 */
[----:B0-----:R-:W3:Y:S04]  /*31c80*/  LDL.LU R220, [R1+0x21cc] ;  /* 0x0021cc0001dc7983 */ /* 0x001ee80000300800 */
[----:B------:R-:W4:Y:S04]  /*31c90*/  LDL.LU R221, [R1+0x21b0] ;  /* 0x0021b00001dd7983 */ /* 0x000f280000300800 */
[----:B------:R-:W2:Y:S04]  /*31ca0*/  LDL.LU R222, [R1+0x2190] ;  /* 0x0021900001de7983 */ /* 0x000ea80000300800 */
[----:B------:R-:W2:Y:S04]  /*31cb0*/  LDL.LU R223, [R1+0x2170] ;  /* 0x0021700001df7983 */ /* 0x000ea80000300800 */
[----:B-1----:R-:W2:Y:S04]  /*31cc0*/  LDL.LU R47, [R1+0x27c8] ;  /* 0x0027c800012f7983 */ /* 0x002ea80000300800 */
[----:B------:R-:W2:Y:S04]  /*31cd0*/  LDL.LU R216, [R1+0x2160] ;  /* 0x0021600001d87983 */ /* 0x000ea80000300800 */
        /* <DEDUP_REMOVED lines=11> */
[----:B------:R0:W-:Y:S04]  /*31d90*/  STS.128 [R57+0x8000], R12 ;  /* 0x0080000c39007388 */ /* 0x0001e80000000c00 */
[----:B0-----:R-:W2:Y:S04]  /*31da0*/  LDL.LU R12, [R1+0x2164] ;  /* 0x00216400010c7983 */ /* 0x001ea80000300800 */
[----:B------:R-:W2:Y:S04]  /*31db0*/  LDL.LU R13, [R1+0x2150] ;  /* 0x00215000010d7983 */ /* 0x000ea80000300800 */
[----:B------:R-:W2:Y:S04]  /*31dc0*/  LDL.LU R14, [R1+0x214c] ;  /* 0x00214c00010e7983 */ /* 0x000ea80000300800 */
[----:B------:R-:W2:Y:S01]  /*31dd0*/  LDL.LU R15, [R1+0x2148] ;  /* 0x00214800010f7983 */ /* 0x000ea20000300800 */
[----:B---3--:R-:W-:-:S02]  /*31de0*/  PRMT R220, R220, 0x5410, R43 ;  /* 0x00005410dcdc7816 */ /* 0x008fc4000000002b */
[----:B----4-:R-:W-:Y:S01]  /*31df0*/  PRMT R221, R221, 0x5410, R45 ;  /* 0x00005410dddd7816 */ /* 0x010fe2000000002d */
[----:B------:R-:W3:Y:S04]  /*31e00*/  LDL.LU R43, [R1+0x27c4] ;  /* 0x0027c400012b7983 */ /* 0x000ee80000300800 */
[----:B------:R-:W4:Y:S01]  /*31e10*/  LDL.LU R45, [R1+0x27c0] ;  /* 0x0027c000012d7983 */ /* 0x000f220000300800 */
[----:B--2---:R-:W-:-:S03]  /*31e20*/  PRMT R222, R222, 0x5410, R44 ;  /* 0x00005410dede7816 */ /* 0x004fc6000000002c */
[----:B------:R-:W2:Y:S01]  /*31e30*/  LDL.LU R44, [R1+0x27bc] ;  /* 0x0027bc00012c7983 */ /* 0x000ea20000300800 */
[----:B------:R-:W-:Y:S02]  /*31e40*/  PRMT R21, R22, 0x5410, R21 ;  /* 0x0000541016157816 */ /* 0x000fe40000000015 */
[----:B------:R-:W-:Y:S02]  /*31e50*/  PRMT R22, R49, 0x5410, R48 ;  /* 0x0000541031167816 */ /* 0x000fe40000000030 */
[----:B------:R-:W-:Y:S02]  /*31e60*/  PRMT R217, R217, 0x5410, R19 ;  /* 0x00005410d9d97816 */ /* 0x000fe40000000013 */
[----:B------:R-:W-:Y:S02]  /*31e70*/  PRMT R19, R105, 0x5410, R55 ;  /* 0x0000541069137816 */ /* 0x000fe40000000037 */
[----:B------:R-:W-:Y:S02]  /*31e80*/  PRMT R223, R223, 0x5410, R12 ;  /* 0x00005410dfdf7816 */ /* 0x000fe4000000000c */
[----:B------:R-:W-:-:S02]  /*31e90*/  PRMT R216, R216, 0x5410, R13 ;  /* 0x00005410d8d87816 */ /* 0x000fc4000000000d */
        /* <DEDUP_REMOVED lines=8> */
[----:B------:R-:W-:Y:S01]  /*31f20*/  PRMT R15, R56, 0x5410, R94 ;  /* 0x00005410380f7816 */ /* 0x000fe2000000005e */
[----:B------:R0:W-:Y:S01]  /*31f30*/  STS.128 [R57+0xc000], R220 ;  /* 0x00c000dc39007388 */ /* 0x0001e20000000c00 */
[----:B----4-:R-:W-:-:S03]  /*31f40*/  PRMT R13, R219, 0x5410, R45 ;  /* 0x00005410db0d7816 */ /* 0x010fc6000000002d */
[----:B------:R-:W4:Y:S04]  /*31f50*/  LDL.LU R45, [R1+0x27b8] ;  /* 0x0027b800012d7983 */ /* 0x000f280000300800 */
[----:B------:R-:W3:Y:S04]  /*31f60*/  LDL.LU R46, [R1+0x27b4] ;  /* 0x0027b400012e7983 */ /* 0x000ee80000300800 */
[----:B------:R-:W2:Y:S04]  /*31f70*/  LDL.LU R47, [R1+0x27b0] ;  /* 0x0027b000012f7983 */ /* 0x000ea80000300800 */
[----:B------:R-:W4:Y:S04]  /*31f80*/  LDL.LU R48, [R1+0x27ac] ;  /* 0x0027ac0001307983 */ /* 0x000f280000300800 */
[----:B------:R-:W3:Y:S04]  /*31f90*/  LDL.LU R49, [R1+0x27a8] ;  /* 0x0027a80001317983 */ /* 0x000ee80000300800 */
[----:B------:R-:W2:Y:S04]  /*31fa0*/  LDL.LU R50, [R1+0x27a4] ;  /* 0x0027a40001327983 */ /* 0x000ea80000300800 */
[----:B------:R-:W4:Y:S04]  /*31fb0*/  LDL.LU R51, [R1+0x27a0] ;  /* 0x0027a00001337983 */ /* 0x000f280000300800 */
[----:B------:R-:W3:Y:S04]  /*31fc0*/  LDL.LU R52, [R1+0x279c] ;  /* 0x00279c0001347983 */ /* 0x000ee80000300800 */
[----:B------:R-:W2:Y:S01]  /*31fd0*/  LDL.LU R53, [R1+0x2798] ;  /* 0x0027980001357983 */ /* 0x000ea20000300800 */
[----:B------:R-:W-:-:S03]  /*31fe0*/  PRMT R219, R54, 0x5410, R224 ;  /* 0x0000541036db7816 */ /* 0x000fc600000000e0 */
[----:B------:R-:W4:Y:S04]  /*31ff0*/  LDL.LU R224, [R1+0x2794] ;  /* 0x0027940001e07983 */ /* 0x000f280000300800 */
[----:B------:R-:W3:Y:S04]  /*32000*/  LDL.LU R54, [R1+0x2790] ;  /* 0x0027900001367983 */ /* 0x000ee80000300800 */
[----:B------:R-:W4:Y:S04]  /*32010*/  LDL.LU R111, [R1+0x278c] ;  /* 0x00278c00016f7983 */ /* 0x000f280000300800 */
[----:B------:R-:W4:Y:S04]  /*32020*/  LDL.LU R102, [R1+0x2788] ;  /* 0x0027880001667983 */ /* 0x000f280000300800 */
[----:B------:R-:W2:Y:S04]  /*32030*/  LDL.LU R55, [R1+0x2784] ;  /* 0x0027840001377983 */ /* 0x000ea80000300800 */
[----:B------:R-:W4:Y:S04]  /*32040*/  LDL.LU R105, [R1+0x2780] ;  /* 0x0027800001697983 */ /* 0x000f280000300800 */
[----:B------:R-:W4:Y:S04]  /*32050*/  LDL.LU R94, [R1+0x277c] ;  /* 0x00277c00015e7983 */ /* 0x000f280000300800 */
[----:B------:R-:W3:Y:S04]  /*32060*/  LDL.LU R56, [R1+0x2778] ;  /* 0x0027780001387983 */ /* 0x000ee80000300800 */
[----:B0-----:R-:W2:Y:S04]  /*32070*/  LDL.LU R57, [R1+0x2774] ;  /* 0x0027740001397983 */ /* 0x001ea80000300800 */
[----:B------:R-:W4:Y:S01]  /*32080*/  LDL R223, [R1+0xd1c] ;  /* 0x000d1c0001df7983 */ /* 0x000f220000100800 */
[----:B------:R-:W-:-:S03]  /*32090*/  PRMT R220, R59, 0x5410, R58 ;  /* 0x000054103bdc7816 */ /* 0x000fc6000000003a */
[----:B------:R-:W3:Y:S04]  /*320a0*/  LDL.LU R58, [R1+0x2770] ;  /* 0x00277000013a7983 */ /* 0x000ee80000300800 */
[----:B------:R-:W2:Y:S01]  /*320b0*/  LDL.LU R59, [R1+0x276c] ;  /* 0x00276c00013b7983 */ /* 0x000ea20000300800 */
[----:B------:R-:W-:Y:S02]  /*320c0*/  PRMT R221, R67, 0x5410, R66 ;  /* 0x0000541043dd7816 */ /* 0x000fe40000000042 */
[----:B------:R-:W-:Y:S01]  /*320d0*/  PRMT R222, R156, 0x5410, R71 ;  /* 0x000054109cde7816 */ /* 0x000fe20000000047 */
[----:B----4-:R0:W-:Y:S04]  /*320e0*/  STS.128 [R223], R216 ;  /* 0x000000d8df007388 */ /* 0x0101e80000000c00 */
[----:B------:R1:W-:Y:S04]  /*320f0*/  STS.128 [R223+0x4000], R20 ;  /* 0x00400014df007388 */ /* 0x0003e80000000c00 */
[----:B------:R4:W-:Y:S01]  /*32100*/  STS.128 [R223+0x8000], R16 ;  /* 0x00800010df007388 */ /* 0x0009e20000000c00 */
[----:B0-----:R-:W-:-:S02]  /*32110*/  PRMT R216, R61, 0x5410, R60 ;  /* 0x000054103dd87816 */ /* 0x001fc4000000003c */
[----:B-1----:R-:W-:Y:S01]  /*32120*/  PRMT R20, R63, 0x5410, R62 ;  /* 0x000054103f147816 */ /* 0x002fe2000000003e */
[----:B------:R-:W3:Y:S04]  /*32130*/  LDL.LU R60, [R1+0x2768] ;  /* 0x00276800013c7983 */ /* 0x000ee80000300800 */
[----:B------:R-:W2:Y:S04]  /*32140*/  LDL.LU R61, [R1+0x2764] ;  /* 0x00276400013d7983 */ /* 0x000ea80000300800 */
[----:B------:R-:W3:Y:S04]  /*32150*/  LDL.LU R62, [R1+0x2760] ;  /* 0x00276000013e7983 */ /* 0x000ee80000300800 */
[----:B------:R-:W2:Y:S01]  /*32160*/  LDL.LU R63, [R1+0x275c] ;  /* 0x00275c00013f7983 */ /* 0x000ea20000300800 */
[----:B----4-:R-:W-:-:S03]  /*32170*/  PRMT R16, R65, 0x5410, R64 ;  /* 0x0000541041107816 */ /* 0x010fc60000000040 */
[----:B------:R-:W4:Y:S04]  /*32180*/  LDL.LU R64, [R1+0x2758] ;  /* 0x0027580001407983 */ /* 0x000f280000300800 */
[----:B------:R-:W3:Y:S04]  /*32190*/  LDL.LU R65, [R1+0x2754] ;  /* 0x0027540001417983 */ /* 0x000ee80000300800 */
[----:B------:R-:W2:Y:S04]  /*321a0*/  LDL.LU R66, [R1+0x2750] ;  /* 0x0027500001427983 */ /* 0x000ea80000300800 */
[----:B------:R-:W4:Y:S01]  /*321b0*/  LDL.LU R67, [R1+0x274c] ;  /* 0x00274c0001437983 */ /* 0x000f220000300800 */
[----:B------:R-:W-:-:S03]  /*321c0*/  PRMT R217, R121, 0x5410, R68 ;  /* 0x0000541079d97816 */ /* 0x000fc60000000044 */
[----:B------:R-:W3:Y:S04]  /*321d0*/  LDL.LU R68, [R1+0x2748] ;  /* 0x0027480001447983 */ /* 0x000ee80000300800 */
[----:B------:R-:W2:Y:S01]  /*321e0*/  LDL R121, [R1+0xd18] ;  /* 0x000d180001797983 */ /* 0x000ea20000100800 */
[----:B------:R-:W-:Y:S02]  /*321f0*/  PRMT R21, R70, 0x5410, R69 ;  /* 0x0000541046157816 */ /* 0x000fe40000000045 */
[----:B------:R-:W-:Y:S01]  /*32200*/  PRMT R17, R97, 0x5410, R113 ;  /* 0x0000541061117816 */ /* 0x000fe20000000071 */
[----:B------:R-:W4:Y:S04]  /*32210*/  LDL.LU R69, [R1+0x2744] ;  /* 0x0027440001457983 */ /* 0x000f280000300800 */
[----:B------:R-:W3:Y:S04]  /*32220*/  LDL.LU R70, [R1+0x2740] ;  /* 0x0027400001467983 */ /* 0x000ee80000300800 */
[----:B------:R-:W4:Y:S04]  /*32230*/  LDL.LU R113, [R1+0x273c] ;  /* 0x00273c0001717983 */ /* 0x000f280000300800 */
[----:B------:R-:W4:Y:S04]  /*32240*/  LDL.LU R97, [R1+0x2738] ;  /* 0x0027380001617983 */ /* 0x000f280000300800 */
[----:B------:R-:W3:Y:S04]  /*32250*/  LDL.LU R71, [R1+0x2734] ;  /* 0x0027340001477983 */ /* 0x000ee80000300800 */
[----:B------:R-:W4:Y:S01]  /*32260*/  LDL R156, [R1+0xd14] ;  /* 0x000d1400019c7983 */ /* 0x000f220000100800 */
[----:B------:R-:W-:-:S02]  /*32270*/  PRMT R218, R92, 0x5410, R103 ;  /* 0x000054105cda7816 */ /* 0x000fc40000000067 */
[----:B------:R-:W-:Y:S01]  /*32280*/  PRMT R22, R73, 0x5410, R72 ;  /* 0x0000541049167816 */ /* 0x000fe20000000048 */
[----:B------:R-:W3:Y:S04]  /*32290*/  LDL.LU R103, [R1+0x2730] ;  /* 0x0027300001677983 */ /* 0x000ee80000300800 */
[----:B------:R-:W3:Y:S04]  /*322a0*/  LDL.LU R92, [R1+0x272c] ;  /* 0x00272c00015c7983 */ /* 0x000ee80000300800 */
[----:B------:R-:W3:Y:S04]  /*322b0*/  LDL.LU R72, [R1+0x2728] ;  /* 0x0027280001487983 */ /* 0x000ee80000300800 */
[----:B------:R-:W3:Y:S01]  /*322c0*/  LDL.LU R73, [R1+0x2724] ;  /* 0x0027240001497983 */ /* 0x000ee20000300800 */
[----:B------:R-:W-:-:S03]  /*322d0*/  PRMT R18, R75, 0x5410, R74 ;  /* 0x000054104b127816 */ /* 0x000fc6000000004a */
[----:B------:R0:W-:Y:S04]  /*322e0*/  STS.128 [R223+0xc000], R12 ;  /* 0x00c0000cdf007388 */ /* 0x0001e80000000c00 */
[----:B------:R-:W3:Y:S04]  /*322f0*/  LDL.LU R74, [R1+0x2720] ;  /* 0x00272000014a7983 */ /* 0x000ee80000300800 */
[----:B------:R-:W3:Y:S01]  /*32300*/  LDL.LU R75, [R1+0x271c] ;  /* 0x00271c00014b7983 */ /* 0x000ee20000300800 */
[----:B------:R-:W-:Y:S02]  /*32310*/  PRMT R219, R79, 0x5410, R78 ;  /* 0x000054104fdb7816 */ /* 0x000fe4000000004e */
[----:B------:R-:W-:-:S02]  /*32320*/  PRMT R23, R81, 0x5410, R80 ;  /* 0x0000541051177816 */ /* 0x000fc40000000050 */
[----:B------:R-:W-:Y:S02]  /*32330*/  PRMT R19, R83, 0x5410, R82 ;  /* 0x0000541053137816 */ /* 0x000fe40000000052 */
[----:B0-----:R-:W-:Y:S02]  /*32340*/  PRMT R223, R77, 0x5410, R76 ;  /* 0x000054104ddf7816 */ /* 0x001fe4000000004c */
[----:B------:R-:W3:Y:S04]  /*32350*/  LDL.LU R76, [R1+0x2718] ;  /* 0x00271800014c7983 */ /* 0x000ee80000300800 */
[----:B------:R-:W3:Y:S04]  /*32360*/  LDL.LU R77, [R1+0x2714] ;  /* 0x00271400014d7983 */ /* 0x000ee80000300800 */
[----:B------:R-:W3:Y:S04]  /*32370*/  LDL.LU R78, [R1+0x2710] ;  /* 0x00271000014e7983 */ /* 0x000ee80000300800 */
[----:B------:R-:W3:Y:S04]  /*32380*/  LDL.LU R79, [R1+0x270c] ;  /* 0x00270c00014f7983 */ /* 0x000ee80000300800 */
[----:B------:R-:W3:Y:S04]  /*32390*/  LDL.LU R80, [R1+0x2708] ;  /* 0x0027080001507983 */ /* 0x000ee80000300800 */
[----:B------:R-:W3:Y:S04]  /*323a0*/  LDL.LU R81, [R1+0x2704] ;  /* 0x0027040001517983 */ /* 0x000ee80000300800 */
[----:B------:R-:W3:Y:S04]  /*323b0*/  LDL.LU R82, [R1+0x2700] ;  /* 0x0027000001527983 */ /* 0x000ee80000300800 */
[----:B------:R-:W3:Y:S01]  /*323c0*/  LDL.LU R83, [R1+0x26fc] ;  /* 0x0026fc0001537983 */ /* 0x000ee20000300800 */
[----:B------:R-:W-:-:S02]  /*323d0*/  PRMT R12, R85, 0x5410, R84 ;  /* 0x00005410550c7816 */ /* 0x000fc40000000054 */
[----:B------:R-:W-:Y:S01]  /*323e0*/  PRMT R13, R95, 0x5410, R86 ;  /* 0x000054105f0d7816 */ /* 0x000fe20000000056 */
        /* <DEDUP_REMOVED lines=9> */
[----:B------:R-:W3:Y:S04]  /*32480*/  LDL.LU R120, [R1+0x26dc] ;  /* 0x0026dc0001787983 */ /* 0x000ee80000300800 */
[----:B--2---:R0:W-:Y:S02]  /*32490*/  STS.128 [R121], R220 ;  /* 0x000000dc79007388 */ /* 0x0041e40000000c00 */
[----:B0-----:R-:W-:Y:S01]  /*324a0*/  IMAD.MOV.U32 R223, RZ, RZ, R121 ;  /* 0x000000ffffdf7224 */ /* 0x001fe200078e0079 */
[----:B------:R-:W-:Y:S01]  /*324b0*/  PRMT R220, R123, 0x5410, R122 ;  /* 0x000054107bdc7816 */ /* 0x000fe2000000007a */
[----:B------:R-:W2:Y:S04]  /*324c0*/  LDL.LU R121, [R1+0x26d8] ;  /* 0x0026d80001797983 */ /* 0x000ea80000300800 */
[----:B------:R0:W-:Y:S04]  /*324d0*/  STS.128 [R223+0x4000], R216 ;  /* 0x004000d8df007388 */ /* 0x0001e80000000c00 */
[----:B------:R-:W3:Y:S04]  /*324e0*/  LDL.LU R122, [R1+0x26d4] ;  /* 0x0026d400017a7983 */ /* 0x000ee80000300800 */
[----:B------:R-:W2:Y:S04]  /*324f0*/  LDL.LU R123, [R1+0x26d0] ;  /* 0x0026d000017b7983 */ /* 0x000ea80000300800 */
[----:B------:R1:W-:Y:S01]  /*32500*/  STS.128 [R223+0x8000], R20 ;  /* 0x00800014df007388 */ /* 0x0003e20000000c00 */
[----:B------:R-:W-:-:S02]  /*32510*/  PRMT R221, R129, 0x5410, R128 ;  /* 0x0000541081dd7816 */ /* 0x000fc40000000080 */
[----:B------:R-:W-:Y:S02]  /*32520*/  PRMT R222, R93, 0x5410, R134 ;  /* 0x000054105dde7816 */ /* 0x000fe40000000086 */
[----:B0-----:R-:W-:Y:S02]  /*32530*/  PRMT R216, R125, 0x5410, R124 ;  /* 0x000054107dd87816 */ /* 0x001fe4000000007c */
[----:B------:R-:W3:Y:S04]  /*32540*/  LDL.LU R124, [R1+0x26cc] ;  /* 0x0026cc00017c7983 */ /* 0x000ee80000300800 */
[----:B------:R-:W2:Y:S01]  /*32550*/  LDL.LU R125, [R1+0x26c8] ;  /* 0x0026c800017d7983 */ /* 0x000ea20000300800 */
[----:B-1----:R-:W-:-:S03]  /*32560*/  PRMT R20, R127, 0x5410, R126 ;  /* 0x000054107f147816 */ /* 0x002fc6000000007e */
[----:B------:R-:W3:Y:S04]  /*32570*/  LDL.LU R126, [R1+0x26c4] ;  /* 0x0026c400017e7983 */ /* 0x000ee80000300800 */
[----:B------:R-:W2:Y:S04]  /*32580*/  LDL.LU R127, [R1+0x26c0] ;  /* 0x0026c000017f7983 */ /* 0x000ea80000300800 */
[----:B------:R-:W3:Y:S04]  /*32590*/  LDL.LU R128, [R1+0x26bc] ;  /* 0x0026bc0001807983 */ /* 0x000ee80000300800 */
[----:B------:R-:W2:Y:S01]  /*325a0*/  LDL.LU R129, [R1+0x26b8] ;  /* 0x0026b80001817983 */ /* 0x000ea20000300800 */
[----:B------:R-:W-:-:S02]  /*325b0*/  PRMT R217, R131, 0x5410, R130 ;  /* 0x0000541083d97816 */ /* 0x000fc40000000082 */
[----:B------:R-:W-:Y:S01]  /*325c0*/  PRMT R21, R133, 0x5410, R132 ;  /* 0x0000541085157816 */ /* 0x000fe20000000084 */
[----:B------:R-:W3:Y:S04]  /*325d0*/  LDL.LU R130, [R1+0x26b4] ;  /* 0x0026b40001827983 */ /* 0x000ee80000300800 */
[----:B------:R-:W2:Y:S04]  /*325e0*/  LDL.LU R131, [R1+0x26b0] ;  /* 0x0026b00001837983 */ /* 0x000ea80000300800 */
[----:B------:R-:W3:Y:S04]  /*325f0*/  LDL.LU R132, [R1+0x26ac] ;  /* 0x0026ac0001847983 */ /* 0x000ee80000300800 */
[----:B------:R-:W2:Y:S04]  /*32600*/  LDL.LU R133, [R1+0x26a8] ;  /* 0x0026a80001857983 */ /* 0x000ea80000300800 */
[----:B------:R-:W3:Y:S04]  /*32610*/  LDL.LU R134, [R1+0x26a4] ;  /* 0x0026a40001867983 */ /* 0x000ee80000300800 */
[----:B------:R-:W2:Y:S01]  /*32620*/  LDL.LU R93, [R1+0x26a0] ;  /* 0x0026a000015d7983 */ /* 0x000ea20000300800 */
[----:B------:R-:W-:-:S02]  /*32630*/  PRMT R218, R206, 0x5410, R100 ;  /* 0x00005410ceda7816 */ /* 0x000fc40000000064 */
[----:B------:R-:W-:Y:S01]  /*32640*/  PRMT R22, R88, 0x5410, R135 ;  /* 0x0000541058167816 */ /* 0x000fe20000000087 */
[----:B------:R-:W2:Y:S04]  /*32650*/  LDL.LU R100, [R1+0x269c] ;  /* 0x00269c0001647983 */ /* 0x000ea80000300800 */
[----:B------:R-:W3:Y:S04]  /*32660*/  LDL R206, [R1+0xd10] ;  /* 0x000d100001ce7983 */ /* 0x000ee80000100800 */
[----:B------:R0:W-:Y:S04]  /*32670*/  STS.128 [R223+0xc000], R16 ;  /* 0x00c00010df007388 */ /* 0x0001e80000000c00 */
[----:B------:R-:W2:Y:S04]  /*32680*/  LDL.LU R135, [R1+0x2698] ;  /* 0x0026980001877983 */ /* 0x000ea80000300800 */
[----:B------:R-:W2:Y:S01]  /*32690*/  LDL.LU R88, [R1+0x2694] ;  /* 0x0026940001587983 */ /* 0x000ea20000300800 */
[----:B------:R-:W-:-:S02]  /*326a0*/  PRMT R219, R139, 0x5410, R138 ;  /* 0x000054108bdb7816 */ /* 0x000fc4000000008a */
[----:B------:R-:W-:Y:S01]  /*326b0*/  PRMT R23, R141, 0x5410, R140 ;  /* 0x000054108d177816 */ /* 0x000fe2000000008c */
[----:B----4-:R1:W-:Y:S01]  /*326c0*/  STS.128 [R156], R12 ;  /* 0x0000000c9c007388 */ /* 0x0103e20000000c00 */
[----:B0-----:R-:W-:-:S03]  /*326d0*/  PRMT R223, R137, 0x5410, R136 ;  /* 0x0000541089df7816 */ /* 0x001fc60000000088 */
[----:B------:R-:W4:Y:S04]  /*326e0*/  LDL.LU R136, [R1+0x2690] ;  /* 0x0026900001887983 */ /* 0x000f280000300800 */
[----:B------:R-:W2:Y:S04]  /*326f0*/  LDL.LU R137, [R1+0x268c] ;  /* 0x00268c0001897983 */ /* 0x000ea80000300800 */
[----:B------:R-:W4:Y:S04]  /*32700*/  LDL.LU R138, [R1+0x2688] ;  /* 0x00268800018a7983 */ /* 0x000f280000300800 */
[----:B------:R-:W2:Y:S04]  /*32710*/  LDL.LU R139, [R1+0x2684] ;  /* 0x00268400018b7983 */ /* 0x000ea80000300800 */
[----:B------:R-:W4:Y:S04]  /*32720*/  LDL.LU R140, [R1+0x2680] ;  /* 0x00268000018c7983 */ /* 0x000f280000300800 */
[----:B------:R-:W2:Y:S01]  /*32730*/  LDL.LU R141, [R1+0x267c] ;  /* 0x00267c00018d7983 */ /* 0x000ea20000300800 */
[----:B------:R-:W-:-:S02]  /*32740*/  PRMT R16, R143, 0x5410, R142 ;  /* 0x000054108f107816 */ /* 0x000fc4000000008e */
[----:B-1----:R-:W-:Y:S01]  /*32750*/  PRMT R12, R145, 0x5410, R144 ;  /* 0x00005410910c7816 */ /* 0x002fe20000000090 */
[----:B------:R-:W4:Y:S04]  /*32760*/  LDL.LU R142, [R1+0x2678] ;  /* 0x00267800018e7983 */ /* 0x000f280000300800 */
[----:B------:R-:W2:Y:S04]  /*32770*/  LDL.LU R143, [R1+0x2674] ;  /* 0x00267400018f7983 */ /* 0x000ea80000300800 */
[----:B------:R-:W4:Y:S04]  /*32780*/  LDL.LU R144, [R1+0x2670] ;  /* 0x0026700001907983 */ /* 0x000f280000300800 */
[----:B------:R-:W2:Y:S01]  /*32790*/  LDL.LU R145, [R1+0x266c] ;  /* 0x00266c0001917983 */ /* 0x000ea20000300800 */
[----:B------:R-:W-:-:S02]  /*327a0*/  PRMT R17, R147, 0x5410, R146 ;  /* 0x0000541093117816 */ /* 0x000fc40000000092 */
[----:B------:R-:W-:Y:S01]  /*327b0*/  PRMT R13, R149, 0x5410, R148 ;  /* 0x00005410950d7816 */ /* 0x000fe20000000094 */
        /* <DEDUP_REMOVED lines=8> */
[----:B------:R-:W2:Y:S04]  /*32840*/  LDL.LU R108, [R1+0x2650] ;  /* 0x00265000016c7983 */ /* 0x000ea80000300800 */
[----:B------:R-:W4:Y:S01]  /*32850*/  LDL.LU R152, [R1+0x264c] ;  /* 0x00264c0001987983 */ /* 0x000f220000300800 */
[----:B------:R-:W-:-:S03]  /*32860*/  PRMT R19, R153, 0x5410, R115 ;  /* 0x0000541099137816 */ /* 0x000fc60000000073 */
[----:B------:R0:W-:Y:S04]  /*32870*/  STS.128 [R156+0x4000], R220 ;  /* 0x004000dc9c007388 */ /* 0x0001e80000000c00 */
[----:B------:R-:W2:Y:S04]  /*32880*/  LDL.LU R115, [R1+0x2648] ;  /* 0x0026480001737983 */ /* 0x000ea80000300800 */
[----:B------:R-:W4:Y:S01]  /*32890*/  LDL.LU R153, [R1+0x2644] ;  /* 0x0026440001997983 */ /* 0x000f220000300800 */
[----:B------:R-:W-:-:S03]  /*328a0*/  PRMT R15, R155, 0x5410, R154 ;  /* 0x000054109b0f7816 */ /* 0x000fc6000000009a */
[----:B------:R-:W2:Y:S04]  /*328b0*/  LDL.LU R154, [R1+0x2640] ;  /* 0x00264000019a7983 */ /* 0x000ea80000300800 */
[----:B------:R-:W4:Y:S01]  /*328c0*/  LDL.LU R155, [R1+0x263c] ;  /* 0x00263c00019b7983 */ /* 0x000f220000300800 */
[----:B0-----:R-:W-:Y:S01]  /*328d0*/  IMAD.MOV.U32 R223, RZ, RZ, R156 ;  /* 0x000000ffffdf7224 */ /* 0x001fe200078e009c */
[----:B------:R-:W-:Y:S02]  /*328e0*/  PRMT R220, R158, 0x5410, R157 ;  /* 0x000054109edc7816 */ /* 0x000fe4000000009d */
[----:B------:R-:W2:Y:S04]  /*328f0*/  LDL.LU R156, [R1+0x2638] ;  /* 0x00263800019c7983 */ /* 0x000ea80000300800 */
[----:B------:R0:W-:Y:S04]  /*32900*/  STS.128 [R223+0x8000], R216 ;  /* 0x008000d8df007388 */ /* 0x0001e80000000c00 */
[----:B------:R-:W4:Y:S04]  /*32910*/  LDL.LU R157, [R1+0x2634] ;  /* 0x00263400019d7983 */ /* 0x000f280000300800 */
[----:B------:R-:W2:Y:S01]  /*32920*/  LDL.LU R158, [R1+0x2630] ;  /* 0x00263000019e7983 */ /* 0x000ea20000300800 */
[----:B------:R-:W-:-:S02]  /*32930*/  PRMT R221, R162, 0x5410, R161 ;  /* 0x00005410a2dd7816 */ /* 0x000fc400000000a1 */
[----:B------:R-:W-:Y:S01]  /*32940*/  PRMT R222, R166, 0x5410, R165 ;  /* 0x00005410a6de7816 */ /* 0x000fe200000000a5 */
[----:B------:R1:W-:Y:S01]  /*32950*/  STS.128 [R223+0xc000], R20 ;  /* 0x00c00014df007388 */ /* 0x0003e20000000c00 */
[----:B0-----:R-:W-:-:S03]  /*32960*/  PRMT R216, R160, 0x5410, R159 ;  /* 0x00005410a0d87816 */ /* 0x001fc6000000009f */
[----:B------:R-:W4:Y:S04]  /*32970*/  LDL.LU R159, [R1+0x262c] ;  /* 0x00262c00019f7983 */ /* 0x000f280000300800 */
[----:B------:R-:W2:Y:S04]  /*32980*/  LDL.LU R160, [R1+0x2628] ;  /* 0x0026280001a07983 */ /* 0x000ea80000300800 */
[----:B------:R-:W4:Y:S04]  /*32990*/  LDL.LU R161, [R1+0x2624] ;  /* 0x0026240001a17983 */ /* 0x000f280000300800 */
[----:B------:R-:W2:Y:S01]  /*329a0*/  LDL.LU R162, [R1+0x2620] ;  /* 0x0026200001a27983 */ /* 0x000ea20000300800 */
[----:B------:R-:W-:-:S03]  /*329b0*/  PRMT R217, R164, 0x5410, R163 ;  /* 0x00005410a4d97816 */ /* 0x000fc600000000a3 */
[----:B------:R-:W4:Y:S04]  /*329c0*/  LDL.LU R163, [R1+0x261c] ;  /* 0x00261c0001a37983 */ /* 0x000f280000300800 */
[----:B------:R-:W2:Y:S04]  /*329d0*/  LDL.LU R164, [R1+0x2618] ;  /* 0x0026180001a47983 */ /* 0x000ea80000300800 */
[----:B------:R-:W4:Y:S04]  /*329e0*/  LDL.LU R165, [R1+0x2614] ;  /* 0x0026140001a57983 */ /* 0x000f280000300800 */
[----:B------:R-:W2:Y:S01]  /*329f0*/  LDL.LU R166, [R1+0x2610] ;  /* 0x0026100001a67983 */ /* 0x000ea20000300800 */
[----:B------:R-:W-:-:S02]  /*32a00*/  PRMT R218, R99, 0x5410, R117 ;  /* 0x0000541063da7816 */ /* 0x000fc40000000075 */
[----:B-1----:R-:W-:Y:S01]  /*32a10*/  PRMT R223, R168, 0x5410, R233 ;  /* 0x00005410a8df7816 */ /* 0x002fe200000000e9 */
[----:B------:R-:W4:Y:S04]  /*32a20*/  LDL.LU R117, [R1+0x260c] ;  /* 0x00260c0001757983 */ /* 0x000f280000300800 */
[----:B------:R-:W4:Y:S04]  /*32a30*/  LDL.LU R99, [R1+0x2608] ;  /* 0x0026080001637983 */ /* 0x000f280000300800 */
[----:B------:R-:W4:Y:S04]  /*32a40*/  LDL.LU R233, [R1+0x2604] ;  /* 0x0026040001e97983 */ /* 0x000f280000300800 */
[----:B------:R-:W2:Y:S01]  /*32a50*/  LDL R168, [R1+0xd0c] ;  /* 0x000d0c0001a87983 */ /* 0x000ea20000100800 */
[----:B------:R-:W-:-:S02]  /*32a60*/  PRMT R219, R229, 0x5410, R231 ;  /* 0x00005410e5db7816 */ /* 0x000fc400000000e7 */
[----:B------:R-:W-:Y:S01]  /*32a70*/  PRMT R20, R0, 0x5410, R227 ;  /* 0x0000541000147816 */ /* 0x000fe200000000e3 */
[----:B------:R-:W4:Y:S04]  /*32a80*/  LDL.LU R231, [R1+0x2600] ;  /* 0x0026000001e77983 */ /* 0x000f280000300800 */
[----:B------:R-:W4:Y:S04]  /*32a90*/  LDL.LU R229, [R1+0x25fc] ;  /* 0x0025fc0001e57983 */ /* 0x000f280000300800 */
[----:B------:R-:W4:Y:S04]  /*32aa0*/  LDL.LU R227, [R1+0x25f8] ;  /* 0x0025f80001e37983 */ /* 0x000f280000300800 */
[----:B------:R-:W4:Y:S01]  /*32ab0*/  LDL.LU R0, [R1+0x25f4] ;  /* 0x0025f40001007983 */ /* 0x000f220000300800 */
[----:B------:R-:W-:-:S02]  /*32ac0*/  PRMT R21, R2, 0x5410, R226 ;  /* 0x0000541002157816 */ /* 0x000fc400000000e2 */
[----:B------:R-:W-:Y:S02]  /*32ad0*/  PRMT R22, R6, 0x5410, R7 ;  /* 0x0000541006167816 */ /* 0x000fe40000000007 */
[----:B------:R-:W-:Y:S01]  /*32ae0*/  PRMT R23, R211, 0x5410, R212 ;  /* 0x00005410d3177816 */ /* 0x000fe200000000d4 */
[----:B---3--:R0:W-:Y:S04]  /*32af0*/  STS.128 [R206], R16 ;  /* 0x00000010ce007388 */ /* 0x0081e80000000c00 */
[----:B------:R1:W-:Y:S04]  /*32b00*/  STS.128 [R206+0x4000], R12 ;  /* 0x0040000cce007388 */ /* 0x0003e80000000c00 */
[----:B------:R-:W-:Y:S04]  /*32b10*/  STS.128 [R206+0x8000], R220 ;  /* 0x008000dcce007388 */ /* 0x000fe80000000c00 */
[----:B------:R-:W-:Y:S01]  /*32b20*/  STS.128 [R206+0xc000], R216 ;  /* 0x00c000d8ce007388 */ /* 0x000fe20000000c00 */
[----:B0-----:R-:W-:-:S02]  /*32b30*/  PRMT R16, R232, 0x5410, R225 ;  /* 0x00005410e8107816 */ /* 0x001fc400000000e1 */
[----:B-1----:R-:W-:Y:S01]  /*32b40*/  PRMT R12, R228, 0x5410, R230 ;  /* 0x00005410e40c7816 */ /* 0x002fe200000000e6 */
        /* <DEDUP_REMOVED lines=8> */
[----:B------:R-:W3:Y:S01]  /*32bd0*/  LDL.LU R11, [R1+0x25d8] ;  /* 0x0025d800010b7983 */ /* 0x000ee20000300800 */
[----:B------:R-:W-:-:S03]  /*32be0*/  PRMT R19, R209, 0x5410, R210 ;  /* 0x00005410d1137816 */ /* 0x000fc600000000d2 */
[----:B------:R-:W3:Y:S01]  /*32bf0*/  LDL.LU R10, [R1+0x25d4] ;  /* 0x0025d400010a7983 */ /* 0x000ee20000300800 */
[----:B------:R-:W-:-:S03]  /*32c00*/  PRMT R13, R8, 0x5410, R9 ;  /* 0x00005410080d7816 */ /* 0x000fc60000000009 */
[----:B------:R-:W3:Y:S04]  /*32c10*/  LDL.LU R9, [R1+0x25d0] ;  /* 0x0025d00001097983 */ /* 0x000ee80000300800 */
[----:B------:R-:W3:Y:S04]  /*32c20*/  LDL.LU R8, [R1+0x25cc] ;  /* 0x0025cc0001087983 */ /* 0x000ee80000300800 */
[----:B------:R-:W3:Y:S04]  /*32c30*/  LDL.LU R7, [R1+0x25c8] ;  /* 0x0025c80001077983 */ /* 0x000ee80000300800 */
[----:B------:R-:W3:Y:S04]  /*32c40*/  LDL.LU R6, [R1+0x25c4] ;  /* 0x0025c40001067983 */ /* 0x000ee80000300800 */
[----:B------:R-:W3:Y:S04]  /*32c50*/  LDL.LU R5, [R1+0x25c0] ;  /* 0x0025c00001057983 */ /* 0x000ee80000300800 */
[----:B--2---:R-:W-:Y:S04]  /*32c60*/  STS.128 [R168], R20 ;  /* 0x00000014a8007388 */ /* 0x004fe80000000c00 */
[----:B------:R0:W-:Y:S02]  /*32c70*/  STS.128 [R168+0x4000], R16 ;  /* 0x00400010a8007388 */ /* 0x0001e40000000c00 */
[----:B0-----:R-:W-:-:S02]  /*32c80*/  PRMT R16, R167, 0x5410, R193 ;  /* 0x00005410a7107816 */ /* 0x001fc400000000c1 */
[----:B------:R-:W2:Y:S01]  /*32c90*/  LDL R167, [R1+0xd08] ;  /* 0x000d080001a77983 */ /* 0x000ea20000100800 */
[----:B------:R-:W-:-:S03]  /*32ca0*/  PRMT R21, R151, 0x5410, R188 ;  /* 0x0000541097157816 */ /* 0x000fc600000000bc */
[----:B------:R-:W4:Y:S01]  /*32cb0*/  LDL R151, [R1+0x2218] ;  /* 0x0022180001977983 */ /* 0x000f220000100800 */
        /* <DEDUP_REMOVED lines=12> */
[----:B------:R-:W-:Y:S01]  /*32d80*/  PRMT R23, R172, 0x5410, R173 ;  /* 0x00005410ac177816 */ /* 0x000fe200000000ad */
[----:B------:R0:W-:Y:S01]  /*32d90*/  STS.128 [R168+0x8000], R12 ;  /* 0x0080000ca8007388 */ /* 0x0001e20000000c00 */
[----:B------:R-:W-:Y:S02]  /*32da0*/  PRMT R17, R186, 0x5410, R187 ;  /* 0x00005410ba117816 */ /* 0x000fe400000000bb */
[----:B------:R-:W-:Y:S02]  /*32db0*/  PRMT R18, R178, 0x5410, R179 ;  /* 0x00005410b2127816 */ /* 0x000fe400000000b3 */
[----:B------:R-:W-:Y:S01]  /*32dc0*/  PRMT R19, R170, 0x5410, R171 ;  /* 0x00005410aa137816 */ /* 0x000fe200000000ab */
[----:B------:R-:W-:Y:S01]  /*32dd0*/  STS.128 [R168+0xc000], R220 ;  /* 0x00c000dca8007388 */ /* 0x000fe20000000c00 */
[----:B0-----:R-:W-:Y:S02]  /*32de0*/  PRMT R12, R191, 0x5410, R192 ;  /* 0x00005410bf0c7816 */ /* 0x001fe400000000c0 */
[----:B------:R-:W-:-:S02]  /*32df0*/  PRMT R13, R184, 0x5410, R185 ;  /* 0x00005410b80d7816 */ /* 0x000fc400000000b9 */
[----:B------:R-:W-:Y:S02]  /*32e00*/  PRMT R14, R176, 0x5410, R177 ;  /* 0x00005410b00e7816 */ /* 0x000fe400000000b1 */
[----:B------:R-:W-:Y:S01]  /*32e10*/  PRMT R15, R169, 0x5410, R3 ;  /* 0x00005410a90f7816 */ /* 0x000fe20000000003 */
[----:B--2---:R-:W-:Y:S04]  /*32e20*/  STS.128 [R167], R216 ;  /* 0x000000d8a7007388 */ /* 0x004fe80000000c00 */
[----:B------:R-:W-:Y:S04]  /*32e30*/  STS.128 [R167+0x4000], R20 ;  /* 0x00400014a7007388 */ /* 0x000fe80000000c00 */
[----:B------:R-:W-:Y:S04]  /*32e40*/  STS.128 [R167+0x8000], R16 ;  /* 0x00800010a7007388 */ /* 0x000fe80000000c00 */
[----:B------:R-:W-:Y:S04]  /*32e50*/  STS.128 [R167+0xc000], R12 ;  /* 0x00c0000ca7007388 */ /* 0x000fe80000000c00 */
[----:B----4-:R-:W-:Y:S04]  /*32e60*/  STS.U8 [R151+0x10000], R166 ;  /* 0x010000a697007388 */ /* 0x010fe80000000000 */
[----:B------:R-:W-:Y:S04]  /*32e70*/  STS.U8 [R151+0x10400], R165 ;  /* 0x010400a597007388 */ /* 0x000fe80000000000 */
        /* <DEDUP_REMOVED lines=14> */
[----:B---3--:R-:W-:Y:S04]  /*32f60*/  STS.U8 [R11+0x10080], R149 ;  /* 0x010080950b007388 */ /* 0x008fe80000000000 */
        /* <DEDUP_REMOVED lines=80> */
[----:B------:R0:W-:Y:S04]  /*33470*/  STS.U8 [R6+0x13700], R24 ;  /* 0x0137001806007388 */ /* 0x0001e80000000000 */
[----:B------:R-:W-:Y:S04]  /*33480*/  STS.U8 [R6+0x12b00], R27 ;  /* 0x012b001b06007388 */ /* 0x000fe80000000000 */
[----:B------:R1:W-:Y:S04]  /*33490*/  STS.U8 [R6+0x12f00], R26 ;  /* 0x012f001a06007388 */ /* 0x0003e80000000000 */
[----:B------:R-:W-:Y:S04]  /*334a0*/  STS.U8 [R6+0x12300], R29 ;  /* 0x0123001d06007388 */ /* 0x000fe80000000000 */
[----:B------:R2:W-:Y:S04]  /*334b0*/  STS.U8 [R6+0x12700], R28 ;  /* 0x0127001c06007388 */ /* 0x0005e80000000000 */
[----:B------:R-:W-:Y:S04]  /*334c0*/  STS.U8 [R6+0x11b00], R31 ;  /* 0x011b001f06007388 */ /* 0x000fe80000000000 */
[----:B------:R3:W-:Y:S04]  /*334d0*/  STS.U8 [R6+0x11f00], R30 ;  /* 0x011f001e06007388 */ /* 0x0007e80000000000 */
[----:B------:R-:W-:Y:S04]  /*334e0*/  STS.U8 [R6+0x11300], R33 ;  /* 0x0113002106007388 */ /* 0x000fe80000000000 */
[----:B0-----:R-:W4:Y:S04]  /*334f0*/  LDL.LU.64 R24, [R1+0x400] ;  /* 0x0004000001187983 */ /* 0x001f280000300a00 */
[----:B------:R0:W-:Y:S04]  /*33500*/  STS.U8 [R6+0x11700], R32 ;  /* 0x0117002006007388 */ /* 0x0001e80000000000 */
[----:B-1----:R-:W4:Y:S04]  /*33510*/  LDL.LU.64 R26, [R1+0x408] ;  /* 0x00040800011a7983 */ /* 0x002f280000300a00 */
[----:B------:R-:W-:Y:S04]  /*33520*/  STS.U8 [R6+0x10b00], R35 ;  /* 0x010b002306007388 */ /* 0x000fe80000000000 */
[----:B--2---:R-:W4:Y:S04]  /*33530*/  LDL.LU.64 R28, [R1+0x410] ;  /* 0x00041000011c7983 */ /* 0x004f280000300a00 */
[----:B------:R1:W-:Y:S04]  /*33540*/  STS.U8 [R6+0x10f00], R34 ;  /* 0x010f002206007388 */ /* 0x0003e80000000000 */
[----:B---3--:R-:W4:Y:S04]  /*33550*/  LDL.LU.64 R30, [R1+0x418] ;  /* 0x00041800011e7983 */ /* 0x008f280000300a00 */
[----:B------:R-:W-:Y:S04]  /*33560*/  STS.U8 [R6+0x10300], R37 ;  /* 0x0103002506007388 */ /* 0x000fe80000000000 */
[----:B------:R2:W-:Y:S04]  /*33570*/  STS.U8 [R6+0x10700], R36 ;  /* 0x0107002406007388 */ /* 0x0005e80000000000 */
[----:B0-----:R-:W4:Y:S04]  /*33580*/  LDL.LU.64 R32, [R1+0x420] ;  /* 0x0004200001207983 */ /* 0x001f280000300a00 */
[----:B-1----:R-:W4:Y:S04]  /*33590*/  LDL.LU.64 R34, [R1+0x428] ;  /* 0x0004280001227983 */ /* 0x002f280000300a00 */
[----:B--2---:R-:W4:Y:S04]  /*335a0*/  LDL.LU.64 R36, [R1+0x430] ;  /* 0x0004300001247983 */ /* 0x004f280000300a00 */
[----:B------:R-:W4:Y:S04]  /*335b0*/  LDL.LU.64 R38, [R1+0x438] ;  /* 0x0004380001267983 */ /* 0x000f280000300a00 */
        /* <DEDUP_REMOVED lines=23> */
[----:B------:R-:W4:Y:S01]  /*33730*/  LDL.LU.64 R86, [R1+0x4f8] ;  /* 0x0004f80001567983 */ /* 0x000f220000300a00 */
[----:B------:R-:W0:Y:S03]  /*33740*/  S2R R12, SR_CgaCtaId ;  /* 0x00000000000c7919 */ /* 0x000e260000008800 */
        /* <DEDUP_REMOVED lines=17> */
[----:B------:R-:W-:Y:S01]  /*33860*/  STS.U8 [R5+0x13b80], R238 ;  /* 0x013b80ee05007388 */ /* 0x000fe20000000000 */
[----:B------:R1:W-:Y:S06]  /*33870*/  MEMBAR.ALL.CTA ;  /* 0x0000000000007992 */ /* 0x0003ec0000008000 */
[----:B-1----:R-:W1:Y:S01]  /*33880*/  FENCE.VIEW.ASYNC.S ;  /* 0x00000000000073c6 */ /* 0x002e620000000000 */
[----:B------:R-:W-:-:S04]  /*33890*/  MOV R3, 0x400 ;  /* 0x0000040000037802 */ /* 0x000fc80000000f00 */
[----:B0-----:R-:W-:Y:S01]  /*338a0*/  LEA R3, R12, R3, 0x18 ;  /* 0x000000030c037211 */ /* 0x001fe200078ec0ff */
[----:B-1----:R-:W-:Y:S03]  /*338b0*/  BAR.SYNC.DEFER_BLOCKING 0x0 ;  /* 0x0000000000007b1d */ /* 0x002fe60000010000 */
[----:B------:R-:W-:-:S04]  /*338c0*/  SHF.R.U32.HI R3, RZ, 0x4, R3 ;  /* 0x00000004ff037819 */ /* 0x000fc80000011603 */
[----:B------:R-:W-:-:S04]  /*338d0*/  SGXT.U32 R3, R3, 0xe ;  /* 0x0000000e0303781a */ /* 0x000fc80000000000 */
[----:B------:R-:W-:Y:S01]  /*338e0*/  R2UR UR16, R3 ;  /* 0x00000000031072ca */ /* 0x000fe200000e0000 */
[----:B------:R-:W-:Y:S01]  /*338f0*/  UMOV UR17, 0x40000040 ;  /* 0x4000004000117882 */ /* 0x000fe20000000000 */
[----:B----4-:R-:W-:-:S11]  /*33900*/  WARPGROUP.ARRIVE ;  /* 0x00000000000079c5 */ /* 0x010fd60000000000 */
[----:B------:R-:W-:Y:S03]  /*33910*/  QGMMA.64x128x32.F32.E5M2.E5M2 R24, gdesc[UR16], R24, gsb0 ;  /* 0x01e00000101879f3 */ /* 0x000fe60008003818 */
[----:B------:R-:W-:Y:S02]  /*33920*/  WARPGROUP.DEPBAR.LE gsb0, 0x0 ;  /* 0x00008000000079c5 */ /* 0x000fe40000010000 */
[----:B------:R-:W-:-:S07]  /*33930*/  WARPGROUP.ARRIVE ;  /* 0x00000000000079c5 */ /* 0x000fce0000000000 */
[----:B------:R-:W-:Y:S03]  /*33940*/  QGMMA.64x128x32.F32.E5M2.E5M2 R24, gdesc[UR4], R24, gsb0 ;  /* 0x01e00000041879f3 */ /* 0x000fe60008003818 */
[----:B------:R-:W-:Y:S02]  /*33950*/  WARPGROUP.DEPBAR.LE gsb0, 0x0 ;  /* 0x00008000000079c5 */ /* 0x000fe40000010000 */
[----:B------:R-:W-:-:S07]  /*33960*/  WARPGROUP.ARRIVE ;  /* 0x00000000000079c5 */ /* 0x000fce0000000000 */
[----:B------:R-:W-:Y:S01]  /*33970*/  QGMMA.64x128x32.F32.E5M2.E5M2 R24, gdesc[UR8], R24, gsb0 ;  /* 0x01e00000081879f3 */ /* 0x000fe20008003818 */
[----:B------:R-:W-:Y:S04]  /*33980*/  STL.64 [R1+0x25b8], R236 ;  /* 0x0025b8ec01007387 */ /* 0x000fe80000100a00 */
[----:B------:R-:W-:Y:S04]  /*33990*/  STL.64 [R1+0x25b0], R234 ;  /* 0x0025b0ea01007387 */ /* 0x000fe80000100a00 */
[----:B------:R-:W-:Y:S04]  /*339a0*/  STL.64 [R1+0x25a8], R232 ;  /* 0x0025a8e801007387 */ /* 0x000fe80000100a00 */
[----:B------:R-:W-:Y:S04]  /*339b0*/  STL.64 [R1+0x25a0], R230 ;  /* 0x0025a0e601007387 */ /* 0x000fe80000100a00 */
[----:B------:R-:W-:Y:S04]  /*339c0*/  STL.64 [R1+0x2598], R228 ;  /* 0x002598e401007387 */ /* 0x000fe80000100a00 */
[----:B------:R-:W-:Y:S04]  /*339d0*/  STL.64 [R1+0x2590], R226 ;  /* 0x002590e201007387 */ /* 0x000fe80000100a00 */
[----:B------:R0:W-:Y:S04]  /*339e0*/  STL.64 [R1+0x2588], R224 ;  /* 0x002588e001007387 */ /* 0x0001e80000100a00 */
[----:B------:R-:W2:Y:S04]  /*339f0*/  LDL.LU.64 R184, [R1+0x300] ;  /* 0x0003000001b87983 */ /* 0x000ea80000300a00 */
[----:B------:R-:W2:Y:S04]  /*33a00*/  LDL.LU.64 R186, [R1+0x308] ;  /* 0x0003080001ba7983 */ /* 0x000ea80000300a00 */
[----:B------:R-:W2:Y:S01]  /*33a10*/  LDL.LU.64 R188, [R1+0x310] ;  /* 0x0003100001bc7983 */ /* 0x000ea20000300a00 */
[----:B------:R-:W-:-:S02]  /*33a20*/  WARPGROUP.DEPBAR.LE gsb0, 0x0 ;  /* 0x00008000000079c5 */ /* 0x000fc40000010000 */
[----:B------:R-:W-:-:S06]  /*33a30*/  WARPGROUP.ARRIVE ;  /* 0x00000000000079c5 */ /* 0x000fcc0000000000 */
[----:B------:R-:W-:Y:S03]  /*33a40*/  QGMMA.64x128x32.F32.E5M2.E5M2 R24, gdesc[UR12], R24, gsb0 ;  /* 0x01e000000c1879f3 */ /* 0x000fe60008003818 */
[----:B------:R-:W-:Y:S02]  /*33a50*/  WARPGROUP.DEPBAR.LE gsb0, 0x0 ;  /* 0x00008000000079c5 */ /* 0x000fe40000010000 */
[----:B------:R1:W-:Y:S04]  /*33a60*/  STL.64 [R1+0x400], R24 ;  /* 0x0004001801007387 */ /* 0x0003e80000100a00 */
        /* <DEDUP_REMOVED lines=31> */
[----:B------:R-:W2:Y:S04]  /*33c60*/  LDL.LU.64 R190, [R1+0x318] ;  /* 0x0003180001be7983 */ /* 0x000ea80000300a00 */
        /* <DEDUP_REMOVED lines=16> */
[----:B0-----:R-:W2:Y:S04]  /*33d70*/  LDL.LU.64 R224, [R1+0x3a0] ;  /* 0x0003a00001e07983 */ /* 0x001ea80000300a00 */
        /* <DEDUP_REMOVED lines=10> */
[----:B------:R-:W2:Y:S01]  /*33e20*/  LDL.LU.64 R246, [R1+0x3f8] ;  /* 0x0003f80001f67983 */ /* 0x000ea20000300a00 */
[----:B------:R-:W-:Y:S01]  /*33e30*/  UIADD3.64 UR52, UR4, 0x1fe, URZ ;  /* 0x000001fe04347897 */ /* 0x000fe2000fffe03f */
[----:B------:R-:W-:Y:S01]  /*33e40*/  UMOV UR54, UR18 ;  /* 0x0000001200367c82 */ /* 0x000fe20008000000 */
[----:B------:R-:W-:Y:S01]  /*33e50*/  UMOV UR55, UR19 ;  /* 0x0000001300377c82 */ /* 0x000fe20008000000 */
[----:B------:R-:W-:Y:S01]  /*33e60*/  UIADD3.64 UR48, UR4, 0x200, URZ ;  /* 0x0000020004307897 */ /* 0x000fe2000fffe03f */
[----:B------:R-:W-:Y:S01]  /*33e70*/  UMOV UR50, UR6 ;  /* 0x0000000600327c82 */ /* 0x000fe20008000000 */
[----:B------:R-:W-:Y:S01]  /*33e80*/  UMOV UR51, UR7 ;  /* 0x0000000700337c82 */ /* 0x000fe20008000000 */
[----:B-1----:R-:W2:Y:S04]  /*33e90*/  LDL.LU.64 R24, [R1+0x200] ;  /* 0x0002000001187983 */ /* 0x002ea80000300a00 */
[----:B---3--:R-:W3:Y:S04]  /*33ea0*/  LDL.LU.64 R26, [R1+0x208] ;  /* 0x00020800011a7983 */ /* 0x008ee80000300a00 */
[----:B----4-:R-:W3:Y:S04]  /*33eb0*/  LDL.LU.64 R28, [R1+0x210] ;  /* 0x00021000011c7983 */ /* 0x010ee80000300a00 */
[----:B------:R-:W3:Y:S04]  /*33ec0*/  LDL.LU.64 R30, [R1+0x218] ;  /* 0x00021800011e7983 */ /* 0x000ee80000300a00 */
        /* <DEDUP_REMOVED lines=60> */
[----:B--2---:R-:W-:-:S06]  /*34290*/  WARPGROUP.ARRIVE ;  /* 0x00000000000079c5 */ /* 0x004fcc0000000000 */
[----:B------:R-:W-:Y:S01]  /*342a0*/  QGMMA.64x128x32.F32.E5M2.E5M2 R184, gdesc[UR52], R184, gsb0 ;  /* 0x01e0000034b879f3 */ /* 0x000fe200080038b8 */
[----:B------:R-:W-:Y:S01]  /*342b0*/  UIADD3.64 UR52, UR4, 0x202, URZ ;  /* 0x0000020204347897 */ /* 0x000fe2000fffe03f */
[----:B------:R-:W-:Y:S01]  /*342c0*/  UMOV UR54, UR10 ;  /* 0x0000000a00367c82 */ /* 0x000fe20008000000 */
[----:B------:R-:W-:Y:S01]  /*342d0*/  UMOV UR55, UR11 ;  /* 0x0000000b00377c82 */ /* 0x000fe20008000000 */
[----:B------:R-:W-:Y:S02]  /*342e0*/  WARPGROUP.DEPBAR.LE gsb0, 0x0 ;  /* 0x00008000000079c5 */ /* 0x000fe40000010000 */
[----:B------:R-:W-:-:S06]  /*342f0*/  WARPGROUP.ARRIVE ;  /* 0x00000000000079c5 */ /* 0x000fcc0000000000 */
        /* <DEDUP_REMOVED lines=17> */
[----:B---3--:R-:W-:-:S06]  /*34410*/  WARPGROUP.ARRIVE ;  /* 0x00000000000079c5 */ /* 0x008fcc0000000000 */
        /* <DEDUP_REMOVED lines=23> */
[----:B----4-:R-:W-:-:S06]  /*34590*/  WARPGROUP.ARRIVE ;  /* 0x00000000000079c5 */ /* 0x010fcc0000000000 */
        /* <DEDUP_REMOVED lines=10> */
[----:B------:R-:W-:Y:S04]  /*34640*/  STL.64 [R1+0x300], R184 ;  /* 0x000300b801007387 */ /* 0x000fe80000100a00 */
[----:B------:R-:W-:Y:S04]  /*34650*/  STL.64 [R1+0x308], R186 ;  /* 0x000308ba01007387 */ /* 0x000fe80000100a00 */
[----:B------:R-:W-:Y:S04]  /*34660*/  STL.64 [R1+0x310], R188 ;  /* 0x000310bc01007387 */ /* 0x000fe80000100a00 */
[----:B------:R-:W-:Y:S01]  /*34670*/  STL.64 [R1+0x318], R190 ;  /* 0x000318be01007387 */ /* 0x000fe20000100a00 */
[----:B------:R-:W-:-:S02]  /*34680*/  WARPGROUP.DEPBAR.LE gsb0, 0x0 ;  /* 0x00008000000079c5 */ /* 0x000fc40000010000 */
[----:B------:R-:W-:-:S06]  /*34690*/  WARPGROUP.ARRIVE ;  /* 0x00000000000079c5 */ /* 0x000fcc0000000000 */
[----:B------:R-:W-:Y:S01]  /*346a0*/  QGMMA.64x128x32.F32.E5M2.E5M2 R120, gdesc[UR52], R120, gsb0 ;  /* 0x01e00000347879f3 */ /* 0x000fe20008003878 */
        /* <DEDUP_REMOVED lines=22> */
[----:B------:R0:W-:Y:S04]  /*34810*/  STL.64 [R1+0x3d0], R236 ;  /* 0x0003d0ec01007387 */ /* 0x0001e80000100a00 */
[----:B------:R-:W-:Y:S04]  /*34820*/  STL.64 [R1+0x3d8], R238 ;  /* 0x0003d8ee01007387 */ /* 0x000fe80000100a00 */
[----:B------:R-:W-:Y:S04]  /*34830*/  STL.64 [R1+0x3e0], R240 ;  /* 0x0003e0f001007387 */ /* 0x000fe80000100a00 */
[----:B------:R-:W-:Y:S04]  /*34840*/  STL.64 [R1+0x3e8], R242 ;  /* 0x0003e8f201007387 */ /* 0x000fe80000100a00 */
[----:B------:R-:W-:Y:S04]  /*34850*/  STL.64 [R1+0x3f0], R244 ;  /* 0x0003f0f401007387 */ /* 0x000fe80000100a00 */
[----:B------:R-:W-:Y:S04]  /*34860*/  STL.64 [R1+0x3f8], R246 ;  /* 0x0003f8f601007387 */ /* 0x000fe80000100a00 */
[----:B0-----:R-:W2:Y:S04]  /*34870*/  LDL.LU.64 R236, [R1+0x25b8] ;  /* 0x0025b80001ec7983 */ /* 0x001ea80000300a00 */
[----:B------:R-:W3:Y:S04]  /*34880*/  LDL.LU.64 R234, [R1+0x25b0] ;  /* 0x0025b00001ea7983 */ /* 0x000ee80000300a00 */
[----:B------:R-:W4:Y:S04]  /*34890*/  LDL.LU.64 R232, [R1+0x25a8] ;  /* 0x0025a80001e87983 */ /* 0x000f280000300a00 */
[----:B------:R-:W2:Y:S04]  /*348a0*/  LDL.LU.64 R230, [R1+0x25a0] ;  /* 0x0025a00001e67983 */ /* 0x000ea80000300a00 */
[----:B------:R-:W3:Y:S04]  /*348b0*/  LDL.LU.64 R228, [R1+0x2598] ;  /* 0x0025980001e47983 */ /* 0x000ee80000300a00 */
[----:B------:R-:W4:Y:S04]  /*348c0*/  LDL.LU.64 R226, [R1+0x2590] ;  /* 0x0025900001e27983 */ /* 0x000f280000300a00 */
[----:B------:R-:W2:Y:S04]  /*348d0*/  LDL.LU.64 R224, [R1+0x2588] ;  /* 0x0025880001e07983 */ /* 0x000ea80000300a00 */
        /* <DEDUP_REMOVED lines=35> */
[----:B0-----:R-:W3:Y:S04]  /*34b10*/  LDL.LU.64 R86, [R1+0x2580] ;  /* 0x0025800001567983 */ /* 0x001ee80000300a00 */
[----:B------:R-:W4:Y:S04]  /*34b20*/  LDL.LU.64 R84, [R1+0x2578] ;  /* 0x0025780001547983 */ /* 0x000f280000300a00 */
[----:B------:R-:W2:Y:S04]  /*34b30*/  LDL.LU.64 R82, [R1+0x2570] ;  /* 0x0025700001527983 */ /* 0x000ea80000300a00 */
        /* <DEDUP_REMOVED lines=31> */
[----:B------:R-:W4:Y:S01]  /*34d30*/  LDL.LU.64 R210, [R1+0x2470] ;  /* 0x0024700001d27983 */ /* 0x000f220000300a00 */
[----:B------:R-:W-:-:S02]  /*34d40*/  IMAD.MOV.U32 R12, RZ, RZ, R89 ;  /* 0x000000ffff0c7224 */ /* 0x000fc400078e0059 */
[----:B------:R-:W-:Y:S02]  /*34d50*/  IMAD.MOV.U32 R252, RZ, RZ, R88 ;  /* 0x000000fffffc7224 */ /* 0x000fe400078e0058 */
[----:B------:R-:W-:Y:S02]  /*34d60*/  IMAD.MOV.U32 R14, RZ, RZ, R91 ;  /* 0x000000ffff0e7224 */ /* 0x000fe400078e005b */
[----:B------:R-:W-:Y:S02]  /*34d70*/  IMAD.MOV.U32 R13, RZ, RZ, R90 ;  /* 0x000000ffff0d7224 */ /* 0x000fe400078e005a */
[----:B------:R-:W-:Y:S02]  /*34d80*/  IMAD.MOV.U32 R16, RZ, RZ, R93 ;  /* 0x000000ffff107224 */ /* 0x000fe400078e005d */
[----:B------:R-:W-:Y:S02]  /*34d90*/  IMAD.MOV.U32 R15, RZ, RZ, R92 ;  /* 0x000000ffff0f7224 */ /* 0x000fe400078e005c */
[----:B------:R-:W-:-:S02]  /*34da0*/  IMAD.MOV.U32 R18, RZ, RZ, R95 ;  /* 0x000000ffff127224 */ /* 0x000fc400078e005f */
[----:B------:R-:W-:Y:S02]  /*34db0*/  IMAD.MOV.U32 R17, RZ, RZ, R94 ;  /* 0x000000ffff117224 */ /* 0x000fe400078e005e */
[----:B------:R-:W-:Y:S02]  /*34dc0*/  IMAD.MOV.U32 R222, RZ, RZ, R97 ;  /* 0x000000ffffde7224 */ /* 0x000fe400078e0061 */
[----:B------:R-:W-:Y:S02]  /*34dd0*/  IMAD.MOV.U32 R19, RZ, RZ, R96 ;  /* 0x000000ffff137224 */ /* 0x000fe400078e0060 */
[----:B------:R-:W-:Y:S02]  /*34de0*/  IMAD.MOV.U32 R220, RZ, RZ, R99 ;  /* 0x000000ffffdc7224 */ /* 0x000fe400078e0063 */
[----:B------:R-:W-:Y:S02]  /*34df0*/  IMAD.MOV.U32 R248, RZ, RZ, R98 ;  /* 0x000000fffff87224 */ /* 0x000fe400078e0062 */
[----:B------:R-:W-:Y:S01]  /*34e00*/  IMAD.MOV.U32 R3, RZ, RZ, R101 ;  /* 0x000000ffff037224 */ /* 0x000fe200078e0065 */
[----:B------:R-:W-:-:S02]  /*34e10*/  WARPGROUP.DEPBAR.LE gsb0, 0x0 ;  /* 0x00008000000079c5 */ /* 0x000fc40000010000 */
        /* <DEDUP_REMOVED lines=45> */
[----:B0-----:R-:W4:Y:S04]  /*350f0*/  LDL.LU.64 R182, [R1+0x2400] ;  /* 0x0024000001b67983 */ /* 0x001f280000300a00 */
        /* <DEDUP_REMOVED lines=15> */
[----:B------:R-:W2:Y:S04]  /*351f0*/  LDL.LU.64 R88, [R1] ;  /* 0x0000000001587983 */ /* 0x000ea80000300a00 */
[----:B------:R-:W2:Y:S04]  /*35200*/  LDL.LU.64 R90, [R1+0x8] ;  /* 0x00000800015a7983 */ /* 0x000ea80000300a00 */
[----:B------:R-:W2:Y:S04]  /*35210*/  LDL.LU.64 R92, [R1+0x10] ;  /* 0x00001000015c7983 */ /* 0x000ea80000300a00 */
[----:B------:R-:W2:Y:S04]  /*35220*/  LDL.LU.64 R94, [R1+0x18] ;  /* 0x00001800015e7983 */ /* 0x000ea80000300a00 */
[----:B------:R-:W2:Y:S01]  /*35230*/  LDL.LU.64 R96, [R1+0x20] ;  /* 0x0000200001607983 */ /* 0x000ea20000300a00 */
[----:B------:R-:W-:-:S03]  /*35240*/  IMAD.MOV.U32 R219, RZ, RZ, R100 ;  /* 0x000000ffffdb7224 */ /* 0x000fc600078e0064 */
[----:B------:R-:W2:Y:S01]  /*35250*/  LDL.LU.64 R98, [R1+0x28] ;  /* 0x0000280001627983 */ /* 0x000ea20000300a00 */
[----:B------:R-:W-:Y:S02]  /*35260*/  IMAD.MOV.U32 R245, RZ, RZ, R103 ;  /* 0x000000fffff57224 */ /* 0x000fe400078e0067 */
[----:B------:R-:W-:Y:S01]  /*35270*/  IMAD.MOV.U32 R223, RZ, RZ, R102 ;  /* 0x000000ffffdf7224 */ /* 0x000fe200078e0066 */
[----:B------:R-:W2:Y:S01]  /*35280*/  LDL.LU.64 R100, [R1+0x30] ;  /* 0x0000300001647983 */ /* 0x000ea20000300a00 */
[----:B------:R-:W-:Y:S02]  /*35290*/  IMAD.MOV.U32 R247, RZ, RZ, R105 ;  /* 0x000000fffff77224 */ /* 0x000fe400078e0069 */
[----:B------:R-:W-:Y:S01]  /*352a0*/  IMAD.MOV.U32 R246, RZ, RZ, R104 ;  /* 0x000000fffff67224 */ /* 0x000fe200078e0068 */
[----:B------:R-:W2:Y:S01]  /*352b0*/  LDL.LU.64 R102, [R1+0x38] ;  /* 0x0000380001667983 */ /* 0x000ea20000300a00 */
[----:B------:R-:W-:Y:S02]  /*352c0*/  IMAD.MOV.U32 R218, RZ, RZ, R107 ;  /* 0x000000ffffda7224 */ /* 0x000fe400078e006b */
[----:B------:R-:W-:Y:S01]  /*352d0*/  IMAD.MOV.U32 R221, RZ, RZ, R106 ;  /* 0x000000ffffdd7224 */ /* 0x000fe200078e006a */
[----:B------:R-:W2:Y:S01]  /*352e0*/  LDL.LU.64 R104, [R1+0x40] ;  /* 0x0000400001687983 */ /* 0x000ea20000300a00 */
[----:B------:R-:W-:-:S02]  /*352f0*/  IMAD.MOV.U32 R216, RZ, RZ, R109 ;  /* 0x000000ffffd87224 */ /* 0x000fc400078e006d */
        /* <DEDUP_REMOVED lines=11> */
[----:B------:R-:W-:-:S03]  /*353b0*/  IMAD.MOV.U32 R249, RZ, RZ, R116 ;  /* 0x000000fffff97224 */ /* 0x000fc600078e0074 */
        /* <DEDUP_REMOVED lines=25> */
[----:B------:R-:W3:Y:S01]  /*35550*/  LDL.LU R244, [R1+0x2120] ;  /* 0x0021200001f47983 */ /* 0x000ee20000300800 */
        /* <DEDUP_REMOVED lines=21> */
[----:B------:R-:W-:Y:S01]  /*356b0*/  R2UR UR48, R83 ;  /* 0x00000000533072ca */ /* 0x000fe200000e0000 */
[----:B------:R-:W-:Y:S01]  /*356c0*/  UMOV UR58, UR6 ;  /* 0x00000006003a7c82 */ /* 0x000fe20008000000 */
[----:B------:R-:W-:Y:S01]  /*356d0*/  UMOV UR59, UR7 ;  /* 0x00000007003b7c82 */ /* 0x000fe20008000000 */
[----:B------:R-:W-:Y:S02]  /*356e0*/  WARPGROUP.DEPBAR.LE gsb0, 0x0 ;  /* 0x00008000000079c5 */ /* 0x000fe40000010000 */
[----:B----4-:R-:W-:-:S06]  /*356f0*/  WARPGROUP.ARRIVE ;  /* 0x00000000000079c5 */ /* 0x010fcc0000000000 */
[----:B------:R-:W-:Y:S01]  /*35700*/  QGMMA.64x128x32.F32.E5M2.E5M2 R152, gdesc[UR52], R152, gsb0 ;  /* 0x01e00000349879f3 */ /* 0x000fe20008003898 */
[----:B------:R-:W-:Y:S04]  /*35710*/  STL.64 [R1], R88 ;  /* 0x0000005801007387 */ /* 0x000fe80000100a00 */
        /* <DEDUP_REMOVED lines=63> */
[----:B------:R-:W4:Y:S01]  /*35b10*/  LDL.LU R83, [R1+0x2284] ;  /* 0x0022840001537983 */ /* 0x000f220000300800 */
[----:B------:R-:W-:-:S03]  /*35b20*/  R2UR UR53, R84 ;  /* 0x00000000543572ca */ /* 0x000fc600000e0000 */
[----:B------:R-:W4:Y:S01]  /*35b30*/  LDL.LU R84, [R1+0x2280] ;  /* 0x0022800001547983 */ /* 0x000f220000300800 */
[----:B------:R-:W-:-:S03]  /*35b40*/  R2UR UR52, R85 ;  /* 0x00000000553472ca */ /* 0x000fc600000e0000 */
[----:B------:R-:W4:Y:S01]  /*35b50*/  LDL.LU R85, [R1+0x227c] ;  /* 0x00227c0001557983 */ /* 0x000f220000300800 */
[----:B------:R-:W-:Y:S02]  /*35b60*/  WARPGROUP.DEPBAR.LE gsb0, 0x0 ;  /* 0x00008000000079c5 */ /* 0x000fe40000010000 */
[----:B------:R-:W-:-:S06]  /*35b70*/  WARPGROUP.ARRIVE ;  /* 0x00000000000079c5 */ /* 0x000fcc0000000000 */
[----:B------:R-:W-:Y:S01]  /*35b80*/  QGMMA.64x128x32.F32.E5M2.E5M2 R152, gdesc[UR56], R152, gsb0 ;  /* 0x01e00000389879f3 */ /* 0x000fe20008003898 */
[----:B---3--:R-:W-:Y:S02]  /*35b90*/  R2UR UR57, R86 ;  /* 0x00000000563972ca */ /* 0x008fe400000e0000 */
[----:B------:R-:W-:Y:S01]  /*35ba0*/  R2UR UR56, R87 ;  /* 0x00000000573872ca */ /* 0x000fe200000e0000 */
[----:B------:R-:W4:Y:S04]  /*35bb0*/  LDL.LU R86, [R1+0x2278] ;  /* 0x0022780001567983 */ /* 0x000f280000300800 */
[----:B------:R-:W4:Y:S04]  /*35bc0*/  LDL.LU R87, [R1+0x2274] ;  /* 0x0022740001577983 */ /* 0x000f280000300800 */
[----:B------:R-:W3:Y:S01]  /*35bd0*/  LDL R238, [R1+0x2220] ;  /* 0x0022200001ee7983 */ /* 0x000ee20000100800 */
[----:B------:R-:W-:-:S05]  /*35be0*/  VIADD R2, R2, 0x1 ;  /* 0x0000000102027836 */ /* 0x000fca0000000000 */
[----:B------:R0:W-:Y:S01]  /*35bf0*/  STL [R1+0xd04], R2 ;  /* 0x000d040201007387 */ /* 0x0001e20000100800 */
[----:B---3--:R-:W-:Y:S02]  /*35c00*/  ISETP.NE.U32.AND P0, PT, R2, R238, PT ;  /* 0x000000ee0200720c */ /* 0x008fe40003f05070 */
[----:B0-----:R-:W0:Y:S02]  /*35c10*/  LDC R2, c[0x0][0x238] ;  /* 0x00008e00ff027b82 */ /* 0x001e240000000800 */
[----:B0-----:R-:W-:-:S05]  /*35c20*/  IMAD.SHL.U32 R2, R2, 0x80, RZ ;  /* 0x0000008002027824 */ /* 0x001fca00078e00ff */
[----:B------:R-:W-:-:S05]  /*35c30*/  IADD3 R225, P6, R2, R225, RZ ;  /* 0x000000e102e17210 */ /* 0x000fca0007fde0ff */
[----:B------:R0:W-:Y:S04]  /*35c40*/  STL [R1+0x1d08], R225 ;  /* 0x001d08e101007387 */ /* 0x0001e80000100800 */
[----:B0-----:R-:W3:Y:S01]  /*35c50*/  LDL.LU R225, [R1+0x2270] ;  /* 0x0022700001e17983 */ /* 0x001ee20000300800 */
[C---:B------:R-:W-:Y:S02]  /*35c60*/  IADD3 R0, P1, R2.reuse, R0, RZ ;  /* 0x0000000002007210 */ /* 0x040fe40007f3e0ff */
[----:B------:R-:W-:-:S03]  /*35c70*/  IADD3 R226, P2, R2, R226, RZ ;  /* 0x000000e202e27210 */ /* 0x000fc60007f5e0ff */
[----:B------:R0:W-:Y:S02]  /*35c80*/  STL [R1+0x1d00], R0 ;  /* 0x001d000001007387 */ /* 0x0001e40000100800 */
[----:B0-----:R-:W-:-:S05]  /*35c90*/  SHF.R.S32.HI R0, RZ, 0x1f, R2 ;  /* 0x0000001fff007819 */ /* 0x001fca0000011402 */
[----:B---3--:R-:W-:Y:S01]  /*35ca0*/  IMAD.X R225, R0, 0x1, R225, P2 ;  /* 0x0000000100e17824 */ /* 0x008fe200010e06e1 */
[----:B------:R-:W-:-:S05]  /*35cb0*/  IADD3 R227, P2, R2, R227, RZ ;  /* 0x000000e302e37210 */ /* 0x000fca0007f5e0ff */
[----:B------:R0:W-:Y:S04]  /*35cc0*/  STL [R1+0x1cf8], R227 ;  /* 0x001cf8e301007387 */ /* 0x0001e80000100800 */
[----:B0-----:R-:W3:Y:S01]  /*35cd0*/  LDL.LU R227, [R1+0x226c] ;  /* 0x00226c0001e37983 */ /* 0x001ee20000300800 */
[----:B------:R-:W-:-:S05]  /*35ce0*/  IADD3 R228, P3, R2, R228, RZ ;  /* 0x000000e402e47210 */ /* 0x000fca0007f7e0ff */
[----:B---3--:R-:W-:Y:S01]  /*35cf0*/  IMAD.X R227, R0, 0x1, R227, P3 ;  /* 0x0000000100e37824 */ /* 0x008fe200018e06e3 */
[----:B------:R-:W-:-:S05]  /*35d00*/  IADD3 R229, P3, R2, R229, RZ ;  /* 0x000000e502e57210 */ /* 0x000fca0007f7e0ff */
[----:B------:R0:W-:Y:S04]  /*35d10*/  STL [R1+0x1cf0], R229 ;  /* 0x001cf0e501007387 */ /* 0x0001e80000100800 */
[----:B0-----:R-:W3:Y:S01]  /*35d20*/  LDL.LU R229, [R1+0x2268] ;  /* 0x0022680001e57983 */ /* 0x001ee20000300800 */
[----:B------:R-:W-:Y:S02]  /*35d30*/  IADD3 R230, P4, R2, R230, RZ ;  /* 0x000000e602e67210 */ /* 0x000fe40007f9e0ff */
[----:B------:R-:W-:-:S03]  /*35d40*/  R2UR UR49, R244 ;  /* 0x00000000f43172ca */ /* 0x000fc600000e0000 */
[----:B---3--:R-:W-:Y:S01]  /*35d50*/  IMAD.X R229, R0, 0x1, R229, P4 ;  /* 0x0000000100e57824 */ /* 0x008fe200020e06e5 */
[----:B------:R-:W-:-:S05]  /*35d60*/  IADD3 R231, P4, R2, R231, RZ ;  /* 0x000000e702e77210 */ /* 0x000fca0007f9e0ff */
[----:B------:R0:W-:Y:S04]  /*35d70*/  STL [R1+0x1ce8], R231 ;  /* 0x001ce8e701007387 */ /* 0x0001e80000100800 */
[----:B0-----:R-:W3:Y:S04]  /*35d80*/  LDL.LU R231, [R1+0x2264] ;  /* 0x0022640001e77983 */ /* 0x001ee80000300800 */
[----:B------:R-:W2:Y:S04]  /*35d90*/  LDL.LU R243, [R1+0x1ce0] ;  /* 0x001ce00001f37983 */ /* 0x000ea80000300800 */
[----:B------:R-:W4:Y:S01]  /*35da0*/  LDL.LU R244, [R1+0x1d04] ;  /* 0x001d040001f47983 */ /* 0x000f220000300800 */
[----:B------:R-:W-:-:S05]  /*35db0*/  IADD3 R232, P5, R2, R232, RZ ;  /* 0x000000e802e87210 */ /* 0x000fca0007fbe0ff */
[----:B---3--:R-:W-:Y:S01]  /*35dc0*/  IMAD.X R231, R0, 0x1, R231, P5 ;  /* 0x0000000100e77824 */ /* 0x008fe200028e06e7 */
[----:B--2---:R-:W-:Y:S01]  /*35dd0*/  IADD3 R243, P5, R2, R243, RZ ;  /* 0x000000f302f37210 */ /* 0x004fe20007fbe0ff */
[----:B----4-:R-:W-:-:S04]  /*35de0*/  IMAD.X R244, R0, 0x1, R244, P6 ;  /* 0x0000000100f47824 */ /* 0x010fc800030e06f4 */
[----:B------:R0:W-:Y:S04]  /*35df0*/  STL [R1+0x1ce0], R243 ;  /* 0x001ce0f301007387 */ /* 0x0001e80000100800 */
[----:B0-----:R-:W2:Y:S04]  /*35e00*/  LDL.LU R243, [R1+0x1cd8] ;  /* 0x001cd80001f37983 */ /* 0x001ea80000300800 */
[----:B------:R0:W-:Y:S04]  /*35e10*/  STL [R1+0x1d04], R244 ;  /* 0x001d04f401007387 */ /* 0x0001e80000100800 */
[----:B0-----:R-:W3:Y:S01]  /*35e20*/  LDL.LU R244, [R1+0x1cfc] ;  /* 0x001cfc0001f47983 */ /* 0x001ee20000300800 */
[----:B--2---:R-:W-:-:S05]  /*35e30*/  IADD3 R243, P6, R2, R243, RZ ;  /* 0x000000f302f37210 */ /* 0x004fca0007fde0ff */
[----:B------:R0:W-:Y:S01]  /*35e40*/  STL [R1+0x1cd8], R243 ;  /* 0x001cd8f301007387 */ /* 0x0001e20000100800 */
[----:B---3--:R-:W-:-:S03]  /*35e50*/  IMAD.X R244, R0, 0x1, R244, P1 ;  /* 0x0000000100f47824 */ /* 0x008fc600008e06f4 */
        /* <DEDUP_REMOVED lines=2998> */
[----:B------:R-:W-:Y:S01]  /*419c0*/  STL [R1+0xd38], R243 ;  /* 0x000d38f301007387 */ /* 0x000fe20000100800 */
[----:B---3--:R-:W-:Y:S01]  /*419d0*/  IMAD.X R244, R0, 0x1, R244, P3 ;  /* 0x0000000100f47824 */ /* 0x008fe200018e06f4 */
[----:B------:R-:W-:-:S05]  /*419e0*/  IADD3 R233, P3, R2, R233, RZ ;  /* 0x000000e902e97210 */ /* 0x000fca0007f7e0ff */
[----:B------:R0:W-:Y:S04]  /*419f0*/  STL [R1+0xd30], R233 ;  /* 0x000d30e901007387 */ /* 0x0001e80000100800 */
[----:B0-----:R-:W2:Y:S04]  /*41a00*/  LDL.LU R233, [R1+0x2260] ;  /* 0x0022600001e97983 */ /* 0x001ea80000300800 */
[----:B------:R0:W-:Y:S01]  /*41a10*/  STL [R1+0xd5c], R244 ;  /* 0x000d5cf401007387 */ /* 0x0001e20000100800 */
[----:B--2---:R-:W-:-:S05]  /*41a20*/  IMAD.X R233, R0, 0x1, R233, P4 ;  /* 0x0000000100e97824 */ /* 0x004fca00020e06e9 */
[----:B------:R1:W-:Y:S04]  /*41a30*/  STL [R1+0xd54], R233 ;  /* 0x000d54e901007387 */ /* 0x0003e80000100800 */
[----:B------:R-:W2:Y:S04]  /*41a40*/  LDL.LU R243, [R1+0x2108] ;  /* 0x0021080001f37983 */ /* 0x000ea80000300800 */
[----:B0-----:R-:W3:Y:S01]  /*41a50*/  LDL.LU R244, [R1+0xd4c] ;  /* 0x000d4c0001f47983 */ /* 0x001ee20000300800 */
[----:B-1----:R-:W0:Y:S02]  /*41a60*/  LDC R233, c[0x0][0x23c] ;  /* 0x00008f00ffe97b82 */ /* 0x002e240000000800 */
[----:B0-----:R-:W-:-:S05]  /*41a70*/  IMAD.SHL.U32 R233, R233, 0x80, RZ ;  /* 0x00000080e9e97824 */ /* 0x001fca00078e00ff */
[----:B--2---:R-:W-:Y:S01]  /*41a80*/  IADD3 R243, P4, R233, R243, RZ ;  /* 0x000000f3e9f37210 */ /* 0x004fe20007f9e0ff */
[----:B---3--:R-:W-:-:S04]  /*41a90*/  IMAD.X R244, R0, 0x1, R244, P5 ;  /* 0x0000000100f47824 */ /* 0x008fc800028e06f4 */
        /* <DEDUP_REMOVED lines=24> */
[----:B---3--:R-:W-:-:S05]  /*41c20*/  IMAD.X R244, R0, 0x1, R244, P3 ;  /* 0x0000000100f47824 */ /* 0x008fca00018e06f4 */
[----:B------:R0:W-:Y:S04]  /*41c30*/  STL [R1+0xd2c], R244 ;  /* 0x000d2cf401007387 */ /* 0x0001e80000100800 */
[----:B0-----:R-:W2:Y:S01]  /*41c40*/  LDL.LU R244, [R1+0x2104] ;  /* 0x0021040001f47983 */ /* 0x001ea20000300800 */
[----:B------:R-:W-:-:S05]  /*41c50*/  IADD3 R224, P3, R233, R224, RZ ;  /* 0x000000e0e9e07210 */ /* 0x000fca0007f7e0ff */
[----:B------:R0:W-:Y:S02]  /*41c60*/  STL [R1+0x20f4], R224 ;  /* 0x0020f4e001007387 */ /* 0x0001e40000100800 */
[----:B0-----:R-:W-:-:S05]  /*41c70*/  SHF.R.S32.HI R224, RZ, 0x1f, R233 ;  /* 0x0000001fffe07819 */ /* 0x001fca00000114e9 */
[----:B--2---:R-:W-:-:S05]  /*41c80*/  IMAD.X R244, R224, 0x1, R244, P4 ;  /* 0x00000001e0f47824 */ /* 0x004fca00020e06f4 */
[----:B------:R0:W-:Y:S04]  /*41c90*/  STL [R1+0x2104], R244 ;  /* 0x002104f401007387 */ /* 0x0001e80000100800 */
[----:B------:R-:W2:Y:S04]  /*41ca0*/  LDL.LU R243, [R1+0x20f0] ;  /* 0x0020f00001f37983 */ /* 0x000ea80000300800 */
[----:B0-----:R-:W3:Y:S01]  /*41cb0*/  LDL.LU R244, [R1+0x20c0] ;  /* 0x0020c00001f47983 */ /* 0x001ee20000300800 */
[----:B--2---:R-:W-:-:S05]  /*41cc0*/  IADD3 R243, P4, R233, R243, RZ ;  /* 0x000000f3e9f37210 */ /* 0x004fca0007f9e0ff */
[----:B------:R0:W-:Y:S01]  /*41cd0*/  STL [R1+0x20f0], R243 ;  /* 0x0020f0f301007387 */ /* 0x0001e20000100800 */
[----:B---3--:R-:W-:-:S05]  /*41ce0*/  IMAD.X R244, R224, 0x1, R244, P5 ;  /* 0x00000001e0f47824 */ /* 0x008fca00028e06f4 */
[----:B------:R1:W-:Y:S04]  /*41cf0*/  STL [R1+0x20c0], R244 ;  /* 0x0020c0f401007387 */ /* 0x0003e80000100800 */
[----:B0-----:R-:W2:Y:S04]  /*41d00*/  LDL.LU R243, [R1+0x20ec] ;  /* 0x0020ec0001f37983 */ /* 0x001ea80000300800 */
[----:B-1----:R-:W3:Y:S01]  /*41d10*/  LDL.LU R244, [R1+0x20d4] ;  /* 0x0020d40001f47983 */ /* 0x002ee20000300800 */
        /* <DEDUP_REMOVED lines=523> */
[----:B------:R-:W-:Y:S01]  /*43dd0*/  STL [R1+0x1e18], R243 ;  /* 0x001e18f301007387 */ /* 0x000fe20000100800 */
[----:B---3--:R-:W-:Y:S01]  /*43de0*/  IMAD.X R244, R224, 0x1, R244, P3 ;  /* 0x00000001e0f47824 */ /* 0x008fe200018e06f4 */
[----:B------:R-:W-:-:S04]  /*43df0*/  IADD3 R234, P3, R233, R234, RZ ;  /* 0x000000eae9ea7210 */ /* 0x000fc80007f7e0ff */
[----:B------:R-:W-:Y:S04]  /*43e00*/  STL [R1+0x1e3c], R244 ;  /* 0x001e3cf401007387 */ /* 0x000fe80000100800 */
[----:B------:R0:W-:Y:S04]  /*43e10*/  STL [R1+0x1e10], R234 ;  /* 0x001e10ea01007387 */ /* 0x0001e80000100800 */
[----:B0-----:R-:W2:Y:S04]  /*43e20*/  LDL.LU R234, [R1+0x225c] ;  /* 0x00225c0001ea7983 */ /* 0x001ea80000300800 */
[----:B------:R-:W3:Y:S04]  /*43e30*/  LDL.LU R243, [R1+0x1e34] ;  /* 0x001e340001f37983 */ /* 0x000ee80000300800 */
[----:B------:R-:W4:Y:S01]  /*43e40*/  LDL.LU R244, [R1+0x1e08] ;  /* 0x001e080001f47983 */ /* 0x000f220000300800 */
[----:B---3--:R-:W-:Y:S01]  /*43e50*/  IMAD.X R243, R224, 0x1, R243, P4 ;  /* 0x00000001e0f37824 */ /* 0x008fe200020e06f3 */
[----:B----4-:R-:W-:-:S04]  /*43e60*/  IADD3 R244, P4, R233, R244, RZ ;  /* 0x000000f4e9f47210 */ /* 0x010fc80007f9e0ff */
[----:B------:R0:W-:Y:S04]  /*43e70*/  STL [R1+0x1e34], R243 ;  /* 0x001e34f301007387 */ /* 0x0001e80000100800 */
[----:B0-----:R-:W3:Y:S04]  /*43e80*/  LDL.LU R243, [R1+0x1e2c] ;  /* 0x001e2c0001f37983 */ /* 0x001ee80000300800 */
[----:B------:R0:W-:Y:S04]  /*43e90*/  STL [R1+0x1e08], R244 ;  /* 0x001e08f401007387 */ /* 0x0001e80000100800 */
[----:B0-----:R-:W4:Y:S01]  /*43ea0*/  LDL.LU R244, [R1+0x1e00] ;  /* 0x001e000001f47983 */ /* 0x001f220000300800 */
[----:B---3--:R-:W-:-:S05]  /*43eb0*/  IMAD.X R243, R224, 0x1, R243, P5 ;  /* 0x00000001e0f37824 */ /* 0x008fca00028e06f3 */
[----:B------:R0:W-:Y:S01]  /*43ec0*/  STL [R1+0x1e2c], R243 ;  /* 0x001e2cf301007387 */ /* 0x0001e20000100800 */
[----:B----4-:R-:W-:-:S03]  /*43ed0*/  IADD3 R244, P5, R233, R244, RZ ;  /* 0x000000f4e9f47210 */ /* 0x010fc60007fbe0ff */
        /* <DEDUP_REMOVED lines=15> */
[C---:B------:R-:W-:Y:S02]  /*43fd0*/  IMAD.X R4, R224.reuse, 0x1, R4, P3 ;  /* 0x00000001e0047824 */ /* 0x040fe400018e0604 */
[----:B---3--:R-:W-:-:S05]  /*43fe0*/  IMAD.X R243, R224, 0x1, R243, P2 ;  /* 0x00000001e0f37824 */ /* 0x008fca00010e06f3 */
[----:B------:R-:W-:Y:S04]  /*43ff0*/  STL [R1+0x1e14], R243 ;  /* 0x001e14f301007387 */ /* 0x000fe80000100800 */
[----:B------:R0:W-:Y:S01]  /*44000*/  STL [R1+0x1e0c], R4 ;  /* 0x001e0c0401007387 */ /* 0x0001e20000100800 */
[----:B----4-:R-:W-:-:S03]  /*44010*/  IADD3 R244, P2, R233, R244, RZ ;  /* 0x000000f4e9f47210 */ /* 0x010fc60007f5e0ff */
[----:B0-----:R-:W3:Y:S04]  /*44020*/  LDL.LU R4, [R1+0x2258] ;  /* 0x0022580001047983 */ /* 0x001ee80000300800 */
[----:B------:R0:W-:Y:S04]  /*44030*/  STL [R1+0x1de8], R244 ;  /* 0x001de8f401007387 */ /* 0x0001e80000100800 */
[----:B------:R-:W4:Y:S04]  /*44040*/  LDL.LU R243, [R1+0x1de0] ;  /* 0x001de00001f37983 */ /* 0x000f280000300800 */
[----:B0-----:R-:W2:Y:S01]  /*44050*/  LDL.LU R244, [R1+0x1e04] ;  /* 0x001e040001f47983 */ /* 0x001ea20000300800 */
[----:B----4-:R-:W-:-:S05]  /*44060*/  IADD3 R243, P3, R233, R243, RZ ;  /* 0x000000f3e9f37210 */ /* 0x010fca0007f7e0ff */
[----:B------:R0:W-:Y:S01]  /*44070*/  STL [R1+0x1de0], R243 ;  /* 0x001de0f301007387 */ /* 0x0001e20000100800 */
[----:B--2---:R-:W-:-:S05]  /*44080*/  IMAD.X R244, R224, 0x1, R244, P4 ;  /* 0x00000001e0f47824 */ /* 0x004fca00020e06f4 */
[----:B------:R1:W-:Y:S04]  /*44090*/  STL [R1+0x1e04], R244 ;  /* 0x001e04f401007387 */ /* 0x0003e80000100800 */
[----:B0-----:R-:W2:Y:S04]  /*440a0*/  LDL.LU R243, [R1+0x1dd8] ;  /* 0x001dd80001f37983 */ /* 0x001ea80000300800 */
[----:B-1----:R-:W4:Y:S01]  /*440b0*/  LDL.LU R244, [R1+0x1dfc] ;  /* 0x001dfc0001f47983 */ /* 0x002f220000300800 */
[----:B--2---:R-:W-:-:S05]  /*440c0*/  IADD3 R243, P4, R233, R243, RZ ;  /* 0x000000f3e9f37210 */ /* 0x004fca0007f9e0ff */
[----:B------:R-:W-:Y:S01]  /*440d0*/  STL [R1+0x1dd8], R243 ;  /* 0x001dd8f301007387 */ /* 0x000fe20000100800 */
[----:B----4-:R-:W-:Y:S01]  /*440e0*/  IMAD.X R244, R224, 0x1, R244, P5 ;  /* 0x00000001e0f47824 */ /* 0x010fe200028e06f4 */
[----:B------:R-:W-:-:S04]  /*440f0*/  IADD3 R237, P5, R233, R237, RZ ;  /* 0x000000ede9ed7210 */ /* 0x000fc80007fbe0ff */
[----:B------:R-:W-:Y:S04]  /*44100*/  STL [R1+0x1dfc], R244 ;  /* 0x001dfcf401007387 */ /* 0x000fe80000100800 */
[----:B------:R0:W-:Y:S04]  /*44110*/  STL [R1+0x1dd0], R237 ;  /* 0x001dd0ed01007387 */ /* 0x0001e80000100800 */
[----:B0-----:R-:W2:Y:S04]  /*44120*/  LDL.LU R237, [R1+0x2254] ;  /* 0x0022540001ed7983 */ /* 0x001ea80000300800 */
[----:B------:R-:W4:Y:S04]  /*44130*/  LDL.LU R243, [R1+0x1df4] ;  /* 0x001df40001f37983 */ /* 0x000f280000300800 */
[----:B------:R-:W3:Y:S01]  /*44140*/  LDL.LU R244, [R1+0x1dc8] ;  /* 0x001dc80001f47983 */ /* 0x000ee20000300800 */
[----:B----4-:R-:W-:Y:S01]  /*44150*/  IMAD.X R243, R224, 0x1, R243, P6 ;  /* 0x00000001e0f37824 */ /* 0x010fe200030e06f3 */
[----:B---3--:R-:W-:-:S04]  /*44160*/  IADD3 R244, P6, R233, R244, RZ ;  /* 0x000000f4e9f47210 */ /* 0x008fc80007fde0ff */
        /* <DEDUP_REMOVED lines=17> */
[----:B------:R-:W-:Y:S01]  /*44280*/  STL [R1+0x1ddc], R243 ;  /* 0x001ddcf301007387 */ /* 0x000fe20000100800 */
[----:B----4-:R-:W-:-:S05]  /*44290*/  IADD3 R244, P3, R233, R244, RZ ;  /* 0x000000f4e9f47210 */ /* 0x010fca0007f7e0ff */
[----:B------:R0:W-:Y:S04]  /*442a0*/  STL [R1+0x1db0], R244 ;  /* 0x001db0f401007387 */ /* 0x0001e80000100800 */
[----:B0-----:R-:W3:Y:S01]  /*442b0*/  LDL.LU R244, [R1+0x1da8] ;  /* 0x001da80001f47983 */ /* 0x001ee20000300800 */
[C---:B------:R-:W-:Y:S02]  /*442c0*/  IMAD.X R4, R224.reuse, 0x1, R4, P4 ;  /* 0x00000001e0047824 */ /* 0x040fe400020e0604 */
[----:B------:R-:W-:-:S03]  /*442d0*/  IMAD.X R235, R224, 0x1, R235, P5 ;  /* 0x00000001e0eb7824 */ /* 0x000fc600028e06eb */
[----:B------:R0:W-:Y:S04]  /*442e0*/  STL [R1+0x1dd4], R4 ;  /* 0x001dd40401007387 */ /* 0x0001e80000100800 */
[----:B0-----:R-:W4:Y:S01]  /*442f0*/  LDL.LU R4, [R1+0x2250] ;  /* 0x0022500001047983 */ /* 0x001f220000300800 */
[----:B------:R-:W-:Y:S02]  /*44300*/  WARPGROUP.DEPBAR.LE gsb0, 0x0 ;  /* 0x00008000000079c5 */ /* 0x000fe40000010000 */
[----:B------:R-:W-:Y:S01]  /*44310*/  WARPGROUP.ARRIVE ;  /* 0x00000000000079c5 */ /* 0x000fe20000000000 */
[----:B------:R-:W-:Y:S01]  /*44320*/  UMOV UR22, UR10 ;  /* 0x0000000a00167c82 */ /* 0x000fe20008000000 */
[----:B------:R-:W-:-:S04]  /*44330*/  UMOV UR23, UR11 ;  /* 0x0000000b00177c82 */ /* 0x000fc80008000000 */
[----:B------:R-:W-:Y:S01]  /*44340*/  QGMMA.64x128x32.F32.E5M2.E5M2 R152, gdesc[UR20], R152, gsb0 ;  /* 0x01e00000149879f3 */ /* 0x000fe20008003898 */
[----:B------:R-:W-:Y:S01]  /*44350*/  UMOV UR26, UR14 ;  /* 0x0000000e001a7c82 */ /* 0x000fe20008000000 */
[----:B------:R-:W-:Y:S01]  /*44360*/  UMOV UR27, UR15 ;  /* 0x0000000f001b7c82 */ /* 0x000fe20008000000 */
[----:B---3--:R-:W-:-:S05]  /*44370*/  IADD3 R244, P4, R233, R244, RZ ;  /* 0x000000f4e9f47210 */ /* 0x008fca0007f9e0ff */
[----:B------:R-:W-:Y:S04]  /*44380*/  STL [R1+0x1da8], R244 ;  /* 0x001da8f401007387 */ /* 0x000fe80000100800 */
[----:B------:R0:W-:Y:S04]  /*44390*/  STL [R1+0x1dcc], R235 ;  /* 0x001dcceb01007387 */ /* 0x0001e80000100800 */
[----:B0-----:R-:W3:Y:S04]  /*443a0*/  LDL.LU R235, [R1+0x224c] ;  /* 0x00224c0001eb7983 */ /* 0x001ee80000300800 */
[----:B------:R-:W4:Y:S01]  /*443b0*/  LDL.LU R244, [R1+0x1dc4] ;  /* 0x001dc40001f47983 */ /* 0x000f220000300800 */
[----:B------:R-:W-:-:S02]  /*443c0*/  WARPGROUP.DEPBAR.LE gsb0, 0x0 ;  /* 0x00008000000079c5 */ /* 0x000fc40000010000 */
[----:B------:R-:W-:-:S06]  /*443d0*/  WARPGROUP.ARRIVE ;  /* 0x00000000000079c5 */ /* 0x000fcc0000000000 */
[----:B------:R-:W-:Y:S01]  /*443e0*/  QGMMA.64x128x32.F32.E5M2.E5M2 R152, gdesc[UR24], R152, gsb0 ;  /* 0x01e00000189879f3 */ /* 0x000fe20008003898 */
[----:B--2---:R-:W-:-:S05]  /*443f0*/  IADD3 R237, P5, R233, R237, RZ ;  /* 0x000000ede9ed7210 */ /* 0x004fca0007fbe0ff */
[----:B------:R0:W-:Y:S04]  /*44400*/  STL [R1+0x1da0], R237 ;  /* 0x001da0ed01007387 */ /* 0x0001e80000100800 */
[----:B0-----:R-:W2:Y:S01]  /*44410*/  LDL.LU R237, [R1+0x2248] ;  /* 0x0022480001ed7983 */ /* 0x001ea20000300800 */
[----:B------:R-:W-:Y:S01]  /*44420*/  UMOV UR30, UR18 ;  /* 0x00000012001e7c82 */ /* 0x000fe20008000000 */
[----:B------:R-:W-:Y:S01]  /*44430*/  UMOV UR31, UR19 ;  /* 0x00000013001f7c82 */ /* 0x000fe20008000000 */
[----:B------:R-:W-:Y:S02]  /*44440*/  WARPGROUP.DEPBAR.LE gsb0, 0x0 ;  /* 0x00008000000079c5 */ /* 0x000fe40000010000 */
[----:B------:R-:W-:-:S06]  /*44450*/  WARPGROUP.ARRIVE ;  /* 0x00000000000079c5 */ /* 0x000fcc0000000000 */
[----:B------:R-:W-:Y:S01]  /*44460*/  QGMMA.64x128x32.F32.E5M2.E5M2 R88, gdesc[UR28], R88, gsb0 ;  /* 0x01e000001c5879f3 */ /* 0x000fe20008003858 */
[----:B----4-:R-:W-:-:S05]  /*44470*/  IMAD.X R244, R224, 0x1, R244, P6 ;  /* 0x00000001e0f47824 */ /* 0x010fca00030e06f4 */
        /* <DEDUP_REMOVED lines=9> */
[----:B------:R-:W-:-:S05]  /*44510*/  IADD3 R234, P6, R233, R234, RZ ;  /* 0x000000eae9ea7210 */ /* 0x000fca0007fde0ff */
[----:B------:R0:W-:Y:S04]  /*44520*/  STL [R1+0x1d98], R234 ;  /* 0x001d98ea01007387 */ /* 0x0001e80000100800 */
[----:B0-----:R-:W3:Y:S01]  /*44530*/  LDL.LU R234, [R1+0x2244] ;  /* 0x0022440001ea7983 */ /* 0x001ee20000300800 */
[----:B------:R-:W-:Y:S02]  /*44540*/  WARPGROUP.DEPBAR.LE gsb0, 0x0 ;  /* 0x00008000000079c5 */ /* 0x000fe40000010000 */
[----:B------:R-:W-:-:S06]  /*44550*/  WARPGROUP.ARRIVE ;  /* 0x00000000000079c5 */ /* 0x000fcc0000000000 */
[----:B------:R-:W-:Y:S01]  /*44560*/  QGMMA.64x128x32.F32.E5M2.E5M2 R88, gdesc[UR36], R88, gsb0 ;  /* 0x01e00000245879f3 */ /* 0x000fe20008003858 */
[----:B------:R-:W-:Y:S01]  /*44570*/  UMOV UR42, UR14 ;  /* 0x0000000e002a7c82 */ /* 0x000fe20008000000 */
[----:B------:R-:W-:Y:S01]  /*44580*/  UMOV UR43, UR15 ;  /* 0x0000000f002b7c82 */ /* 0x000fe20008000000 */
[----:B----4-:R-:W-:Y:S01]  /*44590*/  IMAD.X R244, R224, 0x1, R244, P1 ;  /* 0x00000001e0f47824 */ /* 0x010fe200008e06f4 */
[----:B------:R-:W-:-:S05]  /*445a0*/  IADD3 R236, P1, R233, R236, RZ ;  /* 0x000000ece9ec7210 */ /* 0x000fca0007f3e0ff */
[----:B------:R0:W-:Y:S04]  /*445b0*/  STL [R1+0x1d90], R236 ;  /* 0x001d90ec01007387 */ /* 0x0001e80000100800 */
[----:B0-----:R-:W4:Y:S01]  /*445c0*/  LDL.LU R236, [R1+0x2240] ;  /* 0x0022400001ec7983 */ /* 0x001f220000300800 */
[----:B------:R-:W-:Y:S02]  /*445d0*/  WARPGROUP.DEPBAR.LE gsb0, 0x0 ;  /* 0x00008000000079c5 */ /* 0x000fe40000010000 */
[----:B------:R-:W-:-:S06]  /*445e0*/  WARPGROUP.ARRIVE ;  /* 0x00000000000079c5 */ /* 0x000fcc0000000000 */
[----:B------:R-:W-:Y:S01]  /*445f0*/  QGMMA.64x128x32.F32.E5M2.E5M2 R88, gdesc[UR40], R88, gsb0 ;  /* 0x01e00000285879f3 */ /* 0x000fe20008003858 */
[----:B------:R-:W-:Y:S01]  /*44600*/  UMOV UR46, UR18 ;  /* 0x00000012002e7c82 */ /* 0x000fe20008000000 */
[----:B------:R-:W-:Y:S01]  /*44610*/  UMOV UR47, UR19 ;  /* 0x00000013002f7c82 */ /* 0x000fe20008000000 */
[----:B------:R0:W-:Y:S04]  /*44620*/  STL [R1+0x1dbc], R244 ;  /* 0x001dbcf401007387 */ /* 0x0001e80000100800 */
[----:B0-----:R-:W3:Y:S01]  /*44630*/  LDL.LU R244, [R1+0x1d88] ;  /* 0x001d880001f47983 */ /* 0x001ee20000300800 */
[----:B------:R-:W-:Y:S01]  /*44640*/  UMOV UR50, UR6 ;  /* 0x0000000600327c82 */ /* 0x000fe20008000000 */
[----:B------:R-:W-:Y:S02]  /*44650*/  WARPGROUP.DEPBAR.LE gsb0, 0x0 ;  /* 0x00008000000079c5 */ /* 0x000fe40000010000 */
[----:B------:R-:W-:-:S06]  /*44660*/  WARPGROUP.ARRIVE ;  /* 0x00000000000079c5 */ /* 0x000fcc0000000000 */
[----:B------:R-:W-:Y:S01]  /*44670*/  QGMMA.64x128x32.F32.E5M2.E5M2 R24, gdesc[UR44], R24, gsb0 ;  /* 0x01e000002c1879f3 */ /* 0x000fe20008003818 */
[----:B------:R-:W-:Y:S01]  /*44680*/  UMOV UR51, UR7 ;  /* 0x0000000700337c82 */ /* 0x000fe20008000000 */
[----:B------:R-:W-:Y:S01]  /*44690*/  UMOV UR54, UR10 ;  /* 0x0000000a00367c82 */ /* 0x000fe20008000000 */
[----:B------:R-:W-:Y:S01]  /*446a0*/  UMOV UR55, UR11 ;  /* 0x0000000b00377c82 */ /* 0x000fe20008000000 */
[----:B----4-:R-:W-:-:S05]  /*446b0*/  IMAD.X R236, R224, 0x1, R236, P2 ;  /* 0x00000001e0ec7824 */ /* 0x010fca00010e06ec */
[----:B------:R0:W-:Y:S04]  /*446c0*/  STL [R1+0x1db4], R236 ;  /* 0x001db4ec01007387 */ /* 0x0001e80000100800 */
[----:B0-----:R-:W4:Y:S01]  /*446d0*/  LDL.LU R236, [R1+0x223c] ;  /* 0x00223c0001ec7983 */ /* 0x001f220000300800 */
[----:B------:R-:W-:Y:S02]  /*446e0*/  WARPGROUP.DEPBAR.LE gsb0, 0x0 ;  /* 0x00008000000079c5 */ /* 0x000fe40000010000 */
[----:B------:R-:W-:-:S06]  /*446f0*/  WARPGROUP.ARRIVE ;  /* 0x00000000000079c5 */ /* 0x000fcc0000000000 */
[----:B------:R-:W-:Y:S01]  /*44700*/  QGMMA.64x128x32.F32.E5M2.E5M2 R24, gdesc[UR48], R24, gsb0 ;  /* 0x01e00000301879f3 */ /* 0x000fe20008003818 */
[----:B------:R-:W-:Y:S01]  /*44710*/  UMOV UR58, UR14 ;  /* 0x0000000e003a7c82 */ /* 0x000fe20008000000 */
[----:B------:R-:W-:Y:S01]  /*44720*/  UMOV UR59, UR15 ;  /* 0x0000000f003b7c82 */ /* 0x000fe20008000000 */
[----:B------:R-:W-:Y:S02]  /*44730*/  WARPGROUP.DEPBAR.LE gsb0, 0x0 ;  /* 0x00008000000079c5 */ /* 0x000fe40000010000 */
[----:B------:R-:W-:-:S07]  /*44740*/  WARPGROUP.ARRIVE ;  /* 0x00000000000079c5 */ /* 0x000fce0000000000 */
[----:B------:R-:W-:Y:S01]  /*44750*/  QGMMA.64x128x32.F32.E5M2.E5M2 R24, gdesc[UR52], R24, gsb0 ;  /* 0x01e00000341879f3 */ /* 0x000fe20008003818 */
[C---:B--2---:R-:W-:Y:S01]  /*44760*/  IMAD.X R237, R224.reuse, 0x1, R237, P3 ;  /* 0x00000001e0ed7824 */ /* 0x044fe200018e06ed */
[C---:B---3--:R-:W-:Y:S01]  /*44770*/  IADD3 R244, P2, R233.reuse, R244, RZ ;  /* 0x000000f4e9f47210 */ /* 0x048fe20007f5e0ff */
[C---:B------:R-:W-:Y:S01]  /*44780*/  IMAD.X R235, R224.reuse, 0x1, R235, P4 ;  /* 0x00000001e0eb7824 */ /* 0x040fe200020e06eb */
[C---:B------:R-:W-:Y:S02]  /*44790*/  IADD3 R234, P4, R233.reuse, R234, RZ ;  /* 0x000000eae9ea7210 */ /* 0x040fe40007f9e0ff */
[----:B------:R0:W-:Y:S01]  /*447a0*/  STL [R1+0x1dac], R237 ;  /* 0x001daced01007387 */ /* 0x0001e20000100800 */
[C---:B------:R-:W-:Y:S01]  /*447b0*/  IMAD.X R4, R224.reuse, 0x1, R4, P5 ;  /* 0x00000001e0047824 */ /* 0x040fe200028e0604 */
[C---:B------:R-:W-:Y:S01]  /*447c0*/  IADD3 R245, P5, R233.reuse, R245, RZ ;  /* 0x000000f5e9f57210 */ /* 0x040fe20007fbe0ff */
[C---:B------:R-:W-:Y:S01]  /*447d0*/  IMAD.X R246, R224.reuse, 0x1, R246, P6 ;  /* 0x00000001e0f67824 */ /* 0x040fe200030e06f6 */
[----:B0-----:R0:W5:Y:S04]  /*447e0*/  LDL.LU R237, [R1+0x2238] ;  /* 0x0022380001ed7983 */ /* 0x0011680000300800 */
[----:B------:R-:W-:Y:S01]  /*447f0*/  STL [R1+0x1d88], R244 ;  /* 0x001d88f401007387 */ /* 0x000fe20000100800 */
[C---:B------:R-:W-:Y:S01]  /*44800*/  IADD3 R247, P6, R233.reuse, R247, RZ ;  /* 0x000000f7e9f77210 */ /* 0x040fe20007fde0ff */
[C---:B------:R-:W-:Y:S01]  /*44810*/  IMAD.X R248, R224.reuse, 0x1, R248, P1 ;  /* 0x00000001e0f87824 */ /* 0x040fe200008e06f8 */
        /* <DEDUP_REMOVED lines=16> */
[----:B------:R-:W-:Y:S01]  /*44920*/  IADD3 R220, P5, R233, R220, RZ ;  /* 0x000000dce9dc7210 */ /* 0x000fe20007fbe0ff */
[----:B------:R-:W-:-:S02]  /*44930*/  IMAD.X R221, R224, 0x1, R221, P6 ;  /* 0x00000001e0dd7824 */ /* 0x000fc400030e06dd */
[C---:B------:R-:W-:Y:S02]  /*44940*/  IMAD.X R222, R224.reuse, 0x1, R222, P1 ;  /* 0x00000001e0de7824 */ /* 0x040fe400008e06de */
[----:B------:R-:W-:Y:S01]  /*44950*/  IMAD.X R223, R224, 0x1, R223, P2 ;  /* 0x00000001e0df7824 */ /* 0x000fe200010e06df */
[----:B------:R-:W-:Y:S02]  /*44960*/  WARPGROUP.DEPBAR.LE gsb0, 0x0 ;  /* 0x00008000000079c5 */ /* 0x000fe40000010000 */
[----:B------:R-:W-:-:S06]  /*44970*/  WARPGROUP.ARRIVE ;  /* 0x00000000000079c5 */ /* 0x000fcc0000000000 */
[----:B------:R-:W-:Y:S01]  /*44980*/  QGMMA.64x128x32.F32.E5M2.E5M2 R24, gdesc[UR56], R24, gsb0 ;  /* 0x01e00000381879f3 */ /* 0x000fe20008003818 */
[----:B----4-:R-:W-:-:S05]  /*44990*/  IADD3 R236, P3, R233, R236, RZ ;  /* 0x000000ece9ec7210 */ /* 0x010fca0007f7e0ff */
[----:B------:R1:W-:Y:S01]  /*449a0*/  STL [R1+0x1d80], R236 ;  /* 0x001d80ec01007387 */ /* 0x0003e20000100800 */
[----:B------:R-:W-:-:S03]  /*449b0*/  IMAD.X R252, R224, 0x1, R252, P3 ;  /* 0x00000001e0fc7824 */ /* 0x000fc600018e06fc */
[----:B-1----:R0:W5:Y:S04]  /*449c0*/  LDL.LU R236, [R1+0x2234] ;  /* 0x0022340001ec7983 */ /* 0x0021680000300800 */
[----:B------:R1:W-:Y:S01]  /*449d0*/  STL [R1+0x1da4], R235 ;  /* 0x001da4eb01007387 */ /* 0x0003e20000100800 */
[----:B------:R-:W-:-:S03]  /*449e0*/  IADD3 R12, P3, R233, R12, RZ ;  /* 0x0000000ce90c7210 */ /* 0x000fc60007f7e0ff */
[----:B-1----:R0:W5:Y:S04]  /*449f0*/  LDL.LU R235, [R1+0x2230] ;  /* 0x0022300001eb7983 */ /* 0x0021680000300800 */
[----:B------:R1:W-:Y:S04]  /*44a00*/  STL [R1+0x1d78], R234 ;  /* 0x001d78ea01007387 */ /* 0x0003e80000100800 */
[----:B-1----:R0:W5:Y:S04]  /*44a10*/  LDL.LU R234, [R1+0x222c] ;  /* 0x00222c0001ea7983 */ /* 0x0021680000300800 */
[----:B------:R1:W-:Y:S04]  /*44a20*/  STL [R1+0x1d9c], R4 ;  /* 0x001d9c0401007387 */ /* 0x0003e80000100800 */
[----:B-1----:R0:W5:Y:S04]  /*44a30*/  LDL.LU R4, [R1+0x2228] ;  /* 0x0022280001047983 */ /* 0x0021680000300800 */
        /* <DEDUP_REMOVED lines=14> */
[----:B------:R-:W-:Y:S01]  /*44b20*/  STL [R1+0x1d38], R18 ;  /* 0x001d381201007387 */ /* 0x000fe20000100800 */
[----:B------:R-:W-:-:S03]  /*44b30*/  IMAD.X R23, R224, 0x1, R23, P3 ;  /* 0x00000001e0177824 */ /* 0x000fc600018e0617 */
[----:B------:R-:W-:Y:S01]  /*44b40*/  STL [R1+0x1d5c], R19 ;  /* 0x001d5c1301007387 */ /* 0x000fe20000100800 */
[----:B------:R-:W-:-:S03]  /*44b50*/  IADD3 R216, P3, R233, R216, RZ ;  /* 0x000000d8e9d87210 */ /* 0x000fc60007f7e0ff */
[----:B------:R-:W-:Y:S04]  /*44b60*/  STL [R1+0x1d30], R20 ;  /* 0x001d301401007387 */ /* 0x000fe80000100800 */
[----:B------:R-:W-:Y:S04]  /*44b70*/  STL [R1+0x1d54], R21 ;  /* 0x001d541501007387 */ /* 0x000fe80000100800 */
[----:B------:R-:W-:Y:S04]  /*44b80*/  STL [R1+0x1d28], R22 ;  /* 0x001d281601007387 */ /* 0x000fe80000100800 */
[----:B------:R-:W-:Y:S04]  /*44b90*/  STL [R1+0x1d4c], R23 ;  /* 0x001d4c1701007387 */ /* 0x000fe80000100800 */
[----:B------:R-:W-:Y:S04]  /*44ba0*/  STL [R1+0x1d20], R216 ;  /* 0x001d20d801007387 */ /* 0x000fe80000100800 */
[----:B------:R-:W-:Y:S01]  /*44bb0*/  STL [R1+0x1d44], R217 ;  /* 0x001d44d901007387 */ /* 0x000fe20000100800 */
[----:B------:R-:W-:-:S03]  /*44bc0*/  IMAD.X R3, R224, 0x1, R3, P3 ;  /* 0x00000001e0037824 */ /* 0x000fc600018e0603 */
[----:B------:R-:W-:Y:S04]  /*44bd0*/  STL [R1+0x1d18], R218 ;  /* 0x001d18da01007387 */ /* 0x000fe80000100800 */
[----:B------:R-:W-:Y:S04]  /*44be0*/  STL [R1+0x1d3c], R219 ;  /* 0x001d3cdb01007387 */ /* 0x000fe80000100800 */
[----:B------:R-:W-:Y:S04]  /*44bf0*/  STL [R1+0x1d10], R220 ;  /* 0x001d10dc01007387 */ /* 0x000fe80000100800 */
[----:B------:R-:W-:Y:S04]  /*44c00*/  STL [R1+0x1d34], R221 ;  /* 0x001d34dd01007387 */ /* 0x000fe80000100800 */
[----:B------:R1:W-:Y:S04]  /*44c10*/  STL [R1+0x1d1c], R3 ;  /* 0x001d1c0301007387 */ /* 0x0003e80000100800 */
[----:B------:R-:W-:Y:S04]  /*44c20*/  STL [R1+0x1d2c], R222 ;  /* 0x001d2cde01007387 */ /* 0x000fe80000100800 */
[----:B------:R2:W-:Y:S01]  /*44c30*/  STL [R1+0x1d24], R223 ;  /* 0x001d24df01007387 */ /* 0x0005e20000100800 */
[----:B------:R-:W-:-:S03]  /*44c40*/  WARPGROUP.DEPBAR.LE gsb0, 0x0 ;  /* 0x00008000000079c5 */ /* 0x000fc60000010000 */
[----:B-1----:R-:W3:Y:S04]  /*44c50*/  LDL.LU R3, [R1+0x1d0c] ;  /* 0x001d0c0001037983 */ /* 0x002ee80000300800 */
[----:B--2---:R-:W2:Y:S01]  /*44c60*/  LDL.LU R223, [R1+0x1d14] ;  /* 0x001d140001df7983 */ /* 0x004ea20000300800 */
[C---:B---3--:R-:W-:Y:S02]  /*44c70*/  IMAD.X R3, R224.reuse, 0x1, R3, P5 ;  /* 0x00000001e0037824 */ /* 0x048fe400028e0603 */
[----:B--2---:R-:W-:-:S03]  /*44c80*/  IMAD.X R223, R224, 0x1, R223, P4 ;  /* 0x00000001e0df7824 */ /* 0x004fc600020e06df */
[----:B------:R0:W-:Y:S04]  /*44c90*/  STL [R1+0x1d0c], R3 ;  /* 0x001d0c0301007387 */ /* 0x0001e80000100800 */
[----:B------:R0:W-:Y:S01]  /*44ca0*/  STL [R1+0x1d14], R223 ;  /* 0x001d14df01007387 */ /* 0x0001e20000100800 */
[----:B------:R-:W-:Y:S05]  /*44cb0*/  @P0 BRA `(.L_x_2) ;  /* 0xfffffd1c00500947 */ /* 0x000fea000383ffff */
.L_x_1:
[----:B------:R-:W2:Y:S04]  /*44cc0*/  LDL.LU R218, [R1+0x408] ;  /* 0x0004080001da7983 */ /* 0x000ea80000300800 */
[----:B------:R-:W2:Y:S04]  /*44cd0*/  LDL.LU R217, [R1+0x40c] ;  /* 0x00040c0001d97983 */ /* 0x000ea80000300800 */
[----:B------:R-:W3:Y:S04]  /*44ce0*/  LDL.LU R219, [R1+0x404] ;  /* 0x0004040001db7983 */ /* 0x000ee80000300800 */
[----:B------:R-:W3:Y:S04]  /*44cf0*/  LDL.LU R220, [R1+0x400] ;  /* 0x0004000001dc7983 */ /* 0x000ee80000300800 */
[----:B------:R-:W1:Y:S04]  /*44d00*/  LDL.LU R216, [R1+0x410] ;  /* 0x0004100001d87983 */ /* 0x000e680000300800 */
[----:B------:R-:W1:Y:S04]  /*44d10*/  LDL.LU R23, [R1+0x414] ;  /* 0x0004140001177983 */ /* 0x000e680000300800 */
[----:B------:R-:W4:Y:S04]  /*44d20*/  LDL.LU R22, [R1+0x418] ;  /* 0x0004180001167983 */ /* 0x000f280000300800 */
        /* <DEDUP_REMOVED lines=10> */
[----:B0-----:R-:W4:Y:S04]  /*44dd0*/  LDL.LU R3, [R1+0x444] ;  /* 0x0004440001037983 */ /* 0x001f280000300800 */
        /* <DEDUP_REMOVED lines=31> */
[----:B-----5:R-:W-:Y:S04]  /*44fd0*/  STL [R1+0x22ac], R234 ;  /* 0x0022acea01007387 */ /* 0x020fe80000100800 */
[----:B------:R3:W-:Y:S04]  /*44fe0*/  STL [R1+0x22a8], R4 ;  /* 0x0022a80401007387 */ /* 0x0007e80000100800 */
[----:B------:R-:W-:Y:S04]  /*44ff0*/  STL [R1+0x2230], R237 ;  /* 0x002230ed01007387 */ /* 0x000fe80000100800 */
[----:B------:R-:W-:Y:S04]  /*45000*/  STL [R1+0x222c], R236 ;  /* 0x00222cec01007387 */ /* 0x000fe80000100800 */
[----:B------:R-:W-:Y:S01]  /*45010*/  STL [R1+0x2228], R235 ;  /* 0x002228eb01007387 */ /* 0x000fe20000100800 */
[----:B--2---:R-:W-:-:S02]  /*45020*/  F2FP.SATFINITE.E5M2.F32.PACK_AB_MERGE_C R2, R217, R218, RZ ;  /* 0x000000dad902723e */ /* 0x004fc400048060ff */
[----:B---3--:R-:W-:-:S05]  /*45030*/  F2FP.SATFINITE.E5M2.F32.PACK_AB_MERGE_C R4, R219, R220, RZ ;  /* 0x000000dcdb04723e */ /* 0x008fca00048060ff */
[----:B------:R4:W-:Y:S01]  /*45040*/  STL [R1+0x504], R4 ;  /* 0x0005040401007387 */ /* 0x0009e20000100800 */
[----:B-1----:R-:W-:-:S03]  /*45050*/  F2FP.SATFINITE.E5M2.F32.PACK_AB_MERGE_C R0, R23, R216, RZ ;  /* 0x000000d81700723e */ /* 0x002fc600048060ff */
[----:B------:R0:W-:Y:S04]  /*45060*/  STL [R1+0x500], R2 ;  /* 0x0005000201007387 */ /* 0x0001e80000100800 */
[----:B------:R1:W-:Y:S01]  /*45070*/  STL [R1+0x508], R0 ;  /* 0x0005080001007387 */ /* 0x0003e20000100800 */
[----:B----4-:R-:W-:-:S05]  /*45080*/  F2FP.SATFINITE.E5M2.F32.PACK_AB_MERGE_C R4, R21, R22, RZ ;  /* 0x000000161504723e */ /* 0x010fca00048060ff */
[----:B------:R2:W-:Y:S01]  /*45090*/  STL [R1+0x50c], R4 ;  /* 0x00050c0401007387 */ /* 0x0005e20000100800 */
[----:B0-----:R-:W-:-:S05]  /*450a0*/  F2FP.SATFINITE.E5M2.F32.PACK_AB_MERGE_C R2, R19, R20, RZ ;  /* 0x000000141302723e */ /* 0x001fca00048060ff */
[----:B------:R0:W-:Y:S01]  /*450b0*/  STL [R1+0x514], R2 ;  /* 0x0005140201007387 */ /* 0x0001e20000100800 */
[----:B-1----:R-:W-:-:S05]  /*450c0*/  F2FP.SATFINITE.E5M2.F32.PACK_AB_MERGE_C R0, R17, R18, RZ ;  /* 0x000000121100723e */ /* 0x002fca00048060ff */
[----:B------:R1:W-:Y:S01]  /*450d0*/  STL [R1+0x510], R0 ;  /* 0x0005100001007387 */ /* 0x0003e20000100800 */
[----:B--2---:R-:W-:-:S05]  /*450e0*/  F2FP.SATFINITE.E5M2.F32.PACK_AB_MERGE_C R4, R15, R16, RZ ;  /* 0x000000100f04723e */ /* 0x004fca00048060ff */
[----:B------:R-:W-:Y:S01]  /*450f0*/  STL [R1+0x51c], R4 ;  /* 0x00051c0401007387 */ /* 0x000fe20000100800 */
[----:B0-----:R-:W-:-:S03]  /*45100*/  F2FP.SATFINITE.E5M2.F32.PACK_AB_MERGE_C R2, R13, R14, RZ ;  /* 0x0000000e0d02723e */ /* 0x001fc600048060ff */
[----:B------:R-:W2:Y:S04]  /*45110*/  LDL.LU R62, [R1+0x448] ;  /* 0x00044800013e7983 */ /* 0x000ea80000300800 */
[----:B------:R0:W-:Y:S01]  /*45120*/  STL [R1+0x518], R2 ;  /* 0x0005180201007387 */ /* 0x0001e20000100800 */
[----:B-1----:R-:W-:-:S03]  /*45130*/  F2FP.SATFINITE.E5M2.F32.PACK_AB_MERGE_C R0, R3, R12, RZ ;  /* 0x0000000c0300723e */ /* 0x002fc600048060ff */
[----:B------:R-:W2:Y:S04]  /*45140*/  LDL.LU R63, [R1+0x44c] ;  /* 0x00044c00013f7983 */ /* 0x000ea80000300800 */
[----:B------:R1:W-:Y:S04]  /*45150*/  STL [R1+0x534], R0 ;  /* 0x0005340001007387 */ /* 0x0003e80000100800 */
[----:B------:R-:W3:Y:S04]  /*45160*/  LDL.LU R60, [R1+0x450] ;  /* 0x00045000013c7983 */ /* 0x000ee80000300800 */
[----:B------:R-:W3:Y:S04]  /*45170*/  LDL.LU R61, [R1+0x454] ;  /* 0x00045400013d7983 */ /* 0x000ee80000300800 */
        /* <DEDUP_REMOVED lines=20> */
[----:B------:R-:W4:Y:S04]  /*452c0*/  LDL.LU R224, [R1+0x4a8] ;  /* 0x0004a80001e07983 */ /* 0x000f280000300800 */
[----:B-1----:R-:W4:Y:S04]  /*452d0*/  LDL.LU R0, [R1+0x4ac] ;  /* 0x0004ac0001007983 */ /* 0x002f280000300800 */
        /* <DEDUP_REMOVED lines=35> */
[----:B------:R-:W4:Y:S01]  /*45510*/  LDL.LU R3, [R1+0x33c] ;  /* 0x00033c0001037983 */ /* 0x000f220000300800 */
[----:B--2---:R-:W-:-:S05]  /*45520*/  F2FP.SATFINITE.E5M2.F32.PACK_AB_MERGE_C R62, R63, R62, RZ ;  /* 0x0000003e3f3e723e */ /* 0x004fca00048060ff */
[----:B------:R-:W-:Y:S01]  /*45530*/  STL [R1+0x530], R62 ;  /* 0x0005303e01007387 */ /* 0x000fe20000100800 */
[----:B---3--:R-:W-:-:S05]  /*45540*/  F2FP.SATFINITE.E5M2.F32.PACK_AB_MERGE_C R4, R61, R60, RZ ;  /* 0x0000003c3d04723e */ /* 0x008fca00048060ff */
[----:B------:R0:W-:Y:S01]  /*45550*/  STL [R1+0x52c], R4 ;  /* 0x00052c0401007387 */ /* 0x0001e20000100800 */
[----:B----4-:R-:W-:Y:S02]  /*45560*/  F2FP.SATFINITE.E5M2.F32.PACK_AB_MERGE_C R58, R59, R58, RZ ;  /* 0x0000003a3b3a723e */ /* 0x010fe400048060ff */
[----:B------:R-:W-:-:S03]  /*45570*/  F2FP.SATFINITE.E5M2.F32.PACK_AB_MERGE_C R56, R226, R56, RZ ;  /* 0x00000038e238723e */ /* 0x000fc600048060ff */
[----:B------:R1:W-:Y:S01]  /*45580*/  STL [R1+0x528], R58 ;  /* 0x0005283a01007387 */ /* 0x0003e20000100800 */
[----:B0-----:R-:W-:-:S03]  /*45590*/  F2FP.SATFINITE.E5M2.F32.PACK_AB_MERGE_C R4, R230, R228, RZ ;  /* 0x000000e4e604723e */ /* 0x001fc600048060ff */
[----:B------:R0:W-:Y:S04]  /*455a0*/  STL [R1+0x524], R56 ;  /* 0x0005243801007387 */ /* 0x0001e80000100800 */
[----:B------:R2:W-:Y:S01]  /*455b0*/  STL [R1+0x520], R4 ;  /* 0x0005200401007387 */ /* 0x0005e20000100800 */
[----:B-1----:R-:W-:Y:S02]  /*455c0*/  F2FP.SATFINITE.E5M2.F32.PACK_AB_MERGE_C R58, R225, R232, RZ ;  /* 0x000000e8e13a723e */ /* 0x002fe400048060ff */
[----:B0-----:R-:W-:-:S03]  /*455d0*/  F2FP.SATFINITE.E5M2.F32.PACK_AB_MERGE_C R56, R229, R227, RZ ;  /* 0x000000e3e538723e */ /* 0x001fc600048060ff */
[----:B------:R-:W-:Y:S01]  /*455e0*/  STL [R1+0x464], R58 ;  /* 0x0004643a01007387 */ /* 0x000fe20000100800 */
[----:B--2---:R-:W-:-:S03]  /*455f0*/  F2FP.SATFINITE.E5M2.F32.PACK_AB_MERGE_C R4, R11, R231, RZ ;  /* 0x000000e70b04723e */ /* 0x004fc600048060ff */
[----:B------:R-:W-:Y:S04]  /*45600*/  STL [R1+0x460], R56 ;  /* 0x0004603801007387 */ /* 0x000fe80000100800 */
[----:B------:R0:W-:Y:S01]  /*45610*/  STL [R1+0x454], R4 ;  /* 0x0004540401007387 */ /* 0x0001e20000100800 */
[----:B------:R-:W-:Y:S02]  /*45620*/  F2FP.SATFINITE.E5M2.F32.PACK_AB_MERGE_C R9, R9, R10, RZ ;  /* 0x0000000a0909723e */ /* 0x000fe400048060ff */
[----:B------:R-:W-:-:S03]  /*45630*/  F2FP.SATFINITE.E5M2.F32.PACK_AB_MERGE_C R7, R7, R8, RZ ;  /* 0x000000080707723e */ /* 0x000fc600048060ff */
[----:B------:R-:W-:Y:S01]  /*45640*/  STL [R1+0x458], R9 ;  /* 0x0004580901007387 */ /* 0x000fe20000100800 */
[----:B0-----:R-:W-:-:S03]  /*45650*/  F2FP.SATFINITE.E5M2.F32.PACK_AB_MERGE_C R4, R5, R6, RZ ;  /* 0x000000060504723e */ /* 0x001fc600048060ff */
[----:B------:R-:W-:Y:S04]  /*45660*/  STL [R1+0x44c], R7 ;  /* 0x00044c0701007387 */ /* 0x000fe80000100800 */
[----:B------:R0:W-:Y:S01]  /*45670*/  STL [R1+0x448], R4 ;  /* 0x0004480401007387 */ /* 0x0001e20000100800 */
[----:B------:R-:W-:-:S05]  /*45680*/  F2FP.SATFINITE.E5M2.F32.PACK_AB_MERGE_C R2, R2, R233, RZ ;  /* 0x000000e90202723e */ /* 0x000fca00048060ff */
[----:B------:R1:W-:Y:S01]  /*45690*/  STL [R1+0x444], R2 ;  /* 0x0004440201007387 */ /* 0x0003e20000100800 */
[----:B------:R-:W-:-:S05]  /*456a0*/  F2FP.SATFINITE.E5M2.F32.PACK_AB_MERGE_C R0, R0, R224, RZ ;  /* 0x000000e00000723e */ /* 0x000fca00048060ff */
[----:B------:R2:W-:Y:S01]  /*456b0*/  STL [R1+0x440], R0 ;  /* 0x0004400001007387 */ /* 0x0005e20000100800 */
[----:B0-----:R-:W-:-:S05]  /*456c0*/  F2FP.SATFINITE.E5M2.F32.PACK_AB_MERGE_C R4, R251, R252, RZ ;  /* 0x000000fcfb04723e */ /* 0x001fca00048060ff */
[----:B------:R0:W-:Y:S01]  /*456d0*/  STL [R1+0x43c], R4 ;  /* 0x00043c0401007387 */ /* 0x0001e20000100800 */
[----:B-1----:R-:W-:-:S05]  /*456e0*/  F2FP.SATFINITE.E5M2.F32.PACK_AB_MERGE_C R2, R249, R250, RZ ;  /* 0x000000faf902723e */ /* 0x002fca00048060ff */
[----:B------:R1:W-:Y:S01]  /*456f0*/  STL [R1+0x438], R2 ;  /* 0x0004380201007387 */ /* 0x0003e20000100800 */
[----:B--2---:R-:W-:-:S05]  /*45700*/  F2FP.SATFINITE.E5M2.F32.PACK_AB_MERGE_C R0, R247, R248, RZ ;  /* 0x000000f8f700723e */ /* 0x004fca00048060ff */
        /* <DEDUP_REMOVED lines=26> */
[----:B------:R-:W-:Y:S01]  /*458b0*/  STL [R1+0x404], R4 ;  /* 0x0004040401007387 */ /* 0x000fe20000100800 */
[----:B-1----:R-:W-:-:S03]  /*458c0*/  F2FP.SATFINITE.E5M2.F32.PACK_AB_MERGE_C R2, R13, R14, RZ ;  /* 0x0000000e0d02723e */ /* 0x002fc600048060ff */
[----:B------:R-:W3:Y:S04]  /*458d0*/  LDL.LU R58, [R1+0x340] ;  /* 0x00034000013a7983 */ /* 0x000ee80000300800 */
[----:B------:R0:W-:Y:S01]  /*458e0*/  STL [R1+0x45c], R2 ;  /* 0x00045c0201007387 */ /* 0x0001e20000100800 */
[----:B--2---:R-:W-:-:S03]  /*458f0*/  F2FP.SATFINITE.E5M2.F32.PACK_AB_MERGE_C R0, R3, R12, RZ ;  /* 0x0000000c0300723e */ /* 0x004fc600048060ff */
[----:B------:R-:W3:Y:S04]  /*45900*/  LDL.LU R59, [R1+0x344] ;  /* 0x00034400013b7983 */ /* 0x000ee80000300800 */
[----:B------:R1:W-:Y:S04]  /*45910*/  STL [R1+0x400], R0 ;  /* 0x0004000001007387 */ /* 0x0003e80000100800 */
[----:B------:R-:W2:Y:S04]  /*45920*/  LDL.LU R56, [R1+0x348] ;  /* 0x0003480001387983 */ /* 0x000ea80000300800 */
[----:B------:R-:W2:Y:S04]  /*45930*/  LDL.LU R226, [R1+0x34c] ;  /* 0x00034c0001e27983 */ /* 0x000ea80000300800 */
        /* <DEDUP_REMOVED lines=54> */
[----:B---3--:R-:W-:-:S05]  /*45ca0*/  F2FP.SATFINITE.E5M2.F32.PACK_AB_MERGE_C R4, R59, R58, RZ ;  /* 0x0000003a3b04723e */ /* 0x008fca00048060ff */
[----:B------:R0:W-:Y:S01]  /*45cb0*/  STL [R1+0xf6c], R4 ;  /* 0x000f6c0401007387 */ /* 0x0001e20000100800 */
[----:B--2---:R-:W-:Y:S02]  /*45cc0*/  F2FP.SATFINITE.E5M2.F32.PACK_AB_MERGE_C R235, R226, R56, RZ ;  /* 0x00000038e2eb723e */ /* 0x004fe400048060ff */
[----:B----4-:R-:W-:Y:S02]  /*45cd0*/  F2FP.SATFINITE.E5M2.F32.PACK_AB_MERGE_C R58, R230, R228, RZ ;  /* 0x000000e4e63a723e */ /* 0x010fe400048060ff */
[----:B0-----:R-:W-:-:S03]  /*45ce0*/  F2FP.SATFINITE.E5M2.F32.PACK_AB_MERGE_C R4, R225, R232, RZ ;  /* 0x000000e8e104723e */ /* 0x001fc600048060ff */
        /* <DEDUP_REMOVED lines=8> */
[----:B------:R-:W-:Y:S02]  /*45d70*/  F2FP.SATFINITE.E5M2.F32.PACK_AB_MERGE_C R7, R7, R8, RZ ;  /* 0x000000080707723e */ /* 0x000fe400048060ff */
[----:B------:R-:W-:-:S03]  /*45d80*/  F2FP.SATFINITE.E5M2.F32.PACK_AB_MERGE_C R5, R5, R6, RZ ;  /* 0x000000060505723e */ /* 0x000fc600048060ff */
[----:B------:R-:W-:Y:S01]  /*45d90*/  STL [R1+0x368], R7 ;  /* 0x0003680701007387 */ /* 0x000fe20000100800 */
[----:B0-----:R-:W-:-:S03]  /*45da0*/  F2FP.SATFINITE.E5M2.F32.PACK_AB_MERGE_C R4, R2, R233, RZ ;  /* 0x000000e90204723e */ /* 0x001fc600048060ff */
[----:B------:R-:W-:Y:S01]  /*45db0*/  STL [R1+0x348], R5 ;  /* 0x0003480501007387 */ /* 0x000fe20000100800 */
[----:B------:R-:W-:-:S03]  /*45dc0*/  F2FP.SATFINITE.E5M2.F32.PACK_AB_MERGE_C R2, R0, R224, RZ ;  /* 0x000000e00002723e */ /* 0x000fc600048060ff */
[----:B------:R0:W-:Y:S04]  /*45dd0*/  STL [R1+0x374], R4 ;  /* 0x0003740401007387 */ /* 0x0001e80000100800 */
[----:B------:R1:W-:Y:S01]  /*45de0*/  STL [R1+0x344], R2 ;  /* 0x0003440201007387 */ /* 0x0003e20000100800 */
[----:B------:R-:W-:-:S05]  /*45df0*/  F2FP.SATFINITE.E5M2.F32.PACK_AB_MERGE_C R0, R251, R252, RZ ;  /* 0x000000fcfb00723e */ /* 0x000fca00048060ff */
[----:B------:R2:W-:Y:S01]  /*45e00*/  STL [R1+0x370], R0 ;  /* 0x0003700001007387 */ /* 0x0005e20000100800 */
[----:B0-----:R-:W-:Y:S02]  /*45e10*/  F2FP.SATFINITE.E5M2.F32.PACK_AB_MERGE_C R4, R249, R250, RZ ;  /* 0x000000faf904723e */ /* 0x001fe400048060ff */
[----:B-1----:R-:W-:-:S03]  /*45e20*/  F2FP.SATFINITE.E5M2.F32.PACK_AB_MERGE_C R2, R247, R248, RZ ;  /* 0x000000f8f702723e */ /* 0x002fc600048060ff */
[----:B------:R0:W-:Y:S04]  /*45e30*/  STL [R1+0x340], R4 ;  /* 0x0003400401007387 */ /* 0x0001e80000100800 */
[----:B------:R1:W-:Y:S01]  /*45e40*/  STL [R1+0x36c], R2 ;  /* 0x00036c0201007387 */ /* 0x0003e20000100800 */
[----:B--2---:R-:W-:-:S05]  /*45e50*/  F2FP.SATFINITE.E5M2.F32.PACK_AB_MERGE_C R0, R245, R246, RZ ;  /* 0x000000f6f500723e */ /* 0x004fca00048060ff */
        /* <DEDUP_REMOVED lines=10> */
[----:B------:R-:W-:Y:S01]  /*45f00*/  STL [R1+0x35c], R2 ;  /* 0x00035c0201007387 */ /* 0x000fe20000100800 */
[----:B--2---:R-:W-:Y:S02]  /*45f10*/  F2FP.SATFINITE.E5M2.F32.PACK_AB_MERGE_C R0, R219, R220, RZ ;  /* 0x000000dcdb00723e */ /* 0x004fe400048060ff */
[----:B------:R-:W-:-:S05]  /*45f20*/  F2FP.SATFINITE.E5M2.F32.PACK_AB_MERGE_C R234, R217, R218, RZ ;  /* 0x000000dad9ea723e */ /* 0x000fca00048060ff */
[----:B------:R-:W-:Y:S04]  /*45f30*/  STL [R1+0x22b0], R234 ;  /* 0x0022b0ea01007387 */ /* 0x000fe80000100800 */
[----:B------:R1:W-:Y:S01]  /*45f40*/  STL [R1+0x330], R0 ;  /* 0x0003300001007387 */ /* 0x0003e20000100800 */
[----:B0-----:R-:W-:Y:S02]  /*45f50*/  F2FP.SATFINITE.E5M2.F32.PACK_AB_MERGE_C R4, R21, R22, RZ ;  /* 0x000000161504723e */ /* 0x001fe400048060ff */
[----:B-1----:R-:W-:-:S03]  /*45f60*/  F2FP.SATFINITE.E5M2.F32.PACK_AB_MERGE_C R0, R23, R216, RZ ;  /* 0x000000d81700723e */ /* 0x002fc600048060ff */
[----:B------:R-:W-:Y:S01]  /*45f70*/  STL [R1+0x22b4], R4 ;  /* 0x0022b40401007387 */ /* 0x000fe20000100800 */
[----:B------:R-:W-:-:S03]  /*45f80*/  F2FP.SATFINITE.E5M2.F32.PACK_AB_MERGE_C R2, R19, R20, RZ ;  /* 0x000000141302723e */ /* 0x000fc600048060ff */
[----:B------:R0:W-:Y:S04]  /*45f90*/  STL [R1+0x32c], R0 ;  /* 0x00032c0001007387 */ /* 0x0001e80000100800 */
[----:B------:R1:W-:Y:S01]  /*45fa0*/  STL [R1+0x328], R2 ;  /* 0x0003280201007387 */ /* 0x0003e20000100800 */
[----:B0-----:R-:W-:Y:S02]  /*45fb0*/  F2FP.SATFINITE.E5M2.F32.PACK_AB_MERGE_C R0, R17, R18, RZ ;  /* 0x000000121100723e */ /* 0x001fe400048060ff */
[----:B------:R-:W-:-:S03]  /*45fc0*/  F2FP.SATFINITE.E5M2.F32.PACK_AB_MERGE_C R4, R15, R16, RZ ;  /* 0x000000100f04723e */ /* 0x000fc600048060ff */
[----:B------:R0:W-:Y:S04]  /*45fd0*/  STL [R1+0x324], R0 ;  /* 0x0003240001007387 */ /* 0x0001e80000100800 */
[----:B------:R-:W-:Y:S01]  /*45fe0*/  STL [R1+0x320], R4 ;  /* 0x0003200401007387 */ /* 0x000fe20000100800 */
[----:B-1----:R-:W-:-:S03]  /*45ff0*/  F2FP.SATFINITE.E5M2.F32.PACK_AB_MERGE_C R2, R13, R14, RZ ;  /* 0x0000000e0d02723e */ /* 0x002fc600048060ff */
[----:B------:R-:W2:Y:S04]  /*46000*/  LDL.LU R56, [R1+0x228] ;  /* 0x0002280001387983 */ /* 0x000ea80000300800 */
[----:B------:R1:W-:Y:S01]  /*46010*/  STL [R1+0x31c], R2 ;  /* 0x00031c0201007387 */ /* 0x0003e20000100800 */
[----:B0-----:R-:W-:-:S03]  /*46020*/  F2FP.SATFINITE.E5M2.F32.PACK_AB_MERGE_C R0, R3, R12, RZ ;  /* 0x0000000c0300723e */ /* 0x001fc600048060ff */
        /* <DEDUP_REMOVED lines=17> */
[----:B-1----:R-:W4:Y:S04]  /*46140*/  LDL.LU R2, [R1+0x26c] ;  /* 0x00026c0001027983 */ /* 0x002f280000300800 */
[----:B------:R-:W4:Y:S04]  /*46150*/  LDL.LU R224, [R1+0x270] ;  /* 0x0002700001e07983 */ /* 0x000f280000300800 */
[----:B0-----:R-:W4:Y:S04]  /*46160*/  LDL.LU R0, [R1+0x274] ;  /* 0x0002740001007983 */ /* 0x001f280000300800 */
        /* <DEDUP_REMOVED lines=37> */
[----:B------:R0:W-:Y:S01]  /*463c0*/  STL [R1+0x314], R56 ;  /* 0x0003143801007387 */ /* 0x0001e20000100800 */
[----:B---3--:R-:W-:Y:S02]  /*463d0*/  F2FP.SATFINITE.E5M2.F32.PACK_AB_MERGE_C R58, R230, R228, RZ ;  /* 0x000000e4e63a723e */ /* 0x008fe400048060ff */
[----:B----4-:R-:W-:-:S03]  /*463e0*/  F2FP.SATFINITE.E5M2.F32.PACK_AB_MERGE_C R4, R225, R232, RZ ;  /* 0x000000e8e104723e */ /* 0x010fc600048060ff */
[----:B------:R-:W-:Y:S04]  /*463f0*/  STL [R1+0x310], R58 ;  /* 0x0003103a01007387 */ /* 0x000fe80000100800 */
[----:B------:R1:W-:Y:S01]  /*46400*/  STL [R1+0x30c], R4 ;  /* 0x00030c0401007387 */ /* 0x0003e20000100800 */
[----:B0-----:R-:W-:-:S05]  /*46410*/  F2FP.SATFINITE.E5M2.F32.PACK_AB_MERGE_C R56, R229, R227, RZ ;  /* 0x000000e3e538723e */ /* 0x001fca00048060ff */
[----:B------:R-:W-:Y:S01]  /*46420*/  STL [R1+0x308], R56 ;  /* 0x0003083801007387 */ /* 0x000fe20000100800 */
[----:B------:R-:W-:Y:S02]  /*46430*/  F2FP.SATFINITE.E5M2.F32.PACK_AB_MERGE_C R11, R11, R231, RZ ;  /* 0x000000e70b0b723e */ /* 0x000fe400048060ff */
[----:B-1----:R-:W-:-:S05]  /*46440*/  F2FP.SATFINITE.E5M2.F32.PACK_AB_MERGE_C R4, R9, R10, RZ ;  /* 0x0000000a0904723e */ /* 0x002fca00048060ff */
[----:B------:R0:W-:Y:S01]  /*46450*/  STL [R1+0x22b8], R4 ;  /* 0x0022b80401007387 */ /* 0x0001e20000100800 */
[----:B------:R-:W-:-:S03]  /*46460*/  F2FP.SATFINITE.E5M2.F32.PACK_AB_MERGE_C R234, R7, R8, RZ ;  /* 0x0000000807ea723e */ /* 0x000fc600048060ff */
[----:B------:R-:W-:Y:S04]  /*46470*/  STL [R1+0x304], R11 ;  /* 0x0003040b01007387 */ /* 0x000fe80000100800 */
[----:B------:R1:W-:Y:S01]  /*46480*/  STL [R1+0x22bc], R234 ;  /* 0x0022bcea01007387 */ /* 0x0003e20000100800 */
[----:B0-----:R-:W-:Y:S02]  /*46490*/  F2FP.SATFINITE.E5M2.F32.PACK_AB_MERGE_C R4, R5, R6, RZ ;  /* 0x000000060504723e */ /* 0x001fe400048060ff */
[----:B-1----:R-:W-:-:S05]  /*464a0*/  F2FP.SATFINITE.E5M2.F32.PACK_AB_MERGE_C R234, R2, R233, RZ ;  /* 0x000000e902ea723e */ /* 0x002fca00048060ff */
[----:B------:R-:W-:Y:S01]  /*464b0*/  STL [R1+0x22c0], R234 ;  /* 0x0022c0ea01007387 */ /* 0x000fe20000100800 */
[----:B------:R-:W-:-:S03]  /*464c0*/  F2FP.SATFINITE.E5M2.F32.PACK_AB_MERGE_C R0, R0, R224, RZ ;  /* 0x000000e00000723e */ /* 0x000fc600048060ff */
[----:B------:R0:W-:Y:S04]  /*464d0*/  STL [R1+0x254], R4 ;  /* 0x0002540401007387 */ /* 0x0001e80000100800 */
[----:B------:R1:W-:Y:S01]  /*464e0*/  STL [R1+0x24c], R0 ;  /* 0x00024c0001007387 */ /* 0x0003e20000100800 */
[----:B0-----:R-:W-:Y:S02]  /*464f0*/  F2FP.SATFINITE.E5M2.F32.PACK_AB_MERGE_C R4, R251, R252, RZ ;  /* 0x000000fcfb04723e */ /* 0x001fe400048060ff */
[----:B------:R-:W-:-:S03]  /*46500*/  F2FP.SATFINITE.E5M2.F32.PACK_AB_MERGE_C R2, R249, R250, RZ ;  /* 0x000000faf902723e */ /* 0x000fc600048060ff */
[----:B------:R0:W-:Y:S04]  /*46510*/  STL [R1+0x248], R4 ;  /* 0x0002480401007387 */ /* 0x0001e80000100800 */
[----:B------:R2:W-:Y:S01]  /*46520*/  STL [R1+0x244], R2 ;  /* 0x0002440201007387 */ /* 0x0005e20000100800 */
[----:B-1----:R-:W-:-:S05]  /*46530*/  F2FP.SATFINITE.E5M2.F32.PACK_AB_MERGE_C R0, R247, R248, RZ ;  /* 0x000000f8f700723e */ /* 0x002fca00048060ff */
[----:B------:R1:W-:Y:S01]  /*46540*/  STL [R1+0x240], R0 ;  /* 0x0002400001007387 */ /* 0x0003e20000100800 */
[----:B0-----:R-:W-:-:S05]  /*46550*/  F2FP.SATFINITE.E5M2.F32.PACK_AB_MERGE_C R4, R245, R246, RZ ;  /* 0x000000f6f504723e */ /* 0x001fca00048060ff */
[----:B------:R0:W-:Y:S01]  /*46560*/  STL [R1+0x23c], R4 ;  /* 0x00023c0401007387 */ /* 0x0001e20000100800 */
[----:B--2---:R-:W-:-:S05]  /*46570*/  F2FP.SATFINITE.E5M2.F32.PACK_AB_MERGE_C R2, R243, R244, RZ ;  /* 0x000000f4f302723e */ /* 0x004fca00048060ff */
        /* <DEDUP_REMOVED lines=22> */
[----:B------:R-:W-:Y:S01]  /*466e0*/  STL [R1+0x20c], R4 ;  /* 0x00020c0401007387 */ /* 0x000fe20000100800 */
[----:B--2---:R-:W-:-:S03]  /*466f0*/  F2FP.SATFINITE.E5M2.F32.PACK_AB_MERGE_C R2, R13, R14, RZ ;  /* 0x0000000e0d02723e */ /* 0x004fc600048060ff */
        /* <DEDUP_REMOVED lines=35> */
[----:B------:R-:W4:Y:S04]  /*46930*/  LDL.LU R224, [R1+0x188] ;  /* 0x0001880001e07983 */ /* 0x000f280000300800 */
        /* <DEDUP_REMOVED lines=31> */
[----:B---3--:R-:W-:Y:S02]  /*46b30*/  F2FP.SATFINITE.E5M2.F32.PACK_AB_MERGE_C R60, R61, R60, RZ ;  /* 0x0000003c3d3c723e */ /* 0x008fe400048060ff */
[----:B----4-:R-:W-:-:S03]  /*46b40*/  F2FP.SATFINITE.E5M2.F32.PACK_AB_MERGE_C R4, R59, R58, RZ ;  /* 0x0000003a3b04723e */ /* 0x010fc600048060ff */
[----:B------:R-:W-:Y:S01]  /*46b50*/  STL [R1+0x110], R60 ;  /* 0x0001103c01007387 */ /* 0x000fe20000100800 */
[----:B------:R-:W-:-:S03]  /*46b60*/  F2FP.SATFINITE.E5M2.F32.PACK_AB_MERGE_C R234, R226, R56, RZ ;  /* 0x00000038e2ea723e */ /* 0x000fc600048060ff */
[----:B------:R0:W-:Y:S02]  /*46b70*/  STL [R1+0x10c], R4 ;  /* 0x00010c0401007387 */ /* 0x0001e40000100800 */
[----:B0-----:R-:W-:Y:S02]  /*46b80*/  F2FP.SATFINITE.E5M2.F32.PACK_AB_MERGE_C R4, R225, R232, RZ ;  /* 0x000000e8e104723e */ /* 0x001fe400048060ff */
[----:B------:R-:W-:Y:S02]  /*46b90*/  F2FP.SATFINITE.E5M2.F32.PACK_AB_MERGE_C R56, R231, R229, RZ ;  /* 0x000000e5e738723e */ /* 0x000fe400048060ff */
[----:B------:R-:W-:-:S03]  /*46ba0*/  F2FP.SATFINITE.E5M2.F32.PACK_AB_MERGE_C R10, R10, R11, RZ ;  /* 0x0000000b0a0a723e */ /* 0x000fc600048060ff */
[----:B------:R0:W-:Y:S04]  /*46bb0*/  STL [R1+0xf1c], R56 ;  /* 0x000f1c3801007387 */ /* 0x0001e80000100800 */
[----:B------:R1:W-:Y:S04]  /*46bc0*/  STL [R1+0xf0c], R10 ;  /* 0x000f0c0a01007387 */ /* 0x0003e80000100800 */
[----:B0-----:R-:W2:Y:S01]  /*46bd0*/  LDL.LU R56, [R1] ;  /* 0x0000000001387983 */ /* 0x001ea20000300800 */
[----:B------:R-:W-:Y:S02]  /*46be0*/  F2FP.SATFINITE.E5M2.F32.PACK_AB_MERGE_C R249, R249, R8, RZ ;  /* 0x00000008f9f9723e */ /* 0x000fe400048060ff */
[----:B------:R-:W-:-:S02]  /*46bf0*/  F2FP.SATFINITE.E5M2.F32.PACK_AB_MERGE_C R250, R250, R9, RZ ;  /* 0x00000009fafa723e */ /* 0x000fc400048060ff */
[----:B------:R-:W-:Y:S02]  /*46c00*/  F2FP.SATFINITE.E5M2.F32.PACK_AB_MERGE_C R248, R248, R7, RZ ;  /* 0x00000007f8f8723e */ /* 0x000fe400048060ff */
[----:B------:R-:W-:Y:S02]  /*46c10*/  F2FP.SATFINITE.E5M2.F32.PACK_AB_MERGE_C R246, R246, R6, RZ ;  /* 0x00000006f6f6723e */ /* 0x000fe400048060ff */
[----:B------:R-:W-:Y:S02]  /*46c20*/  F2FP.SATFINITE.E5M2.F32.PACK_AB_MERGE_C R244, R244, R5, RZ ;  /* 0x00000005f4f4723e */ /* 0x000fe400048060ff */
[----:B------:R-:W-:Y:S02]  /*46c30*/  F2FP.SATFINITE.E5M2.F32.PACK_AB_MERGE_C R238, R238, R224, RZ ;  /* 0x000000e0eeee723e */ /* 0x000fe400048060ff */
        /* <DEDUP_REMOVED lines=11> */
[----:B------:R-:W2:Y:S04]  /*46cf0*/  LDL.LU R12, [R1+0x4] ;  /* 0x00000400010c7983 */ /* 0x000ea80000300800 */
[----:B------:R-:W3:Y:S04]  /*46d00*/  LDL.LU R59, [R1+0x8] ;  /* 0x00000800013b7983 */ /* 0x000ee80000300800 */
[----:B-1----:R-:W3:Y:S04]  /*46d10*/  LDL.LU R10, [R1+0xc] ;  /* 0x00000c00010a7983 */ /* 0x002ee80000300800 */
        /* <DEDUP_REMOVED lines=31> */
[----:B------:R-:W-:-:S03]  /*46f10*/  F2FP.SATFINITE.E5M2.F32.PACK_AB_MERGE_C R226, R223, R239, RZ ;  /* 0x000000efdfe2723e */ /* 0x000fc600048060ff */
        /* <DEDUP_REMOVED lines=14> */
[----:B------:R-:W4:Y:S01]  /*47000*/  LDL.LU R231, [R1+0xbc] ;  /* 0x0000bc0001e77983 */ /* 0x000f220000300800 */
[----:B------:R-:W-:-:S03]  /*47010*/  F2FP.SATFINITE.E5M2.F32.PACK_AB_MERGE_C R236, R230, R228, RZ ;  /* 0x000000e4e6ec723e */ /* 0x000fc600048060ff */
        /* <DEDUP_REMOVED lines=19> */
[----:B--2---:R-:W-:-:S03]  /*47150*/  F2FP.SATFINITE.E5M2.F32.PACK_AB_MERGE_C R12, R12, R56, RZ ;  /* 0x000000380c0c723e */ /* 0x004fc600048060ff */
[----:B------:R-:W2:Y:S01]  /*47160*/  LDL.LU R56, [R1+0x233c] ;  /* 0x00233c0001387983 */ /* 0x000ea20000300800 */
[----:B---3--:R-:W-:-:S03]  /*47170*/  F2FP.SATFINITE.E5M2.F32.PACK_AB_MERGE_C R10, R10, R59, RZ ;  /* 0x0000003b0a0a723e */ /* 0x008fc600048060ff */
[----:B------:R-:W3:Y:S01]  /*47180*/  LDL.LU R59, [R1+0x2338] ;  /* 0x00233800013b7983 */ /* 0x000ee20000300800 */
[----:B----4-:R-:W-:-:S03]  /*47190*/  F2FP.SATFINITE.E5M2.F32.PACK_AB_MERGE_C R8, R8, R58, RZ ;  /* 0x0000003a0808723e */ /* 0x010fc600048060ff */
[----:B------:R-:W3:Y:S01]  /*471a0*/  LDL.LU R58, [R1+0x2334] ;  /* 0x00233400013a7983 */ /* 0x000ee20000300800 */
[----:B------:R-:W-:-:S03]  /*471b0*/  F2FP.SATFINITE.E5M2.F32.PACK_AB_MERGE_C R6, R6, R61, RZ ;  /* 0x0000003d0606723e */ /* 0x000fc600048060ff */
[----:B------:R-:W4:Y:S01]  /*471c0*/  LDL.LU R61, [R1+0x2330] ;  /* 0x00233000013d7983 */ /* 0x000f220000300800 */
[----:B------:R-:W-:-:S03]  /*471d0*/  F2FP.SATFINITE.E5M2.F32.PACK_AB_MERGE_C R3, R3, R60, RZ ;  /* 0x0000003c0303723e */ /* 0x000fc600048060ff */
[----:B------:R-:W4:Y:S01]  /*471e0*/  LDL.LU R60, [R1+0x232c] ;  /* 0x00232c00013c7983 */ /* 0x000f220000300800 */
[----:B------:R-:W-:-:S03]  /*471f0*/  F2FP.SATFINITE.E5M2.F32.PACK_AB_MERGE_C R0, R0, R63, RZ ;  /* 0x0000003f0000723e */ /* 0x000fc600048060ff */
[----:B------:R-:W2:Y:S01]  /*47200*/  LDL.LU R63, [R1+0x2328] ;  /* 0x00232800013f7983 */ /* 0x000ea20000300800 */
        /* <DEDUP_REMOVED lines=46> */
[----:B------:R-:W-:Y:S02]  /*474f0*/  F2FP.SATFINITE.E5M2.F32.PACK_AB_MERGE_C R152, R153, R152, RZ ;  /* 0x000000989998723e */ /* 0x000fe400048060ff */
[----:B------:R-:W-:Y:S02]  /*47500*/  F2FP.SATFINITE.E5M2.F32.PACK_AB_MERGE_C R153, R171, R170, RZ ;  /* 0x000000aaab99723e */ /* 0x000fe400048060ff */
[----:B------:R-:W-:Y:S02]  /*47510*/  F2FP.SATFINITE.E5M2.F32.PACK_AB_MERGE_C R92, R93, R92, RZ ;  /* 0x0000005c5d5c723e */ /* 0x000fe400048060ff */
[----:B------:R-:W-:Y:S02]  /*47520*/  F2FP.SATFINITE.E5M2.F32.PACK_AB_MERGE_C R247, R247, R87, RZ ;  /* 0x00000057f7f7723e */ /* 0x000fe400048060ff */
[----:B------:R-:W-:Y:S01]  /*47530*/  F2FP.SATFINITE.E5M2.F32.PACK_AB_MERGE_C R90, R91, R90, RZ ;  /* 0x0000005a5b5a723e */ /* 0x000fe200048060ff */
[----:B------:R-:W2:Y:S01]  /*47540*/  LDL.LU R87, [R1+0x22c8] ;  /* 0x0022c80001577983 */ /* 0x000ea20000300800 */
[----:B------:R-:W-:-:S02]  /*47550*/  F2FP.SATFINITE.E5M2.F32.PACK_AB_MERGE_C R93, R105, R104, RZ ;  /* 0x00000068695d723e */ /* 0x000fc400048060ff */
[----:B------:R-:W-:Y:S02]  /*47560*/  F2FP.SATFINITE.E5M2.F32.PACK_AB_MERGE_C R88, R89, R88, RZ ;  /* 0x000000585958723e */ /* 0x000fe400048060ff */
[----:B------:R-:W-:Y:S02]  /*47570*/  F2FP.SATFINITE.E5M2.F32.PACK_AB_MERGE_C R2, R2, R86, RZ ;  /* 0x000000560202723e */ /* 0x000fe400048060ff */
[----:B------:R-:W-:Y:S01]  /*47580*/  F2FP.SATFINITE.E5M2.F32.PACK_AB_MERGE_C R91, R107, R106, RZ ;  /* 0x0000006a6b5b723e */ /* 0x000fe200048060ff */
[----:B------:R-:W2:Y:S01]  /*47590*/  LDL.LU R86, [R1+0x22c4] ;  /* 0x0022c40001567983 */ /* 0x000ea20000300800 */
[----:B------:R-:W-:Y:S02]  /*475a0*/  F2FP.SATFINITE.E5M2.F32.PACK_AB_MERGE_C R251, R251, R237, RZ ;  /* 0x000000edfbfb723e */ /* 0x000fe400048060ff */
[----:B------:R-:W-:Y:S01]  /*475b0*/  F2FP.SATFINITE.E5M2.F32.PACK_AB_MERGE_C R237, R101, R100, RZ ;  /* 0x0000006465ed723e */ /* 0x000fe200048060ff */
[----:B------:R-:W-:Y:S01]  /*475c0*/  STL [R1+0xe9c], R153 ;  /* 0x000e9c9901007387 */ /* 0x000fe20000100800 */
[----:B------:R-:W-:-:S03]  /*475d0*/  F2FP.SATFINITE.E5M2.F32.PACK_AB_MERGE_C R89, R109, R108, RZ ;  /* 0x0000006c6d59723e */ /* 0x000fc600048060ff */
[----:B------:R-:W-:Y:S04]  /*475e0*/  STL [R1+0x2234], R237 ;  /* 0x002234ed01007387 */ /* 0x000fe80000100800 */
[----:B------:R0:W-:Y:S04]  /*475f0*/  STL [R1+0xee0], R93 ;  /* 0x000ee05d01007387 */ /* 0x0001e80000100800 */
[----:B------:R1:W-:Y:S04]  /*47600*/  STL [R1+0xedc], R91 ;  /* 0x000edc5b01007387 */ /* 0x0003e80000100800 */
[----:B------:R1:W-:Y:S01]  /*47610*/  STL [R1+0xef0], R89 ;  /* 0x000ef05901007387 */ /* 0x0003e20000100800 */
[----:B0-----:R-:W-:-:S02]  /*47620*/  F2FP.SATFINITE.E5M2.F32.PACK_AB_MERGE_C R93, R111, R110, RZ ;  /* 0x0000006e6f5d723e */ /* 0x001fc400048060ff */
[----:B-1----:R-:W-:-:S03]  /*47630*/  F2FP.SATFINITE.E5M2.F32.PACK_AB_MERGE_C R91, R113, R112, RZ ;  /* 0x00000070715b723e */ /* 0x002fc600048060ff */
[----:B------:R0:W-:Y:S01]  /*47640*/  STL [R1+0xeec], R93 ;  /* 0x000eec5d01007387 */ /* 0x0001e20000100800 */
[----:B------:R-:W-:Y:S01]  /*47650*/  F2FP.SATFINITE.E5M2.F32.PACK_AB_MERGE_C R89, R115, R114, RZ ;  /* 0x000000727359723e */ /* 0x000fe200048060ff */
[----:B------:R-:W-:Y:S01]  /*47660*/  IMAD.MOV.U32 R153, RZ, RZ, R235 ;  /* 0x000000ffff997224 */ /* 0x000fe200078e00eb */
[----:B------:R-:W-:Y:S01]  /*47670*/  F2FP.SATFINITE.E5M2.F32.PACK_AB_MERGE_C R194, R195, R194, RZ ;  /* 0x000000c2c3c2723e */ /* 0x000fe200048060ff */
[----:B------:R-:W-:Y:S01]  /*47680*/  STL [R1+0xf00], R91 ;  /* 0x000f005b01007387 */ /* 0x000fe20000100800 */
[----:B------:R-:W-:Y:S02]  /*47690*/  F2FP.SATFINITE.E5M2.F32.PACK_AB_MERGE_C R235, R123, R122, RZ ;  /* 0x0000007a7beb723e */ /* 0x000fe400048060ff */
[----:B------:R-:W-:Y:S01]  /*476a0*/  F2FP.SATFINITE.E5M2.F32.PACK_AB_MERGE_C R195, R133, R132, RZ ;  /* 0x0000008485c3723e */ /* 0x000fe200048060ff */
[----:B------:R1:W-:Y:S01]  /*476b0*/  STL [R1+0xefc], R89 ;  /* 0x000efc5901007387 */ /* 0x0003e20000100800 */
[----:B0-----:R-:W-:-:S03]  /*476c0*/  F2FP.SATFINITE.E5M2.F32.PACK_AB_MERGE_C R93, R135, R134, RZ ;  /* 0x00000086875d723e */ /* 0x001fc600048060ff */
[----:B------:R-:W-:Y:S01]  /*476d0*/  STL [R1+0x2238], R235 ;  /* 0x002238eb01007387 */ /* 0x000fe20000100800 */
[----:B-1----:R-:W-:-:S03]  /*476e0*/  F2FP.SATFINITE.E5M2.F32.PACK_AB_MERGE_C R89, R131, R130, RZ ;  /* 0x000000828359723e */ /* 0x002fc600048060ff */
[----:B------:R-:W-:Y:S01]  /*476f0*/  STL [R1+0x2244], R195 ;  /* 0x002244c301007387 */ /* 0x000fe20000100800 */
[----:B------:R-:W-:-:S03]  /*47700*/  F2FP.SATFINITE.E5M2.F32.PACK_AB_MERGE_C R91, R137, R136, RZ ;  /* 0x00000088895b723e */ /* 0x000fc600048060ff */
[----:B------:R0:W-:Y:S04]  /*47710*/  STL [R1+0xe78], R89 ;  /* 0x000e785901007387 */ /* 0x0001e80000100800 */
[----:B------:R1:W-:Y:S01]  /*47720*/  STL [R1+0xf18], R93 ;  /* 0x000f185d01007387 */ /* 0x0003e20000100800 */
[----:B0-----:R-:W-:-:S03]  /*47730*/  F2FP.SATFINITE.E5M2.F32.PACK_AB_MERGE_C R89, R139, R138, RZ ;  /* 0x0000008a8b59723e */ /* 0x001fc600048060ff */
[----:B------:R0:W-:Y:S01]  /*47740*/  STL [R1+0xf2c], R91 ;  /* 0x000f2c5b01007387 */ /* 0x0001e20000100800 */
[----:B-1----:R-:W-:-:S03]  /*47750*/  F2FP.SATFINITE.E5M2.F32.PACK_AB_MERGE_C R93, R141, R140, RZ ;  /* 0x0000008c8d5d723e */ /* 0x002fc600048060ff */
[----:B------:R1:W-:Y:S01]  /*47760*/  STL [R1+0xf28], R89 ;  /* 0x000f285901007387 */ /* 0x0003e20000100800 */
[----:B0-----:R-:W-:-:S03]  /*47770*/  F2FP.SATFINITE.E5M2.F32.PACK_AB_MERGE_C R91, R143, R142, RZ ;  /* 0x0000008e8f5b723e */ /* 0x001fc600048060ff */
[----:B------:R0:W-:Y:S01]  /*47780*/  STL [R1+0xf34], R93 ;  /* 0x000f345d01007387 */ /* 0x0001e20000100800 */
[----:B-1----:R-:W-:-:S03]  /*47790*/  F2FP.SATFINITE.E5M2.F32.PACK_AB_MERGE_C R89, R145, R144, RZ ;  /* 0x000000909159723e */ /* 0x002fc600048060ff */
[----:B------:R1:W-:Y:S01]  /*477a0*/  STL [R1+0xf30], R91 ;  /* 0x000f305b01007387 */ /* 0x0003e20000100800 */
[----:B------:R-:W-:-:S03]  /*477b0*/  F2FP.SATFINITE.E5M2.F32.PACK_AB_MERGE_C R237, R37, R36, RZ ;  /* 0x0000002425ed723e */ /* 0x000fc600048060ff */
[----:B------:R3:W-:Y:S01]  /*477c0*/  STL [R1+0xf3c], R89 ;  /* 0x000f3c5901007387 */ /* 0x0007e20000100800 */
[----:B0-----:R-:W-:Y:S02]  /*477d0*/  F2FP.SATFINITE.E5M2.F32.PACK_AB_MERGE_C R93, R147, R146, RZ ;  /* 0x00000092935d723e */ /* 0x001fe400048060ff */
[----:B-1----:R-:W-:-:S03]  /*477e0*/  F2FP.SATFINITE.E5M2.F32.PACK_AB_MERGE_C R91, R149, R148, RZ ;  /* 0x00000094955b723e */ /* 0x002fc600048060ff */
[----:B------:R-:W-:Y:S01]  /*477f0*/  STL [R1+0xf38], R93 ;  /* 0x000f385d01007387 */ /* 0x000fe20000100800 */
[----:B------:R-:W-:Y:S02]  /*47800*/  F2FP.SATFINITE.E5M2.F32.PACK_AB_MERGE_C R26, R27, R26, RZ ;  /* 0x0000001a1b1a723e */ /* 0x000fe400048060ff */
[----:B---3--:R-:W-:Y:S02]  /*47810*/  F2FP.SATFINITE.E5M2.F32.PACK_AB_MERGE_C R89, R151, R150, RZ ;  /* 0x000000969759723e */ /* 0x008fe400048060ff */
[----:B------:R-:W-:Y:S01]  /*47820*/  F2FP.SATFINITE.E5M2.F32.PACK_AB_MERGE_C R195, R39, R38, RZ ;  /* 0x0000002627c3723e */ /* 0x000fe200048060ff */
[----:B------:R-:W-:Y:S01]  /*47830*/  STL [R1+0xf44], R91 ;  /* 0x000f445b01007387 */ /* 0x000fe20000100800 */
[----:B------:R-:W-:Y:S02]  /*47840*/  F2FP.SATFINITE.E5M2.F32.PACK_AB_MERGE_C R27, R41, R40, RZ ;  /* 0x00000028291b723e */ /* 0x000fe400048060ff */
[----:B------:R-:W-:Y:S01]  /*47850*/  F2FP.SATFINITE.E5M2.F32.PACK_AB_MERGE_C R24, R25, R24, RZ ;  /* 0x000000181918723e */ /* 0x000fe200048060ff */
[----:B------:R-:W-:Y:S01]  /*47860*/  STL [R1+0xf40], R89 ;  /* 0x000f405901007387 */ /* 0x000fe20000100800 */
[----:B------:R-:W-:-:S02]  /*47870*/  F2FP.SATFINITE.E5M2.F32.PACK_AB_MERGE_C R25, R43, R42, RZ ;  /* 0x0000002a2b19723e */ /* 0x000fc400048060ff */
[----:B------:R-:W-:Y:S01]  /*47880*/  F2FP.SATFINITE.E5M2.F32.PACK_AB_MERGE_C R28, R29, R28, RZ ;  /* 0x0000001c1d1c723e */ /* 0x000fe200048060ff */
[----:B------:R-:W-:Y:S01]  /*47890*/  STL [R1+0x223c], R237 ;  /* 0x00223ced01007387 */ /* 0x000fe20000100800 */
[----:B------:R-:W-:-:S03]  /*478a0*/  F2FP.SATFINITE.E5M2.F32.PACK_AB_MERGE_C R29, R45, R44, RZ ;  /* 0x0000002c2d1d723e */ /* 0x000fc600048060ff */
[----:B------:R-:W-:Y:S04]  /*478b0*/  STL [R1+0x2248], R195 ;  /* 0x002248c301007387 */ /* 0x000fe80000100800 */
[----:B------:R0:W-:Y:S04]  /*478c0*/  STL [R1+0xea4], R27 ;  /* 0x000ea41b01007387 */ /* 0x0001e80000100800 */
[----:B------:R1:W-:Y:S01]  /*478d0*/  STL [R1+0xea0], R25 ;  /* 0x000ea01901007387 */ /* 0x0003e20000100800 */
[----:B0-----:R-:W-:-:S03]  /*478e0*/  F2FP.SATFINITE.E5M2.F32.PACK_AB_MERGE_C R27, R47, R46, RZ ;  /* 0x0000002e2f1b723e */ /* 0x001fc600048060ff */
[----:B------:R-:W-:Y:S01]  /*478f0*/  STL [R1+0xeb4], R29 ;  /* 0x000eb41d01007387 */ /* 0x000fe20000100800 */
[----:B-1----:R-:W-:-:S03]  /*47900*/  F2FP.SATFINITE.E5M2.F32.PACK_AB_MERGE_C R25, R49, R48, RZ ;  /* 0x000000303119723e */ /* 0x002fc600048060ff */
[----:B------:R0:W-:Y:S01]  /*47910*/  STL [R1+0xeb0], R27 ;  /* 0x000eb01b01007387 */ /* 0x0001e20000100800 */
[----:B------:R-:W-:-:S03]  /*47920*/  F2FP.SATFINITE.E5M2.F32.PACK_AB_MERGE_C R182, R183, R182, RZ ;  /* 0x000000b6b7b6723e */ /* 0x000fc600048060ff */
[----:B------:R1:W-:Y:S01]  /*47930*/  STL [R1+0xec4], R25 ;  /* 0x000ec41901007387 */ /* 0x0003e20000100800 */
[----:B------:R-:W-:Y:S02]  /*47940*/  F2FP.SATFINITE.E5M2.F32.PACK_AB_MERGE_C R192, R193, R192, RZ ;  /* 0x000000c0c1c0723e */ /* 0x000fe400048060ff */
[----:B0-----:R-:W-:Y:S02]  /*47950*/  F2FP.SATFINITE.E5M2.F32.PACK_AB_MERGE_C R27, R51, R50, RZ ;  /* 0x00000032331b723e */ /* 0x001fe400048060ff */
[----:B------:R-:W-:Y:S01]  /*47960*/  F2FP.SATFINITE.E5M2.F32.PACK_AB_MERGE_C R29, R55, R54, RZ ;  /* 0x00000036371d723e */ /* 0x000fe200048060ff */
[----:B-1----:R-:W3:Y:S01]  /*47970*/  LDL.LU R25, [R1+0x2224] ;  /* 0x0022240001197983 */ /* 0x002ee20000300800 */
[----:B------:R-:W-:Y:S02]  /*47980*/  F2FP.SATFINITE.E5M2.F32.PACK_AB_MERGE_C R174, R175, R174, RZ ;  /* 0x000000aeafae723e */ /* 0x000fe400048060ff */
[----:B----4-:R-:W-:Y:S01]  /*47990*/  F2FP.SATFINITE.E5M2.F32.PACK_AB_MERGE_C R193, R61, R60, RZ ;  /* 0x0000003c3dc1723e */ /* 0x010fe200048060ff */
[----:B------:R-:W4:Y:S01]  /*479a0*/  LDL.LU R183, [R1+0x41c] ;  /* 0x00041c0001b77983 */ /* 0x000f220000300800 */
[----:B------:R-:W-:-:S03]  /*479b0*/  F2FP.SATFINITE.E5M2.F32.PACK_AB_MERGE_C R164, R165, R164, RZ ;  /* 0x000000a4a5a4723e */ /* 0x000fc600048060ff */
[----:B------:R0:W-:Y:S04]  /*479c0*/  STL [R1+0xec0], R27 ;  /* 0x000ec01b01007387 */ /* 0x0001e80000100800 */
[----:B------:R-:W4:Y:S04]  /*479d0*/  LDL.LU R175, [R1+0x418] ;  /* 0x0004180001af7983 */ /* 0x000f280000300800 */
[----:B------:R-:W4:Y:S01]  /*479e0*/  LDL.LU R171, [R1+0x20c] ;  /* 0x00020c0001ab7983 */ /* 0x000f220000300800 */
[----:B0-----:R-:W-:-:S03]  /*479f0*/  F2FP.SATFINITE.E5M2.F32.PACK_AB_MERGE_C R27, R59, R58, RZ ;  /* 0x0000003a3b1b723e */ /* 0x001fc600048060ff */
[----:B------:R-:W4:Y:S04]  /*47a00*/  LDL.LU R165, [R1+0x208] ;  /* 0x0002080001a57983 */ /* 0x000f280000300800 */
[----:B------:R0:W-:Y:S01]  /*47a10*/  STL [R1+0xec8], R29 ;  /* 0x000ec81d01007387 */ /* 0x0001e20000100800 */
[----:B------:R-:W-:-:S03]  /*47a20*/  F2FP.SATFINITE.E5M2.F32.PACK_AB_MERGE_C R30, R31, R30, RZ ;  /* 0x0000001e1f1e723e */ /* 0x000fc600048060ff */
[----:B------:R-:W-:Y:S01]  /*47a30*/  STL [R1+0x2240], R193 ;  /* 0x002240c101007387 */ /* 0x000fe20000100800 */
[----:B--2---:R-:W-:-:S03]  /*47a40*/  F2FP.SATFINITE.E5M2.F32.PACK_AB_MERGE_C R31, R71, R70, RZ ;  /* 0x00000046471f723e */ /* 0x004fc600048060ff */
[----:B------:R1:W-:Y:S01]  /*47a50*/  STL [R1+0xed4], R27 ;  /* 0x000ed41b01007387 */ /* 0x0003e20000100800 */
[----:B0-----:R-:W-:-:S05]  /*47a60*/  F2FP.SATFINITE.E5M2.F32.PACK_AB_MERGE_C R29, R63, R62, RZ ;  /* 0x0000003e3f1d723e */ /* 0x001fca00048060ff */
[----:B------:R0:W-:Y:S01]  /*47a70*/  STL [R1+0xed8], R29 ;  /* 0x000ed81d01007387 */ /* 0x0001e20000100800 */
[----:B-1----:R-:W-:Y:S02]  /*47a80*/  F2FP.SATFINITE.E5M2.F32.PACK_AB_MERGE_C R27, R67, R66, RZ ;  /* 0x00000042431b723e */ /* 0x002fe400048060ff */
[----:B------:R-:W-:-:S03]  /*47a90*/  F2FP.SATFINITE.E5M2.F32.PACK_AB_MERGE_C R162, R163, R162, RZ ;  /* 0x000000a2a3a2723e */ /* 0x000fc600048060ff */
[----:B------:R1:W-:Y:S01]  /*47aa0*/  STL [R1+0xee4], R27 ;  /* 0x000ee41b01007387 */ /* 0x0003e20000100800 */
[----:B0-----:R-:W-:-:S03]  /*47ab0*/  F2FP.SATFINITE.E5M2.F32.PACK_AB_MERGE_C R29, R73, R72, RZ ;  /* 0x00000048491d723e */ /* 0x001fc600048060ff */
[----:B------:R0:W-:Y:S04]  /*47ac0*/  STL [R1+0xee8], R31 ;  /* 0x000ee81f01007387 */ /* 0x0001e80000100800 */
[----:B------:R-:W2:Y:S01]  /*47ad0*/  LDL.LU R163, [R1+0x424] ;  /* 0x0004240001a37983 */ /* 0x000ea20000300800 */
[----:B-1----:R-:W-:-:S03]  /*47ae0*/  F2FP.SATFINITE.E5M2.F32.PACK_AB_MERGE_C R27, R75, R74, RZ ;  /* 0x0000004a4b1b723e */ /* 0x002fc600048060ff */
[----:B------:R1:W-:Y:S01]  /*47af0*/  STL [R1+0xef8], R29 ;  /* 0x000ef81d01007387 */ /* 0x0003e20000100800 */
[----:B------:R-:W-:-:S03]  /*47b00*/  F2FP.SATFINITE.E5M2.F32.PACK_AB_MERGE_C R156, R157, R156, RZ ;  /* 0x0000009c9d9c723e */ /* 0x000fc600048060ff */
[----:B------:R1:W-:Y:S01]  /*47b10*/  STL [R1+0xef4], R27 ;  /* 0x000ef41b01007387 */ /* 0x0003e20000100800 */
[----:B0-----:R-:W-:-:S05]  /*47b20*/  F2FP.SATFINITE.E5M2.F32.PACK_AB_MERGE_C R31, R77, R76, RZ ;  /* 0x0000004c4d1f723e */ /* 0x001fca00048060ff */
[----:B------:R-:W-:Y:S04]  /*47b30*/  STL [R1+0xf08], R31 ;  /* 0x000f081f01007387 */ /* 0x000fe80000100800 */
[----:B------:R-:W2:Y:S01]  /*47b40*/  LDL.LU R157, [R1+0x420] ;  /* 0x00042000019d7983 */ /* 0x000ea20000300800 */
[----:B-1----:R-:W-:-:S05]  /*47b50*/  F2FP.SATFINITE.E5M2.F32.PACK_AB_MERGE_C R29, R79, R78, RZ ;  /* 0x0000004e4f1d723e */ /* 0x002fca00048060ff */
[----:B------:R0:W-:Y:S01]  /*47b60*/  STL [R1+0xf04], R29 ;  /* 0x000f041d01007387 */ /* 0x0001e20000100800 */
[----:B------:R-:W-:Y:S02]  /*47b70*/  F2FP.SATFINITE.E5M2.F32.PACK_AB_MERGE_C R178, R179, R178, RZ ;  /* 0x000000b2b3b2723e */ /* 0x000fe400048060ff */
[----:B------:R-:W-:-:S05]  /*47b80*/  F2FP.SATFINITE.E5M2.F32.PACK_AB_MERGE_C R27, R81, R80, RZ ;  /* 0x00000050511b723e */ /* 0x000fca00048060ff */
[----:B------:R1:W-:Y:S01]  /*47b90*/  STL [R1+0xf14], R27 ;  /* 0x000f141b01007387 */ /* 0x0003e20000100800 */
[----:B------:R-:W-:-:S03]  /*47ba0*/  F2FP.SATFINITE.E5M2.F32.PACK_AB_MERGE_C R176, R177, R176, RZ ;  /* 0x000000b0b1b0723e */ /* 0x000fc600048060ff */
[----:B------:R-:W2:Y:S01]  /*47bb0*/  LDL.LU R179, [R1+0x330] ;  /* 0x0003300001b37983 */ /* 0x000ea20000300800 */
[----:B0-----:R-:W-:Y:S02]  /*47bc0*/  F2FP.SATFINITE.E5M2.F32.PACK_AB_MERGE_C R29, R83, R82, RZ ;  /* 0x00000052531d723e */ /* 0x001fe400048060ff */
[----:B------:R-:W-:-:S03]  /*47bd0*/  F2FP.SATFINITE.E5M2.F32.PACK_AB_MERGE_C R158, R159, R158, RZ ;  /* 0x0000009e9f9e723e */ /* 0x000fc600048060ff */
[----:B------:R-:W-:Y:S01]  /*47be0*/  STL [R1+0xf10], R29 ;  /* 0x000f101d01007387 */ /* 0x000fe20000100800 */
[----:B------:R-:W-:-:S03]  /*47bf0*/  F2FP.SATFINITE.E5M2.F32.PACK_AB_MERGE_C R154, R155, R154, RZ ;  /* 0x0000009a9b9a723e */ /* 0x000fc600048060ff */
[----:B------:R-:W2:Y:S01]  /*47c00*/  LDL.LU R177, [R1+0x32c] ;  /* 0x00032c0001b17983 */ /* 0x000ea20000300800 */
[----:B-1----:R-:W-:-:S05]  /*47c10*/  F2FP.SATFINITE.E5M2.F32.PACK_AB_MERGE_C R27, R85, R84, RZ ;  /* 0x00000054551b723e */ /* 0x002fca00048060ff */
[----:B------:R0:W-:Y:S04]  /*47c20*/  STL [R1+0xf24], R27 ;  /* 0x000f241b01007387 */ /* 0x0001e80000100800 */
[----:B------:R-:W2:Y:S04]  /*47c30*/  LDL.LU R159, [R1+0x214] ;  /* 0x00021400019f7983 */ /* 0x000ea80000300800 */
[----:B------:R-:W2:Y:S01]  /*47c40*/  LDL.LU R155, [R1+0x210] ;  /* 0x00021000019b7983 */ /* 0x000ea20000300800 */
[----:B------:R-:W-:Y:S02]  /*47c50*/  F2FP.SATFINITE.E5M2.F32.PACK_AB_MERGE_C R166, R167, R166, RZ ;  /* 0x000000a6a7a6723e */ /* 0x000fe400048060ff */
[----:B------:R-:W1:Y:S01]  /*47c60*/  S2R R167, SR_TID.X ;  /* 0x0000000000a77919 */ /* 0x000e620000002100 */
[----:B------:R-:W1:Y:S01]  /*47c70*/  S2R R46, SR_CgaCtaId ;  /* 0x00000000002e7919 */ /* 0x000e620000008800 */
[----:B0-----:R-:W-:-:S02]  /*47c80*/  F2FP.SATFINITE.E5M2.F32.PACK_AB_MERGE_C R27, R87, R86, RZ ;  /* 0x00000056571b723e */ /* 0x001fc400048060ff */
[----:B------:R-:W-:Y:S02]  /*47c90*/  F2FP.SATFINITE.E5M2.F32.PACK_AB_MERGE_C R34, R35, R34, RZ ;  /* 0x000000222322723e */ /* 0x000fe400048060ff */
[----:B------:R-:W-:Y:S01]  /*47ca0*/  F2FP.SATFINITE.E5M2.F32.PACK_AB_MERGE_C R32, R33, R32, RZ ;  /* 0x000000202120723e */ /* 0x000fe200048060ff */
[----:B------:R0:W-:Y:S01]  /*47cb0*/  STL [R1+0xf20], R27 ;  /* 0x000f201b01007387 */ /* 0x0001e20000100800 */
[----:B------:R-:W-:Y:S02]  /*47cc0*/  LOP3.LUT R33, R2, 0xffff, RZ, 0xc0, !PT ;  /* 0x0000ffff02217812 */ /* 0x000fe400078ec0ff */
[----:B------:R-:W-:Y:S02]  /*47cd0*/  LOP3.LUT R251, R251, 0xffff, RZ, 0xc0, !PT ;  /* 0x0000fffffbfb7812 */ /* 0x000fe400078ec0ff */
[----:B------:R-:W-:Y:S02]  /*47ce0*/  PRMT R36, R33, 0x3340, R36 ;  /* 0x0000334021247816 */ /* 0x000fe40000000024 */
[----:B------:R-:W-:-:S02]  /*47cf0*/  PRMT R37, R251, 0x3340, R37 ;  /* 0x00003340fb257816 */ /* 0x000fc40000000025 */
[----:B------:R-:W-:Y:S01]  /*47d00*/  MOV R41, 0x400 ;  /* 0x0000040000297802 */ /* 0x000fe20000000f00 */
[C---:B-1----:R-:W-:Y:S01]  /*47d10*/  IMAD.SHL.U32 R40, R167.reuse, 0x40, RZ ;  /* 0x00000040a7287824 */ /* 0x042fe200078e00ff */
[----:B------:R-:W-:Y:S02]  /*47d20*/  LOP3.LUT R2, R167, 0x7f, RZ, 0xc0, !PT ;  /* 0x0000007fa7027812 */ /* 0x000fe400078ec0ff */
[----:B------:R-:W-:Y:S02]  /*47d30*/  LEA R41, R46, R41, 0x18 ;  /* 0x000000292e297211 */ /* 0x000fe400078ec0ff */
[----:B------:R-:W-:-:S03]  /*47d40*/  LOP3.LUT R40, R40, 0x400, RZ, 0xc0, !PT ;  /* 0x0000040028287812 */ /* 0x000fc600078ec0ff */
[----:B------:R-:W-:Y:S01]  /*47d50*/  IMAD R2, R2, 0x10, R41 ;  /* 0x0000001002027824 */ /* 0x000fe200078e0229 */
[----:B---3--:R-:W-:Y:S02]  /*47d60*/  LOP3.LUT R35, R25, 0xf0, RZ, 0xc0, !PT ;  /* 0x000000f019237812 */ /* 0x008fe400078ec0ff */
[----:B----4-:R-:W-:Y:S02]  /*47d70*/  LOP3.LUT R25, R183, 0xffff, RZ, 0xc0, !PT ;  /* 0x0000ffffb7197812 */ /* 0x010fe400078ec0ff */
[----:B0-----:R-:W-:Y:S02]  /*47d80*/  LOP3.LUT R27, R175, 0xffff, RZ, 0xc0, !PT ;  /* 0x0000ffffaf1b7812 */ /* 0x001fe400078ec0ff */
[----:B------:R-:W-:Y:S02]  /*47d90*/  LOP3.LUT R29, R171, 0xffff, RZ, 0xc0, !PT ;  /* 0x0000ffffab1d7812 */ /* 0x000fe400078ec0ff */
[----:B------:R-:W-:Y:S02]  /*47da0*/  LOP3.LUT R31, R165, 0xffff, RZ, 0xc0, !PT ;  /* 0x0000ffffa51f7812 */ /* 0x000fe400078ec0ff */
[----:B------:R-:W-:-:S02]  /*47db0*/  PRMT R38, R25, 0x3340, R29 ;  /* 0x0000334019267816 */ /* 0x000fc4000000001d */
[----:B------:R-:W-:Y:S02]  /*47dc0*/  PRMT R39, R27, 0x3340, R31 ;  /* 0x000033401b277816 */ /* 0x000fe4000000001f */
[----:B------:R-:W-:Y:S02]  /*47dd0*/  PRMT R38, R38, 0x5410, R36 ;  /* 0x0000541026267816 */ /* 0x000fe40000000024 */
[----:B------:R-:W-:-:S03]  /*47de0*/  PRMT R37, R39, 0x5410, R37 ;  /* 0x0000541027257816 */ /* 0x000fc60000000025 */
[----:B------:R-:W-:Y:S04]  /*47df0*/  STL [R1+0x1014], R38 ;  /* 0x0010142601007387 */ /* 0x000fe80000100800 */
[----:B------:R-:W3:Y:S04]  /*47e00*/  LDL.LU R175, [R1+0x434] ;  /* 0x0004340001af7983 */ /* 0x000ee80000300800 */
[----:B------:R0:W-:Y:S04]  /*47e10*/  STL [R1+0x1010], R37 ;  /* 0x0010102501007387 */ /* 0x0001e80000100800 */
[----:B------:R-:W4:Y:S01]  /*47e20*/  LDL.LU R171, [R1+0x42c] ;  /* 0x00042c0001ab7983 */ /* 0x000f220000300800 */
[----:B------:R-:W-:-:S02]  /*47e30*/  IADD3 R35, R40, R41, R35 ;  /* 0x0000002928237210 */ /* 0x000fc40007ffe023 */
[----:B--2---:R-:W-:Y:S02]  /*47e40*/  LOP3.LUT R36, R163, 0xffff, RZ, 0xc0, !PT ;  /* 0x0000ffffa3247812 */ /* 0x004fe400078ec0ff */
[----:B------:R-:W2:Y:S04]  /*47e50*/  LDL.LU R163, [R1+0x428] ;  /* 0x0004280001a37983 */ /* 0x000ea80000300800 */
[----:B------:R-:W2:Y:S01]  /*47e60*/  LDL.LU R165, [R1+0x334] ;  /* 0x0003340001a57983 */ /* 0x000ea20000300800 */
[----:B0-----:R-:W-:-:S03]  /*47e70*/  LOP3.LUT R37, R157, 0xffff, RZ, 0xc0, !PT ;  /* 0x0000ffff9d257812 */ /* 0x001fc600078ec0ff */
[----:B------:R-:W2:Y:S01]  /*47e80*/  LDL.LU R157, [R1+0x224] ;  /* 0x00022400019d7983 */ /* 0x000ea20000300800 */
[----:B------:R-:W-:-:S03]  /*47e90*/  LOP3.LUT R40, R159, 0xffff, RZ, 0xc0, !PT ;  /* 0x0000ffff9f287812 */ /* 0x000fc600078ec0ff */
[----:B------:R-:W2:Y:S01]  /*47ea0*/  LDL.LU R159, [R1+0x21c] ;  /* 0x00021c00019f7983 */ /* 0x000ea20000300800 */
[----:B------:R-:W-:-:S03]  /*47eb0*/  LOP3.LUT R41, R155, 0xffff, RZ, 0xc0, !PT ;  /* 0x0000ffff9b297812 */ /* 0x000fc600078ec0ff */
[----:B------:R-:W2:Y:S01]  /*47ec0*/  LDL.LU R155, [R1+0x218] ;  /* 0x00021800019b7983 */ /* 0x000ea20000300800 */
[----:B------:R-:W-:Y:S02]  /*47ed0*/  F2FP.SATFINITE.E5M2.F32.PACK_AB_MERGE_C R212, R213, R212, RZ ;  /* 0x000000d4d5d4723e */ /* 0x000fe400048060ff */
[----:B------:R-:W-:Y:S02]  /*47ee0*/  F2FP.SATFINITE.E5M2.F32.PACK_AB_MERGE_C R208, R209, R208, RZ ;  /* 0x000000d0d1d0723e */ /* 0x000fe400048060ff */
[----:B------:R-:W-:Y:S02]  /*47ef0*/  LOP3.LUT R39, R177, 0xffff, RZ, 0xc0, !PT ;  /* 0x0000ffffb1277812 */ /* 0x000fe400078ec0ff */
[----:B------:R-:W-:Y:S02]  /*47f00*/  LOP3.LUT R16, R16, 0xffff, RZ, 0xc0, !PT ;  /* 0x0000ffff10107812 */ /* 0x000fe400078ec0ff */
[----:B------:R-:W-:Y:S02]  /*47f10*/  LOP3.LUT R212, R212, 0xffff, RZ, 0xc0, !PT ;  /* 0x0000ffffd4d47812 */ /* 0x000fe400078ec0ff */
[----:B------:R-:W-:-:S02]  /*47f20*/  LOP3.LUT R245, R245, 0xffff, RZ, 0xc0, !PT ;  /* 0x0000fffff5f57812 */ /* 0x000fc400078ec0ff */
[----:B------:R-:W-:Y:S02]  /*47f30*/  LOP3.LUT R247, R247, 0xffff, RZ, 0xc0, !PT ;  /* 0x0000fffff7f77812 */ /* 0x000fe400078ec0ff */
[----:B------:R-:W-:Y:S02]  /*47f40*/  LOP3.LUT R38, R179, 0xffff, RZ, 0xc0, !PT ;  /* 0x0000ffffb3267812 */ /* 0x000fe400078ec0ff */
[----:B------:R-:W-:Y:S02]  /*47f50*/  LOP3.LUT R20, R20, 0xffff, RZ, 0xc0, !PT ;  /* 0x0000ffff14147812 */ /* 0x000fe400078ec0ff */
[----:B------:R-:W-:Y:S02]  /*47f60*/  LOP3.LUT R208, R208, 0xffff, RZ, 0xc0, !PT ;  /* 0x0000ffffd0d07812 */ /* 0x000fe400078ec0ff */
        /* <DEDUP_REMOVED lines=11> */
[----:B------:R-:W-:Y:S01]  /*48020*/  PRMT R44, R49, 0x5410, R45 ;  /* 0x00005410312c7816 */ /* 0x000fe2000000002d */
[----:B------:R-:W-:Y:S04]  /*48030*/  STL [R1+0x100c], R46 ;  /* 0x00100c2e01007387 */ /* 0x000fe80000100800 */
[----:B------:R3:W-:Y:S04]  /*48040*/  STL [R1+0x1008], R42 ;  /* 0x0010082a01007387 */ /* 0x0007e80000100800 */
[----:B------:R4:W-:Y:S04]  /*48050*/  STL [R1+0x1000], R43 ;  /* 0x0010002b01007387 */ /* 0x0009e80000100800 */
[----:B------:R2:W-:Y:S01]  /*48060*/  STL [R1+0x1004], R44 ;  /* 0x0010042c01007387 */ /* 0x0005e20000100800 */
[----:B------:R-:W-:-:S02]  /*48070*/  F2FP.SATFINITE.E5M2.F32.PACK_AB_MERGE_C R204, R205, R204, RZ ;  /* 0x000000cccdcc723e */ /* 0x000fc400048060ff */
[----:B------:R-:W-:Y:S02]  /*48080*/  LOP3.LUT R241, R241, 0xffff, RZ, 0xc0, !PT ;  /* 0x0000fffff1f17812 */ /* 0x000fe400078ec0ff */
[----:B------:R-:W-:Y:S02]  /*48090*/  LOP3.LUT R243, R243, 0xffff, RZ, 0xc0, !PT ;  /* 0x0000fffff3f37812 */ /* 0x000fe400078ec0ff */
[----:B------:R-:W-:Y:S02]  /*480a0*/  F2FP.SATFINITE.E5M2.F32.PACK_AB_MERGE_C R170, R53, R52, RZ ;  /* 0x0000003435aa723e */ /* 0x000fe400048060ff */
[----:B------:R-:W-:Y:S02]  /*480b0*/  LOP3.LUT R216, R216, 0xffff, RZ, 0xc0, !PT ;  /* 0x0000ffffd8d87812 */ /* 0x000fe400078ec0ff */
[----:B------:R-:W-:Y:S02]  /*480c0*/  LOP3.LUT R204, R204, 0xffff, RZ, 0xc0, !PT ;  /* 0x0000ffffcccc7812 */ /* 0x000fe400078ec0ff */
[----:B------:R-:W-:-:S02]  /*480d0*/  PRMT R49, R241, 0x3340, R1 ;  /* 0x00003340f1317816 */ /* 0x000fc40000000001 */
[----:B------:R-:W-:Y:S02]  /*480e0*/  PRMT R50, R243, 0x3340, R50 ;  /* 0x00003340f3327816 */ /* 0x000fe40000000032 */
[----:B------:R-:W-:Y:S02]  /*480f0*/  PRMT R51, R204, 0x3340, R51 ;  /* 0x00003340cc337816 */ /* 0x000fe40000000033 */
[----:B---3--:R-:W-:Y:S02]  /*48100*/  LOP3.LUT R42, R175, 0xffff, RZ, 0xc0, !PT ;  /* 0x0000ffffaf2a7812 */ /* 0x008fe400078ec0ff */
[----:B----4-:R-:W-:Y:S02]  /*48110*/  LOP3.LUT R43, R171, 0xffff, RZ, 0xc0, !PT ;  /* 0x0000ffffab2b7812 */ /* 0x010fe400078ec0ff */
[----:B--2---:R-:W-:Y:S02]  /*48120*/  LOP3.LUT R44, R163, 0xffff, RZ, 0xc0, !PT ;  /* 0x0000ffffa32c7812 */ /* 0x004fe400078ec0ff */
[----:B------:R-:W2:Y:S04]  /*48130*/  LDL.LU R163, [R1+0x43c] ;  /* 0x00043c0001a37983 */ /* 0x000ea80000300800 */
[----:B------:R-:W3:Y:S04]  /*48140*/  LDL.LU R183, [R1+0x438] ;  /* 0x0004380001b77983 */ /* 0x000ee80000300800 */
[----:B------:R-:W4:Y:S04]  /*48150*/  LDL.LU R179, [R1+0x430] ;  /* 0x0004300001b37983 */ /* 0x000f280000300800 */
[----:B------:R-:W4:Y:S01]  /*48160*/  LDL.LU R177, [R1+0x338] ;  /* 0x0003380001b17983 */ /* 0x000f220000300800 */
[----:B------:R-:W-:-:S03]  /*48170*/  LOP3.LUT R45, R165, 0xffff, RZ, 0xc0, !PT ;  /* 0x0000ffffa52d7812 */ /* 0x000fc600078ec0ff */
[----:B------:R-:W4:Y:S01]  /*48180*/  LDL.LU R175, [R1+0x22c] ;  /* 0x00022c0001af7983 */ /* 0x000f220000300800 */
[----:B------:R-:W-:Y:S02]  /*48190*/  PRMT R55, R45, 0x3340, R216 ;  /* 0x000033402d377816 */ /* 0x000fe400000000d8 */
[----:B------:R-:W-:Y:S02]  /*481a0*/  LOP3.LUT R46, R157, 0xffff, RZ, 0xc0, !PT ;  /* 0x0000ffff9d2e7812 */ /* 0x000fe400078ec0ff */
[----:B------:R-:W4:Y:S01]  /*481b0*/  LDL.LU R157, [R1+0x228] ;  /* 0x00022800019d7983 */ /* 0x000f220000300800 */
[----:B------:R-:W-:-:S03]  /*481c0*/  LOP3.LUT R47, R159, 0xffff, RZ, 0xc0, !PT ;  /* 0x0000ffff9f2f7812 */ /* 0x000fc600078ec0ff */
[----:B------:R-:W4:Y:S01]  /*481d0*/  LDL.LU R159, [R1+0x220] ;  /* 0x00022000019f7983 */ /* 0x000f220000300800 */
[----:B------:R-:W-:Y:S02]  /*481e0*/  LOP3.LUT R48, R155, 0xffff, RZ, 0xc0, !PT ;  /* 0x0000ffff9b307812 */ /* 0x000fe400078ec0ff */
[----:B------:R-:W-:Y:S02]  /*481f0*/  PRMT R53, R43, 0x3340, R47 ;  /* 0x000033402b357816 */ /* 0x000fe4000000002f */
[----:B------:R-:W-:Y:S02]  /*48200*/  PRMT R54, R44, 0x3340, R48 ;  /* 0x000033402c367816 */ /* 0x000fe40000000030 */
[----:B------:R-:W-:Y:S02]  /*48210*/  PRMT R49, R53, 0x5410, R49 ;  /* 0x0000541035317816 */ /* 0x000fe40000000031 */
[----:B------:R-:W-:Y:S02]  /*48220*/  PRMT R53, R54, 0x5410, R50 ;  /* 0x0000541036357816 */ /* 0x000fe40000000032 */
[----:B------:R-:W-:Y:S01]  /*48230*/  PRMT R50, R55, 0x5410, R51 ;  /* 0x0000541037327816 */ /* 0x000fe20000000033 */
[----:B------:R0:W-:Y:S04]  /*48240*/  STL [R1+0xffc], R49 ;  /* 0x000ffc3101007387 */ /* 0x0001e80000100800 */
[----:B------:R-:W-:Y:S04]  /*48250*/  STL [R1+0xff8], R53 ;  /* 0x000ff83501007387 */ /* 0x000fe80000100800 */
[----:B------:R-:W4:Y:S04]  /*48260*/  LDL.LU R171, [R1+0x444] ;  /* 0x0004440001ab7983 */ /* 0x000f280000300800 */
[----:B------:R-:W-:Y:S04]  /*48270*/  STL [R1+0xff4], R50 ;  /* 0x000ff43201007387 */ /* 0x000fe80000100800 */
[----:B------:R-:W4:Y:S01]  /*48280*/  LDL.LU R155, [R1+0x440] ;  /* 0x00044000019b7983 */ /* 0x000f220000300800 */
[----:B------:R-:W-:-:S02]  /*48290*/  LOP3.LUT R233, R233, 0xffff, RZ, 0xc0, !PT ;  /* 0x0000ffffe9e97812 */ /* 0x000fc400078ec0ff */
[----:B------:R-:W-:Y:S02]  /*482a0*/  F2FP.SATFINITE.E5M2.F32.PACK_AB_MERGE_C R180, R181, R180, RZ ;  /* 0x000000b4b5b4723e */ /* 0x000fe400048060ff */
[----:B------:R-:W-:Y:S02]  /*482b0*/  F2FP.SATFINITE.E5M2.F32.PACK_AB_MERGE_C R181, R57, R56, RZ ;  /* 0x0000003839b5723e */ /* 0x000fe400048060ff */
[----:B------:R-:W-:Y:S02]  /*482c0*/  PRMT R52, R233, 0x3340, R52 ;  /* 0x00003340e9347816 */ /* 0x000fe40000000034 */
[----:B------:R-:W-:-:S04]  /*482d0*/  PRMT R56, R42, 0x3340, R46 ;  /* 0x000033402a387816 */ /* 0x000fc8000000002e */
[----:B0-----:R-:W-:Y:S02]  /*482e0*/  PRMT R49, R56, 0x5410, R52 ;  /* 0x0000541038317816 */ /* 0x001fe40000000034 */
[----:B------:R-:W-:-:S03]  /*482f0*/  F2FP.SATFINITE.E5M2.F32.PACK_AB_MERGE_C R200, R201, R200, RZ ;  /* 0x000000c8c9c8723e */ /* 0x000fc600048060ff */
[----:B------:R2:W-:Y:S01]  /*48300*/  STL [R1+0xff0], R49 ;  /* 0x000ff03101007387 */ /* 0x0005e20000100800 */
[----:B------:R-:W-:-:S03]  /*48310*/  LOP3.LUT R239, R239, 0xffff, RZ, 0xc0, !PT ;  /* 0x0000ffffefef7812 */ /* 0x000fc600078ec0ff */
[----:B------:R-:W4:Y:S01]  /*48320*/  LDL.LU R165, [R1+0x340] ;  /* 0x0003400001a57983 */ /* 0x000f220000300800 */
        /* <DEDUP_REMOVED lines=8> */
[----:B--2---:R-:W-:Y:S02]  /*483b0*/  LOP3.LUT R49, R163, 0xffff, RZ, 0xc0, !PT ;  /* 0x0000ffffa3317812 */ /* 0x004fe400078ec0ff */
[----:B------:R-:W2:Y:S01]  /*483c0*/  LDL.LU R163, [R1+0x33c] ;  /* 0x00033c0001a37983 */ /* 0x000ea20000300800 */
[----:B---3--:R-:W-:Y:S02]  /*483d0*/  LOP3.LUT R50, R183, 0xffff, RZ, 0xc0, !PT ;  /* 0x0000ffffb7327812 */ /* 0x008fe400078ec0ff */
[----:B----4-:R-:W-:Y:S02]  /*483e0*/  LOP3.LUT R51, R179, 0xffff, RZ, 0xc0, !PT ;  /* 0x0000ffffb3337812 */ /* 0x010fe400078ec0ff */
[----:B------:R-:W-:-:S02]  /*483f0*/  LOP3.LUT R52, R177, 0xffff, RZ, 0xc0, !PT ;  /* 0x0000ffffb1347812 */ /* 0x000fc400078ec0ff */
[----:B------:R-:W-:Y:S02]  /*48400*/  LOP3.LUT R53, R175, 0xffff, RZ, 0xc0, !PT ;  /* 0x0000ffffaf357812 */ /* 0x000fe400078ec0ff */
[----:B------:R-:W-:Y:S02]  /*48410*/  PRMT R61, R52, 0x3340, R220 ;  /* 0x00003340343d7816 */ /* 0x000fe400000000dc */
[----:B------:R-:W-:Y:S02]  /*48420*/  PRMT R62, R49, 0x3340, R53 ;  /* 0x00003340313e7816 */ /* 0x000fe40000000035 */
[----:B------:R-:W-:Y:S02]  /*48430*/  LOP3.LUT R54, R157, 0xffff, RZ, 0xc0, !PT ;  /* 0x0000ffff9d367812 */ /* 0x000fe400078ec0ff */
[----:B------:R-:W3:Y:S02]  /*48440*/  LDL.LU R157, [R1+0x234] ;  /* 0x00023400019d7983 */ /* 0x000ee40000300800 */
[----:B------:R-:W-:-:S02]  /*48450*/  PRMT R63, R50, 0x3340, R54 ;  /* 0x00003340323f7816 */ /* 0x000fc40000000036 */
[----:B------:R-:W4:Y:S01]  /*48460*/  LDL.LU R177, [R1+0x230] ;  /* 0x0002300001b17983 */ /* 0x000f220000300800 */
[----:B------:R-:W-:-:S04]  /*48470*/  LOP3.LUT R55, R159, 0xffff, RZ, 0xc0, !PT ;  /* 0x0000ffff9f377812 */ /* 0x000fc800078ec0ff */
[----:B------:R-:W-:Y:S02]  /*48480*/  PRMT R60, R51, 0x3340, R55 ;  /* 0x00003340333c7816 */ /* 0x000fe40000000037 */
[----:B------:R-:W-:Y:S02]  /*48490*/  PRMT R159, R62, 0x5410, R58 ;  /* 0x000054103e9f7816 */ /* 0x000fe4000000003a */
[----:B------:R-:W-:Y:S02]  /*484a0*/  PRMT R60, R60, 0x5410, R56 ;  /* 0x000054103c3c7816 */ /* 0x000fe40000000038 */
[----:B------:R-:W-:Y:S02]  /*484b0*/  PRMT R56, R61, 0x5410, R57 ;  /* 0x000054103d387816 */ /* 0x000fe40000000039 */
[----:B------:R-:W-:Y:S01]  /*484c0*/  PRMT R58, R63, 0x5410, R59 ;  /* 0x000054103f3a7816 */ /* 0x000fe2000000003b */
[----:B------:R-:W-:Y:S04]  /*484d0*/  STL [R1+0xfec], R60 ;  /* 0x000fec3c01007387 */ /* 0x000fe80000100800 */
[----:B------:R0:W-:Y:S04]  /*484e0*/  STL [R1+0xfe8], R56 ;  /* 0x000fe83801007387 */ /* 0x0001e80000100800 */
[----:B------:R1:W-:Y:S01]  /*484f0*/  STL [R1+0xfe4], R58 ;  /* 0x000fe43a01007387 */ /* 0x0003e20000100800 */
[----:B------:R-:W-:-:S03]  /*48500*/  LOP3.LUT R57, R155, 0xffff, RZ, 0xc0, !PT ;  /* 0x0000ffff9b397812 */ /* 0x000fc600078ec0ff */
[----:B------:R-:W4:Y:S01]  /*48510*/  LDL.LU R155, [R1+0x504] ;  /* 0x00050400019b7983 */ /* 0x000f220000300800 */
[----:B0-----:R-:W-:-:S03]  /*48520*/  LOP3.LUT R56, R171, 0xffff, RZ, 0xc0, !PT ;  /* 0x0000ffffab387812 */ /* 0x001fc600078ec0ff */
[----:B------:R-:W4:Y:S04]  /*48530*/  LDL.LU R183, [R1+0x500] ;  /* 0x0005000001b77983 */ /* 0x000f280000300800 */
[----:B------:R-:W4:Y:S04]  /*48540*/  LDL.LU R175, [R1+0x414] ;  /* 0x0004140001af7983 */ /* 0x000f280000300800 */
[----:B------:R-:W4:Y:S01]  /*48550*/  LDL.LU R171, [R1+0x410] ;  /* 0x0004100001ab7983 */ /* 0x000f220000300800 */
[----:B------:R-:W-:Y:S02]  /*48560*/  F2FP.SATFINITE.E5M2.F32.PACK_AB_MERGE_C R196, R197, R196, RZ ;  /* 0x000000c4c5c4723e */ /* 0x000fe400048060ff */
[----:B-1----:R-:W-:-:S02]  /*48570*/  LOP3.LUT R58, R165, 0xffff, RZ, 0xc0, !PT ;  /* 0x0000ffffa53a7812 */ /* 0x002fc400078ec0ff */
[----:B------:R-:W4:Y:S01]  /*48580*/  LDL.LU R165, [R1+0x328] ;  /* 0x0003280001a57983 */ /* 0x000f220000300800 */
[----:B------:R-:W-:Y:S02]  /*48590*/  LOP3.LUT R224, R224, 0xffff, RZ, 0xc0, !PT ;  /* 0x0000ffffe0e07812 */ /* 0x000fe400078ec0ff */
[----:B------:R-:W-:-:S04]  /*485a0*/  LOP3.LUT R196, R196, 0xffff, RZ, 0xc0, !PT ;  /* 0x0000ffffc4c47812 */ /* 0x000fc800078ec0ff */
[----:B------:R-:W-:Y:S02]  /*485b0*/  PRMT R62, R196, 0x3340, R1 ;  /* 0x00003340c43e7816 */ /* 0x000fe40000000001 */
[----:B--2---:R-:W-:Y:S02]  /*485c0*/  LOP3.LUT R59, R163, 0xffff, RZ, 0xc0, !PT ;  /* 0x0000ffffa33b7812 */ /* 0x004fe400078ec0ff */
[----:B------:R-:W2:Y:S02]  /*485d0*/  LDL.LU R163, [R1+0x324] ;  /* 0x0003240001a37983 */ /* 0x000ea40000300800 */
[----:B------:R-:W-:-:S04]  /*485e0*/  PRMT R66, R59, 0x3340, R224 ;  /* 0x000033403b427816 */ /* 0x000fc800000000e0 */
[----:B------:R-:W-:Y:S02]  /*485f0*/  PRMT R237, R66, 0x5410, R62 ;  /* 0x0000541042ed7816 */ /* 0x000fe4000000003e */
[----:B---3--:R-:W-:Y:S02]  /*48600*/  LOP3.LUT R60, R157, 0xffff, RZ, 0xc0, !PT ;  /* 0x0000ffff9d3c7812 */ /* 0x008fe400078ec0ff */
[----:B------:R-:W3:Y:S04]  /*48610*/  LDL.LU R157, [R1+0x204] ;  /* 0x00020400019d7983 */ /* 0x000ee80000300800 */
[----:B------:R-:W3:Y:S01]  /*48620*/  LDL.LU R179, [R1+0x200] ;  /* 0x0002000001b37983 */ /* 0x000ee20000300800 */
[----:B----4-:R-:W-:-:S03]  /*48630*/  LOP3.LUT R61, R177, 0xffff, RZ, 0xc0, !PT ;  /* 0x0000ffffb13d7812 */ /* 0x010fc600078ec0ff */
[----:B------:R-:W4:Y:S01]  /*48640*/  LDL.LU R177, [R1+0x508] ;  /* 0x0005080001b17983 */ /* 0x000f220000300800 */
[----:B------:R-:W-:-:S03]  /*48650*/  LOP3.LUT R62, R155, 0xffff, RZ, 0xc0, !PT ;  /* 0x0000ffff9b3e7812 */ /* 0x000fc600078ec0ff */
[----:B------:R-:W4:Y:S01]  /*48660*/  LDL.LU R155, [R1+0x44c] ;  /* 0x00044c00019b7983 */ /* 0x000f220000300800 */
[----:B------:R-:W-:Y:S02]  /*48670*/  LOP3.LUT R225, R225, 0xffff, RZ, 0xc0, !PT ;  /* 0x0000ffffe1e17812 */ /* 0x000fe400078ec0ff */
[----:B------:R-:W-:Y:S02]  /*48680*/  PRMT R67, R56, 0x3340, R60 ;  /* 0x0000334038437816 */ /* 0x000fe4000000003c */
[----:B------:R-:W-:Y:S02]  /*48690*/  PRMT R63, R225, 0x3340, R1 ;  /* 0x00003340e13f7816 */ /* 0x000fe40000000001 */
[----:B------:R-:W-:Y:S02]  /*486a0*/  LOP3.LUT R227, R227, 0xffff, RZ, 0xc0, !PT ;  /* 0x0000ffffe3e37812 */ /* 0x000fe400078ec0ff */
[----:B------:R-:W-:Y:S02]  /*486b0*/  LOP3.LUT R228, R228, 0xffff, RZ, 0xc0, !PT ;  /* 0x0000ffffe4e47812 */ /* 0x000fe400078ec0ff */
[----:B------:R-:W-:-:S02]  /*486c0*/  LOP3.LUT R192, R192, 0xffff, RZ, 0xc0, !PT ;  /* 0x0000ffffc0c07812 */ /* 0x000fc400078ec0ff */
[----:B------:R-:W-:Y:S02]  /*486d0*/  F2FP.SATFINITE.E5M2.F32.PACK_AB_MERGE_C R188, R189, R188, RZ ;  /* 0x000000bcbdbc723e */ /* 0x000fe400048060ff */
[----:B------:R-:W-:Y:S02]  /*486e0*/  F2FP.SATFINITE.E5M2.F32.PACK_AB_MERGE_C R190, R191, R190, RZ ;  /* 0x000000bebfbe723e */ /* 0x000fe400048060ff */
[----:B------:R-:W-:Y:S02]  /*486f0*/  F2FP.SATFINITE.E5M2.F32.PACK_AB_MERGE_C R198, R199, R198, RZ ;  /* 0x000000c6c7c6723e */ /* 0x000fe400048060ff */
[----:B------:R-:W-:Y:S02]  /*48700*/  F2FP.SATFINITE.E5M2.F32.PACK_AB_MERGE_C R191, R65, R64, RZ ;  /* 0x0000004041bf723e */ /* 0x000fe400048060ff */
[----:B------:R-:W-:Y:S02]  /*48710*/  F2FP.SATFINITE.E5M2.F32.PACK_AB_MERGE_C R189, R69, R68, RZ ;  /* 0x0000004445bd723e */ /* 0x000fe400048060ff */
[----:B------:R-:W-:-:S02]  /*48720*/  PRMT R199, R67, 0x5410, R63 ;  /* 0x0000541043c77816 */ /* 0x000fc4000000003f */
[----:B------:R-:W-:Y:S02]  /*48730*/  PRMT R64, R227, 0x3340, R1 ;  /* 0x00003340e3407816 */ /* 0x000fe40000000001 */
[----:B------:R-:W-:Y:S02]  /*48740*/  PRMT R68, R57, 0x3340, R61 ;  /* 0x0000334039447816 */ /* 0x000fe4000000003d */
[----:B------:R-:W-:Y:S02]  /*48750*/  PRMT R65, R192, 0x3340, R1 ;  /* 0x00003340c0417816 */ /* 0x000fe40000000001 */
[----:B------:R-:W-:Y:S02]  /*48760*/  PRMT R69, R58, 0x3340, R228 ;  /* 0x000033403a457816 */ /* 0x000fe400000000e4 */
[----:B------:R-:W-:Y:S02]  /*48770*/  F2FP.SATFINITE.E5M2.F32.PACK_AB_MERGE_C R206, R207, R206, RZ ;  /* 0x000000cecfce723e */ /* 0x000fe400048060ff */
[----:B------:R-:W-:-:S02]  /*48780*/  PRMT R207, R68, 0x5410, R64 ;  /* 0x0000541044cf7816 */ /* 0x000fc40000000040 */
[----:B------:R-:W-:Y:S02]  /*48790*/  PRMT R209, R69, 0x5410, R65 ;  /* 0x0000541045d17816 */ /* 0x000fe40000000041 */
[----:B------:R-:W-:Y:S02]  /*487a0*/  LOP3.LUT R64, R175, 0xffff, RZ, 0xc0, !PT ;  /* 0x0000ffffaf407812 */ /* 0x000fe400078ec0ff */
[----:B------:R-:W-:Y:S02]  /*487b0*/  LOP3.LUT R65, R171, 0xffff, RZ, 0xc0, !PT ;  /* 0x0000ffffab417812 */ /* 0x000fe400078ec0ff */
[----:B------:R-:W-:Y:S02]  /*487c0*/  LOP3.LUT R66, R165, 0xffff, RZ, 0xc0, !PT ;  /* 0x0000ffffa5427812 */ /* 0x000fe400078ec0ff */
[----:B------:R-:W-:Y:S02]  /*487d0*/  LOP3.LUT R152, R152, 0xffff, RZ, 0xc0, !PT ;  /* 0x0000ffff98987812 */ /* 0x000fe400078ec0ff */
[----:B------:R-:W-:-:S02]  /*487e0*/  LOP3.LUT R154, R154, 0xffff, RZ, 0xc0, !PT ;  /* 0x0000ffff9a9a7812 */ /* 0x000fc400078ec0ff */
[--C-:B------:R-:W-:Y:S02]  /*487f0*/  PRMT R71, R152, 0x3340, R1.reuse ;  /* 0x0000334098477816 */ /* 0x100fe40000000001 */
[----:B------:R-:W-:Y:S02]  /*48800*/  PRMT R72, R154, 0x3340, R1 ;  /* 0x000033409a487816 */ /* 0x000fe40000000001 */
[----:B------:R-:W-:Y:S02]  /*48810*/  F2FP.SATFINITE.E5M2.F32.PACK_AB_MERGE_C R186, R187, R186, RZ ;  /* 0x000000babbba723e */ /* 0x000fe400048060ff */
[----:B------:R-:W-:Y:S02]  /*48820*/  LOP3.LUT R63, R183, 0xffff, RZ, 0xc0, !PT ;  /* 0x0000ffffb73f7812 */ /* 0x000fe400078ec0ff */
[----:B--2---:R-:W-:Y:S02]  /*48830*/  LOP3.LUT R67, R163, 0xffff, RZ, 0xc0, !PT ;  /* 0x0000ffffa3437812 */ /* 0x004fe400078ec0ff */
[----:B------:R-:W2:Y:S04]  /*48840*/  LDL.LU R163, [R1+0x448] ;  /* 0x0004480001a37983 */ /* 0x000ea80000300800 */
[----:B------:R-:W2:Y:S04]  /*48850*/  LDL.LU R175, [R1+0x344] ;  /* 0x0003440001af7983 */ /* 0x000ea80000300800 */
[----:B------:R-:W2:Y:S04]  /*48860*/  LDL.LU R171, [R1+0x320] ;  /* 0x0003200001ab7983 */ /* 0x000ea80000300800 */
[----:B------:R-:W2:Y:S01]  /*48870*/  LDL.LU R165, [R1+0x23c] ;  /* 0x00023c0001a57983 */ /* 0x000ea20000300800 */
[----:B---3--:R-:W-:-:S03]  /*48880*/  LOP3.LUT R68, R157, 0xffff, RZ, 0xc0, !PT ;  /* 0x0000ffff9d447812 */ /* 0x008fc600078ec0ff */
[----:B------:R-:W3:Y:S01]  /*48890*/  LDL.LU R157, [R1+0x238] ;  /* 0x00023800019d7983 */ /* 0x000ee20000300800 */
[----:B------:R-:W-:Y:S02]  /*488a0*/  LOP3.LUT R69, R179, 0xffff, RZ, 0xc0, !PT ;  /* 0x0000ffffb3457812 */ /* 0x000fe400078ec0ff */
[----:B------:R-:W-:Y:S01]  /*488b0*/  PRMT R74, R64, 0x3340, R68 ;  /* 0x00003340404a7816 */ /* 0x000fe20000000044 */
[----:B------:R-:W3:Y:S01]  /*488c0*/  LDL.LU R197, [R1+0x50c] ;  /* 0x00050c0001c57983 */ /* 0x000ee20000300800 */
[----:B------:R-:W-:Y:S02]  /*488d0*/  PRMT R75, R65, 0x3340, R69 ;  /* 0x00003340414b7816 */ /* 0x000fe40000000045 */
[----:B------:R-:W-:Y:S01]  /*488e0*/  PRMT R71, R74, 0x5410, R71 ;  /* 0x000054104a477816 */ /* 0x000fe20000000047 */
[----:B------:R-:W3:Y:S01]  /*488f0*/  LDL.LU R187, [R1+0x454] ;  /* 0x0004540001bb7983 */ /* 0x000ee20000300800 */
[----:B------:R-:W-:Y:S02]  /*48900*/  PRMT R72, R75, 0x5410, R72 ;  /* 0x000054104b487816 */ /* 0x000fe40000000048 */
[----:B----4-:R-:W-:Y:S01]  /*48910*/  LOP3.LUT R74, R177, 0xffff, RZ, 0xc0, !PT ;  /* 0x0000ffffb14a7812 */ /* 0x010fe200078ec0ff */
[----:B------:R-:W4:Y:S04]  /*48920*/  LDL.LU R183, [R1+0x40c] ;  /* 0x00040c0001b77983 */ /* 0x000f280000300800 */
[----:B------:R-:W4:Y:S01]  /*48930*/  LDL.LU R177, [R1+0x408] ;  /* 0x0004080001b17983 */ /* 0x000f220000300800 */
[----:B------:R-:W-:-:S03]  /*48940*/  LOP3.LUT R75, R155, 0xffff, RZ, 0xc0, !PT ;  /* 0x0000ffff9b4b7812 */ /* 0x000fc600078ec0ff */
[----:B------:R-:W4:Y:S01]  /*48950*/  LDL.LU R155, [R1+0x31c] ;  /* 0x00031c00019b7983 */ /* 0x000f220000300800 */
[----:B------:R-:W-:Y:S02]  /*48960*/  LOP3.LUT R10, R10, 0xffff, RZ, 0xc0, !PT ;  /* 0x0000ffff0a0a7812 */ /* 0x000fe400078ec0ff */
[----:B------:R-:W-:Y:S02]  /*48970*/  PRMT R77, R63, 0x3340, R67 ;  /* 0x000033403f4d7816 */ /* 0x000fe40000000043 */
[----:B------:R-:W-:-:S04]  /*48980*/  PRMT R70, R10, 0x3340, R1 ;  /* 0x000033400a467816 */ /* 0x000fc80000000001 */
[----:B------:R-:W-:Y:S02]  /*48990*/  PRMT R70, R77, 0x5410, R70 ;  /* 0x000054104d467816 */ /* 0x000fe40000000046 */
[----:B------:R-:W-:Y:S02]  /*489a0*/  LOP3.LUT R12, R12, 0xffff, RZ, 0xc0, !PT ;  /* 0x0000ffff0c0c7812 */ /* 0x000fe400078ec0ff */
[----:B------:R-:W-:Y:S02]  /*489b0*/  PRMT R76, R62, 0x3340, R66 ;  /* 0x000033403e4c7816 */ /* 0x000fe40000000042 */
[----:B------:R-:W-:Y:S02]  /*489c0*/  PRMT R73, R12, 0x3340, R1 ;  /* 0x000033400c497816 */ /* 0x000fe40000000001 */
[----:B------:R-:W-:Y:S02]  /*489d0*/  LOP3.LUT R223, R223, 0xffff, RZ, 0xc0, !PT ;  /* 0x0000ffffdfdf7812 */ /* 0x000fe400078ec0ff */
[----:B------:R-:W-:-:S02]  /*489e0*/  PRMT R73, R76, 0x5410, R73 ;  /* 0x000054104c497816 */ /* 0x000fc40000000049 */
[----:B------:R-:W-:Y:S02]  /*489f0*/  PRMT R76, R223, 0x3340, R1 ;  /* 0x00003340df4c7816 */ /* 0x000fe40000000001 */
[----:B--2---:R-:W-:Y:S02]  /*48a00*/  LOP3.LUT R77, R163, 0xffff, RZ, 0xc0, !PT ;  /* 0x0000ffffa34d7812 */ /* 0x004fe400078ec0ff */
[----:B------:R-:W2:Y:S01]  /*48a10*/  LDL.LU R163, [R1+0x244] ;  /* 0x0002440001a37983 */ /* 0x000ea20000300800 */
[----:B------:R-:W-:Y:S02]  /*48a20*/  LOP3.LUT R78, R175, 0xffff, RZ, 0xc0, !PT ;  /* 0x0000ffffaf4e7812 */ /* 0x000fe400078ec0ff */
[----:B------:R-:W-:Y:S02]  /*48a30*/  LOP3.LUT R80, R165, 0xffff, RZ, 0xc0, !PT ;  /* 0x0000ffffa5507812 */ /* 0x000fe400078ec0ff */
[----:B------:R-:W2:Y:S01]  /*48a40*/  LDL.LU R165, [R1+0x110] ;  /* 0x0001100001a57983 */ /* 0x000ea20000300800 */
[----:B---3--:R-:W-:-:S03]  /*48a50*/  LOP3.LUT R81, R157, 0xffff, RZ, 0xc0, !PT ;  /* 0x0000ffff9d517812 */ /* 0x008fc600078ec0ff */
[----:B------:R-:W3:Y:S01]  /*48a60*/  LDL.LU R157, [R1+0x10c] ;  /* 0x00010c00019d7983 */ /* 0x000ee20000300800 */
[----:B------:R-:W-:-:S04]  /*48a70*/  PRMT R86, R77, 0x3340, R81 ;  /* 0x000033404d567816 */ /* 0x000fc80000000051 */
[----:B------:R-:W-:Y:S02]  /*48a80*/  PRMT R175, R86, 0x5410, R76 ;  /* 0x0000541056af7816 */ /* 0x000fe4000000004c */
[----:B----4-:R-:W-:Y:S02]  /*48a90*/  LOP3.LUT R86, R155, 0xffff, RZ, 0xc0, !PT ;  /* 0x0000ffff9b567812 */ /* 0x010fe400078ec0ff */
[----:B------:R-:W4:Y:S01]  /*48aa0*/  LDL.LU R155, [R1+0x514] ;  /* 0x00051400019b7983 */ /* 0x000f220000300800 */
[----:B------:R-:W-:Y:S02]  /*48ab0*/  LOP3.LUT R232, R232, 0xffff, RZ, 0xc0, !PT ;  /* 0x0000ffffe8e87812 */ /* 0x000fe400078ec0ff */
[----:B------:R-:W-:Y:S01]  /*48ac0*/  LOP3.LUT R188, R188, 0xffff, RZ, 0xc0, !PT ;  /* 0x0000ffffbcbc7812 */ /* 0x000fe200078ec0ff */
[----:B------:R-:W4:Y:S01]  /*48ad0*/  LDL.LU R104, [R1+0x510] ;  /* 0x0005100001687983 */ /* 0x000f220000300800 */
[----:B------:R-:W-:Y:S02]  /*48ae0*/  PRMT R87, R78, 0x3340, R232 ;  /* 0x000033404e577816 */ /* 0x000fe400000000e8 */
[----:B------:R-:W-:Y:S01]  /*48af0*/  PRMT R83, R188, 0x3340, R1 ;  /* 0x00003340bc537816 */ /* 0x000fe20000000001 */
[----:B------:R-:W4:Y:S01]  /*48b00*/  LDL.LU R213, [R1+0x458] ;  /* 0x0004580001d57983 */ /* 0x000f220000300800 */
[----:B------:R-:W-:-:S02]  /*48b10*/  F2FP.SATFINITE.E5M2.F32.PACK_AB_MERGE_C R210, R211, R210, RZ ;  /* 0x000000d2d3d2723e */ /* 0x000fc400048060ff */
[----:B------:R-:W-:Y:S01]  /*48b20*/  LOP3.LUT R79, R171, 0xffff, RZ, 0xc0, !PT ;  /* 0x0000ffffab4f7812 */ /* 0x000fe200078ec0ff */
[----:B------:R-:W4:Y:S01]  /*48b30*/  LDL.LU R211, [R1+0x348] ;  /* 0x0003480001d37983 */ /* 0x000f220000300800 */
[----:B------:R-:W-:Y:S02]  /*48b40*/  LOP3.LUT R221, R221, 0xffff, RZ, 0xc0, !PT ;  /* 0x0000ffffdddd7812 */ /* 0x000fe400078ec0ff */
[----:B------:R-:W-:Y:S02]  /*48b50*/  LOP3.LUT R82, R8, 0xffff, RZ, 0xc0, !PT ;  /* 0x0000ffff08527812 */ /* 0x000fe400078ec0ff */
[----:B------:R-:W-:Y:S02]  /*48b60*/  PRMT R179, R87, 0x5410, R83 ;  /* 0x0000541057b37816 */ /* 0x000fe40000000053 */
[--C-:B------:R-:W-:Y:S02]  /*48b70*/  PRMT R8, R221, 0x3340, R1.reuse ;  /* 0x00003340dd087816 */ /* 0x100fe40000000001 */
[----:B------:R-:W-:-:S02]  /*48b80*/  PRMT R84, R82, 0x3340, R1 ;  /* 0x0000334052547816 */ /* 0x000fc40000000001 */
[----:B------:R-:W-:Y:S02]  /*48b90*/  PRMT R85, R75, 0x3340, R80 ;  /* 0x000033404b557816 */ /* 0x000fe40000000050 */
[----:B------:R-:W-:Y:S02]  /*48ba0*/  PRMT R89, R74, 0x3340, R79 ;  /* 0x000033404a597816 */ /* 0x000fe4000000004f */
[----:B------:R-:W-:Y:S02]  /*48bb0*/  F2FP.SATFINITE.E5M2.F32.PACK_AB_MERGE_C R96, R97, R96, RZ ;  /* 0x000000606160723e */ /* 0x000fe400048060ff */
[----:B------:R-:W-:Y:S02]  /*48bc0*/  PRMT R171, R85, 0x5410, R8 ;  /* 0x0000541055ab7816 */ /* 0x000fe40000000008 */
[----:B------:R-:W-:Y:S02]  /*48bd0*/  PRMT R76, R89, 0x5410, R84 ;  /* 0x00005410594c7816 */ /* 0x000fe40000000054 */
[----:B------:R-:W-:-:S02]  /*48be0*/  LOP3.LUT R84, R183, 0xffff, RZ, 0xc0, !PT ;  /* 0x0000ffffb7547812 */ /* 0x000fc400078ec0ff */
[----:B------:R-:W-:Y:S02]  /*48bf0*/  LOP3.LUT R85, R177, 0xffff, RZ, 0xc0, !PT ;  /* 0x0000ffffb1557812 */ /* 0x000fe400078ec0ff */
[----:B------:R-:W-:Y:S02]  /*48c00*/  LOP3.LUT R158, R158, 0xffff, RZ, 0xc0, !PT ;  /* 0x0000ffff9e9e7812 */ /* 0x000fe400078ec0ff */
[----:B------:R-:W-:Y:S02]  /*48c10*/  F2FP.SATFINITE.E5M2.F32.PACK_AB_MERGE_C R94, R95, R94, RZ ;  /* 0x0000005e5f5e723e */ /* 0x000fe400048060ff */
[----:B------:R-:W-:Y:S02]  /*48c20*/  LOP3.LUT R8, R197, 0xffff, RZ, 0xc0, !PT ;  /* 0x0000ffffc5087812 */ /* 0x000fe400078ec0ff */
[----:B------:R-:W-:Y:S02]  /*48c30*/  PRMT R93, R158, 0x3340, R1 ;  /* 0x000033409e5d7816 */ /* 0x000fe40000000001 */
[----:B--2---:R-:W-:-:S02]  /*48c40*/  LOP3.LUT R87, R163, 0xffff, RZ, 0xc0, !PT ;  /* 0x0000ffffa3577812 */ /* 0x004fc400078ec0ff */
[----:B------:R-:W2:Y:S04]  /*48c50*/  LDL.LU R163, [R1+0x318] ;  /* 0x0003180001a37983 */ /* 0x000ea80000300800 */
[----:B------:R-:W2:Y:S04]  /*48c60*/  LDL.LU R183, [R1+0x314] ;  /* 0x0003140001b77983 */ /* 0x000ea80000300800 */
[----:B------:R-:W2:Y:S01]  /*48c70*/  LDL.LU R177, [R1+0x240] ;  /* 0x0002400001b17983 */ /* 0x000ea20000300800 */
[----:B------:R-:W-:-:S03]  /*48c80*/  LOP3.LUT R95, R165, 0xffff, RZ, 0xc0, !PT ;  /* 0x0000ffffa55f7812 */ /* 0x000fc600078ec0ff */
[----:B------:R-:W2:Y:S04]  /*48c90*/  LDL.LU R201, [R1+0x464] ;  /* 0x0004640001c97983 */ /* 0x000ea80000300800 */
[----:B------:R-:W2:Y:S04]  /*48ca0*/  LDL.LU R197, [R1+0x460] ;  /* 0x0004600001c57983 */ /* 0x000ea80000300800 */
        /* <DEDUP_REMOVED lines=8> */
[----:B------:R-:W-:Y:S02]  /*48d30*/  F2FP.SATFINITE.E5M2.F32.PACK_AB_MERGE_C R205, R103, R102, RZ ;  /* 0x0000006667cd723e */ /* 0x000fe400048060ff */
[----:B------:R-:W-:Y:S02]  /*48d40*/  PRMT R91, R156, 0x3340, R1 ;  /* 0x000033409c5b7816 */ /* 0x000fe40000000001 */
[----:B------:R-:W-:-:S02]  /*48d50*/  PRMT R102, R84, 0x3340, R95 ;  /* 0x0000334054667816 */ /* 0x000fc4000000005f */
[----:B------:R-:W-:Y:S02]  /*48d60*/  LOP3.LUT R83, R187, 0xffff, RZ, 0xc0, !PT ;  /* 0x0000ffffbb537812 */ /* 0x000fe400078ec0ff */
[----:B------:R-:W-:Y:S02]  /*48d70*/  LOP3.LUT R217, R217, 0xffff, RZ, 0xc0, !PT ;  /* 0x0000ffffd9d97812 */ /* 0x000fe400078ec0ff */
[----:B------:R-:W-:Y:S02]  /*48d80*/  F2FP.SATFINITE.E5M2.F32.PACK_AB_MERGE_C R184, R185, R184, RZ ;  /* 0x000000b8b9b8723e */ /* 0x000fe400048060ff */
[----:B------:R-:W-:Y:S02]  /*48d90*/  F2FP.SATFINITE.E5M2.F32.PACK_AB_MERGE_C R98, R99, R98, RZ ;  /* 0x000000626362723e */ /* 0x000fe400048060ff */
[----:B------:R-:W-:Y:S02]  /*48da0*/  PRMT R91, R102, 0x5410, R91 ;  /* 0x00005410665b7816 */ /* 0x000fe4000000005b */
[----:B------:R-:W-:-:S02]  /*48db0*/  PRMT R99, R217, 0x3340, R1 ;  /* 0x00003340d9637816 */ /* 0x000fc40000000001 */
[----:B------:R-:W-:Y:S02]  /*48dc0*/  PRMT R100, R83, 0x3340, R87 ;  /* 0x0000334053647816 */ /* 0x000fe40000000057 */
[----:B------:R-:W-:Y:S02]  /*48dd0*/  LOP3.LUT R102, R104, 0xffff, RZ, 0xc0, !PT ;  /* 0x0000ffff68667812 */ /* 0x000fe400078ec0ff */
[----:B------:R-:W-:Y:S02]  /*48de0*/  LOP3.LUT R104, R211, 0xffff, RZ, 0xc0, !PT ;  /* 0x0000ffffd3687812 */ /* 0x000fe400078ec0ff */
[----:B------:R-:W-:Y:S02]  /*48df0*/  LOP3.LUT R240, R240, 0xffff, RZ, 0xc0, !PT ;  /* 0x0000fffff0f07812 */ /* 0x000fe400078ec0ff */
[----:B------:R-:W-:Y:S02]  /*48e00*/  LOP3.LUT R184, R184, 0xffff, RZ, 0xc0, !PT ;  /* 0x0000ffffb8b87812 */ /* 0x000fe400078ec0ff */
[----:B------:R-:W-:-:S02]  /*48e10*/  PRMT R187, R100, 0x5410, R99 ;  /* 0x0000541064bb7816 */ /* 0x000fc40000000063 */
[----:B------:R-:W-:Y:S02]  /*48e20*/  LOP3.LUT R3, R3, 0xffff, RZ, 0xc0, !PT ;  /* 0x0000ffff03037812 */ /* 0x000fe400078ec0ff */
[--C-:B------:R-:W-:Y:S02]  /*48e30*/  PRMT R99, R184, 0x3340, R1.reuse ;  /* 0x00003340b8637816 */ /* 0x100fe40000000001 */
[----:B------:R-:W-:Y:S02]  /*48e40*/  PRMT R112, R104, 0x3340, R240 ;  /* 0x0000334068707816 */ /* 0x000fe400000000f0 */
[----:B------:R-:W-:Y:S02]  /*48e50*/  PRMT R109, R3, 0x3340, R1 ;  /* 0x00003340036d7816 */ /* 0x000fe40000000001 */
[----:B------:R-:W-:Y:S02]  /*48e60*/  F2FP.SATFINITE.E5M2.F32.PACK_AB_MERGE_C R160, R161, R160, RZ ;  /* 0x000000a0a1a0723e */ /* 0x000fe400048060ff */
[----:B------:R-:W-:-:S02]  /*48e70*/  F2FP.SATFINITE.E5M2.F32.PACK_AB_MERGE_C R161, R169, R168, RZ ;  /* 0x000000a8a9a1723e */ /* 0x000fc400048060ff */
[----:B------:R-:W-:Y:S02]  /*48e80*/  F2FP.SATFINITE.E5M2.F32.PACK_AB_MERGE_C R169, R125, R124, RZ ;  /* 0x0000007c7da9723e */ /* 0x000fe400048060ff */
[----:B--2---:R-:W-:Y:S02]  /*48e90*/  LOP3.LUT R105, R163, 0xffff, RZ, 0xc0, !PT ;  /* 0x0000ffffa3697812 */ /* 0x004fe400078ec0ff */
[----:B------:R-:W2:Y:S02]  /*48ea0*/  LDL.LU R163, [R1+0x248] ;  /* 0x0002480001a37983 */ /* 0x000ea40000300800 */
[----:B------:R-:W-:Y:S02]  /*48eb0*/  PRMT R113, R101, 0x3340, R105 ;  /* 0x0000334065717816 */ /* 0x000fe40000000069 */
[----:B------:R-:W-:Y:S02]  /*48ec0*/  LOP3.LUT R107, R177, 0xffff, RZ, 0xc0, !PT ;  /* 0x0000ffffb16b7812 */ /* 0x000fe400078ec0ff */
[----:B------:R-:W-:-:S02]  /*48ed0*/  PRMT R177, R112, 0x5410, R99 ;  /* 0x0000541070b17816 */ /* 0x000fc40000000063 */
[----:B------:R-:W-:Y:S02]  /*48ee0*/  PRMT R99, R113, 0x5410, R109 ;  /* 0x0000541071637816 */ /* 0x000fe4000000006d */
[----:B------:R-:W-:Y:S02]  /*48ef0*/  LOP3.LUT R109, R201, 0xffff, RZ, 0xc0, !PT ;  /* 0x0000ffffc96d7812 */ /* 0x000fe400078ec0ff */
[----:B---3--:R-:W-:Y:S02]  /*48f00*/  LOP3.LUT R112, R157, 0xffff, RZ, 0xc0, !PT ;  /* 0x0000ffff9d707812 */ /* 0x008fe400078ec0ff */
[----:B------:R-:W3:Y:S04]  /*48f10*/  LDL.LU R157, [R1+0x51c] ;  /* 0x00051c00019d7983 */ /* 0x000ee80000300800 */
[----:B------:R-:W3:Y:S04]  /*48f20*/  LDL.LU R124, [R1+0x518] ;  /* 0x00051800017c7983 */ /* 0x000ee80000300800 */
[----:B------:R-:W3:Y:S04]  /*48f30*/  LDL.LU R235, [R1+0x400] ;  /* 0x0004000001eb7983 */ /* 0x000ee80000300800 */
[----:B------:R-:W3:Y:S01]  /*48f40*/  LDL.LU R201, [R1+0x34c] ;  /* 0x00034c0001c97983 */ /* 0x000ee20000300800 */
[----:B----4-:R-:W-:-:S03]  /*48f50*/  LOP3.LUT R113, R155, 0xffff, RZ, 0xc0, !PT ;  /* 0x0000ffff9b717812 */ /* 0x010fc600078ec0ff */
[----:B------:R-:W4:Y:S01]  /*48f60*/  LDL.LU R155, [R1+0x310] ;  /* 0x00031000019b7983 */ /* 0x000f220000300800 */
[----:B------:R-:W-:Y:S02]  /*48f70*/  LOP3.LUT R6, R6, 0xffff, RZ, 0xc0, !PT ;  /* 0x0000ffff06067812 */ /* 0x000fe400078ec0ff */
[----:B------:R-:W-:Y:S02]  /*48f80*/  PRMT R103, R8, 0x3340, R86 ;  /* 0x0000334008677816 */ /* 0x000fe40000000056 */
[----:B------:R-:W-:Y:S02]  /*48f90*/  PRMT R89, R6, 0x3340, R1 ;  /* 0x0000334006597816 */ /* 0x000fe40000000001 */
[----:B------:R-:W-:Y:S02]  /*48fa0*/  LOP3.LUT R106, R183, 0xffff, RZ, 0xc0, !PT ;  /* 0x0000ffffb76a7812 */ /* 0x000fe400078ec0ff */
[----:B------:R-:W-:Y:S02]  /*48fb0*/  LOP3.LUT R108, R0, 0xffff, RZ, 0xc0, !PT ;  /* 0x0000ffff006c7812 */ /* 0x000fe400078ec0ff */
[----:B------:R-:W-:-:S02]  /*48fc0*/  PRMT R89, R103, 0x5410, R89 ;  /* 0x0000541067597816 */ /* 0x000fc40000000059 */
[----:B------:R-:W-:Y:S02]  /*48fd0*/  PRMT R100, R108, 0x3340, R1 ;  /* 0x000033406c647816 */ /* 0x000fe40000000001 */
[----:B------:R-:W-:Y:S02]  /*48fe0*/  PRMT R110, R102, 0x3340, R106 ;  /* 0x00003340666e7816 */ /* 0x000fe4000000006a */
[----:B------:R-:W-:Y:S02]  /*48ff0*/  LOP3.LUT R103, R213, 0xffff, RZ, 0xc0, !PT ;  /* 0x0000ffffd5677812 */ /* 0x000fe400078ec0ff */
[----:B------:R-:W-:Y:S02]  /*49000*/  LOP3.LUT R219, R219, 0xffff, RZ, 0xc0, !PT ;  /* 0x0000ffffdbdb7812 */ /* 0x000fe400078ec0ff */
[----:B------:R-:W-:Y:S02]  /*49010*/  F2FP.SATFINITE.E5M2.F32.PACK_AB_MERGE_C R172, R173, R172, RZ ;  /* 0x000000acadac723e */ /* 0x000fe400048060ff */
[----:B------:R-:W-:-:S02]  /*49020*/  LOP3.LUT R115, R234, 0xffff, RZ, 0xc0, !PT ;  /* 0x0000ffffea737812 */ /* 0x000fc400078ec0ff */
[----:B------:R-:W-:Y:S02]  /*49030*/  F2FP.SATFINITE.E5M2.F32.PACK_AB_MERGE_C R173, R119, R118, RZ ;  /* 0x0000007677ad723e */ /* 0x000fe400048060ff */
[----:B------:R-:W-:Y:S02]  /*49040*/  PRMT R100, R110, 0x5410, R100 ;  /* 0x000054106e647816 */ /* 0x000fe40000000064 */
[----:B------:R-:W-:Y:S02]  /*49050*/  PRMT R0, R219, 0x3340, R1 ;  /* 0x00003340db007816 */ /* 0x000fe40000000001 */
[----:B------:R-:W-:Y:S02]  /*49060*/  PRMT R111, R103, 0x3340, R107 ;  /* 0x00003340676f7816 */ /* 0x000fe4000000006b */
[----:B------:R-:W-:Y:S02]  /*49070*/  LOP3.LUT R110, R197, 0xffff, RZ, 0xc0, !PT ;  /* 0x0000ffffc56e7812 */ /* 0x000fe400078ec0ff */
[----:B------:R-:W-:-:S02]  /*49080*/  LOP3.LUT R118, R23, 0xffff, RZ, 0xc0, !PT ;  /* 0x0000ffff17767812 */ /* 0x000fc400078ec0ff */
[----:B------:R-:W-:Y:S02]  /*49090*/  F2FP.SATFINITE.E5M2.F32.PACK_AB_MERGE_C R214, R215, R214, RZ ;  /* 0x000000d6d7d6723e */ /* 0x000fe400048060ff */
[----:B------:R-:W-:Y:S02]  /*490a0*/  F2FP.SATFINITE.E5M2.F32.PACK_AB_MERGE_C R215, R117, R116, RZ ;  /* 0x0000007475d7723e */ /* 0x000fe400048060ff */
[----:B------:R-:W-:Y:S02]  /*490b0*/  F2FP.SATFINITE.E5M2.F32.PACK_AB_MERGE_C R185, R121, R120, RZ ;  /* 0x0000007879b9723e */ /* 0x000fe400048060ff */
[----:B------:R-:W-:Y:S02]  /*490c0*/  PRMT R183, R111, 0x5410, R0 ;  /* 0x000054106fb77816 */ /* 0x000fe40000000000 */
[----:B------:R-:W-:Y:S02]  /*490d0*/  LOP3.LUT R117, R21, 0xffff, RZ, 0xc0, !PT ;  /* 0x0000ffff15757812 */ /* 0x000fe400078ec0ff */
[----:B------:R-:W-:-:S02]  /*490e0*/  PRMT R119, R118, 0x3340, R1 ;  /* 0x0000334076777816 */ /* 0x000fc40000000001 */
[----:B------:R-:W-:Y:S02]  /*490f0*/  LOP3.LUT R111, R165, 0xffff, RZ, 0xc0, !PT ;  /* 0x0000ffffa56f7812 */ /* 0x000fe400078ec0ff */
[----:B------:R-:W-:Y:S02]  /*49100*/  LOP3.LUT R160, R160, 0xffff, RZ, 0xc0, !PT ;  /* 0x0000ffffa0a07812 */ /* 0x000fe400078ec0ff */
[----:B------:R-:W-:Y:S02]  /*49110*/  LOP3.LUT R116, R236, 0xffff, RZ, 0xc0, !PT ;  /* 0x0000ffffec747812 */ /* 0x000fe400078ec0ff */
[----:B------:R-:W-:Y:S02]  /*49120*/  PRMT R0, R117, 0x3340, R1 ;  /* 0x0000334075007816 */ /* 0x000fe40000000001 */
[----:B------:R-:W-:Y:S02]  /*49130*/  PRMT R120, R109, 0x3340, R113 ;  /* 0x000033406d787816 */ /* 0x000fe40000000071 */
[----:B------:R-:W-:-:S02]  /*49140*/  PRMT R21, R160, 0x3340, R1 ;  /* 0x00003340a0157816 */ /* 0x000fc40000000001 */
[----:B------:R-:W-:Y:S02]  /*49150*/  PRMT R123, R111, 0x3340, R115 ;  /* 0x000033406f7b7816 */ /* 0x000fe40000000073 */
[----:B------:R-:W-:Y:S02]  /*49160*/  PRMT R197, R120, 0x5410, R0 ;  /* 0x0000541078c57816 */ /* 0x000fe40000000000 */
[----:B------:R-:W-:Y:S02]  /*49170*/  PRMT R21, R123, 0x5410, R21 ;  /* 0x000054107b157816 */ /* 0x000fe40000000015 */
[----:B--2---:R-:W-:Y:S02]  /*49180*/  LOP3.LUT R114, R163, 0xffff, RZ, 0xc0, !PT ;  /* 0x0000ffffa3727812 */ /* 0x004fe400078ec0ff */
[----:B------:R-:W2:Y:S04]  /*49190*/  LDL.LU R163, [R1+0x30c] ;  /* 0x00030c0001a37983 */ /* 0x000ea80000300800 */
[----:B------:R-:W2:Y:S04]  /*491a0*/  LDL.LU R234, [R1+0x22c0] ;  /* 0x0022c00001ea7983 */ /* 0x000ea80000300800 */
[----:B------:R-:W2:Y:S01]  /*491b0*/  LDL.LU R213, [R1+0x524] ;  /* 0x0005240001d57983 */ /* 0x000ea20000300800 */
[----:B------:R-:W-:-:S03]  /*491c0*/  PRMT R121, R110, 0x3340, R114 ;  /* 0x000033406e797816 */ /* 0x000fc60000000072 */
[----:B------:R-:W2:Y:S01]  /*491d0*/  LDL.LU R211, [R1+0x520] ;  /* 0x0005200001d37983 */ /* 0x000ea20000300800 */
[----:B------:R-:W-:-:S03]  /*491e0*/  PRMT R236, R121, 0x5410, R119 ;  /* 0x0000541079ec7816 */ /* 0x000fc60000000077 */
[----:B------:R-:W2:Y:S04]  /*491f0*/  LDL.LU R165, [R1+0x45c] ;  /* 0x00045c0001a57983 */ /* 0x000ea80000300800 */
[----:B------:R-:W-:Y:S01]  /*49200*/  STL.64 [R1+0x2250], R236 ;  /* 0x002250ec01007387 */ /* 0x000fe20000100a00 */
[----:B---3--:R-:W-:-:S03]  /*49210*/  LOP3.LUT R120, R157, 0xffff, RZ, 0xc0, !PT ;  /* 0x0000ffff9d787812 */ /* 0x008fc600078ec0ff */
[----:B------:R-:W3:Y:S01]  /*49220*/  LDL.LU R157, [R1+0x354] ;  /* 0x00035400019d7983 */ /* 0x000ee20000300800 */
[----:B----4-:R-:W-:-:S03]  /*49230*/  LOP3.LUT R123, R155, 0xffff, RZ, 0xc0, !PT ;  /* 0x0000ffff9b7b7812 */ /* 0x010fc600078ec0ff */
[----:B------:R-:W4:Y:S01]  /*49240*/  LDL.LU R155, [R1+0x254] ;  /* 0x00025400019b7983 */ /* 0x000f220000300800 */
[----:B------:R-:W-:Y:S02]  /*49250*/  LOP3.LUT R162, R162, 0xffff, RZ, 0xc0, !PT ;  /* 0x0000ffffa2a27812 */ /* 0x000fe400078ec0ff */
[----:B------:R-:W-:Y:S01]  /*49260*/  PRMT R122, R112, 0x3340, R116 ;  /* 0x00003340707a7816 */ /* 0x000fe20000000074 */
[----:B------:R-:W4:Y:S01]  /*49270*/  LDL.LU R142, [R1+0x534] ;  /* 0x00053400018e7983 */ /* 0x000f220000300800 */
[----:B------:R-:W-:Y:S02]  /*49280*/  PRMT R23, R162, 0x3340, R1 ;  /* 0x00003340a2177816 */ /* 0x000fe40000000001 */
[----:B------:R-:W-:Y:S02]  /*49290*/  LOP3.LUT R121, R235, 0xffff, RZ, 0xc0, !PT ;  /* 0x0000ffffeb797812 */ /* 0x000fe400078ec0ff */
[----:B------:R-:W-:Y:S02]  /*492a0*/  LOP3.LUT R252, R252, 0xffff, RZ, 0xc0, !PT ;  /* 0x0000fffffcfc7812 */ /* 0x000fe400078ec0ff */
[----:B------:R-:W-:-:S02]  /*492b0*/  LOP3.LUT R166, R166, 0xffff, RZ, 0xc0, !PT ;  /* 0x0000ffffa6a67812 */ /* 0x000fc400078ec0ff */
[----:B------:R-:W-:Y:S02]  /*492c0*/  F2FP.SATFINITE.E5M2.F32.PACK_AB_MERGE_C R168, R127, R126, RZ ;  /* 0x0000007e7fa8723e */ /* 0x000fe400048060ff */
[----:B------:R-:W-:Y:S02]  /*492d0*/  PRMT R23, R122, 0x5410, R23 ;  /* 0x000054107a177816 */ /* 0x000fe40000000017 */
[----:B------:R-:W-:Y:S02]  /*492e0*/  LOP3.LUT R122, R201, 0xffff, RZ, 0xc0, !PT ;  /* 0x0000ffffc97a7812 */ /* 0x000fe400078ec0ff */
[----:B------:R-:W-:Y:S02]  /*492f0*/  LOP3.LUT R244, R244, 0xffff, RZ, 0xc0, !PT ;  /* 0x0000fffff4f47812 */ /* 0x000fe400078ec0ff */
[----:B------:R-:W-:Y:S02]  /*49300*/  LOP3.LUT R180, R180, 0xffff, RZ, 0xc0, !PT ;  /* 0x0000ffffb4b47812 */ /* 0x000fe400078ec0ff */
[----:B------:R-:W-:-:S02]  /*49310*/  PRMT R127, R166, 0x3340, R1 ;  /* 0x00003340a67f7816 */ /* 0x000fc40000000001 */
[----:B------:R-:W-:Y:S02]  /*49320*/  PRMT R131, R121, 0x3340, R252 ;  /* 0x0000334079837816 */ /* 0x000fe400000000fc */
[----:B------:R-:W-:Y:S02]  /*49330*/  LOP3.LUT R5, R5, 0xffff, RZ, 0xc0, !PT ;  /* 0x0000ffff05057812 */ /* 0x000fe400078ec0ff */
[----:B------:R-:W-:Y:S02]  /*49340*/  F2FP.SATFINITE.E5M2.F32.PACK_AB_MERGE_C R202, R203, R202, RZ ;  /* 0x000000cacbca723e */ /* 0x000fe400048060ff */
[----:B------:R-:W-:Y:S02]  /*49350*/  F2FP.SATFINITE.E5M2.F32.PACK_AB_MERGE_C R203, R129, R128, RZ ;  /* 0x0000008081cb723e */ /* 0x000fe400048060ff */
[----:B------:R-:W-:Y:S02]  /*49360*/  PRMT R0, R180, 0x3340, R1 ;  /* 0x00003340b4007816 */ /* 0x000fe40000000001 */
[----:B------:R-:W-:-:S02]  /*49370*/  PRMT R128, R122, 0x3340, R244 ;  /* 0x000033407a807816 */ /* 0x000fc400000000f4 */
[----:B------:R-:W-:Y:S02]  /*49380*/  PRMT R193, R131, 0x5410, R127 ;  /* 0x0000541083c17816 */ /* 0x000fe4000000007f */
[----:B------:R-:W-:Y:S02]  /*49390*/  PRMT R126, R5, 0x3340, R1 ;  /* 0x00003340057e7816 */ /* 0x000fe40000000001 */
[----:B------:R-:W-:Y:S02]  /*493a0*/  PRMT R130, R120, 0x3340, R123 ;  /* 0x0000334078827816 */ /* 0x000fe4000000007b */
[----:B------:R-:W-:Y:S02]  /*493b0*/  PRMT R201, R128, 0x5410, R0 ;  /* 0x0000541080c97816 */ /* 0x000fe40000000000 */
[----:B------:R-:W-:Y:S02]  /*493c0*/  PRMT R235, R130, 0x5410, R126 ;  /* 0x0000541082eb7816 */ /* 0x000fe4000000007e */
[----:B------:R-:W-:-:S02]  /*493d0*/  LOP3.LUT R119, R124, 0xffff, RZ, 0xc0, !PT ;  /* 0x0000ffff7c777812 */ /* 0x000fc400078ec0ff */
[----:B------:R-:W-:Y:S02]  /*493e0*/  LOP3.LUT R7, R7, 0xffff, RZ, 0xc0, !PT ;  /* 0x0000ffff07077812 */ /* 0x000fe400078ec0ff */
[----:B------:R-:W-:Y:S02]  /*493f0*/  LOP3.LUT R131, R4, 0xffff, RZ, 0xc0, !PT ;  /* 0x0000ffff04837812 */ /* 0x000fe400078ec0ff */
[--C-:B------:R-:W-:Y:S02]  /*49400*/  PRMT R125, R7, 0x3340, R1.reuse ;  /* 0x00003340077d7816 */ /* 0x100fe40000000001 */
[----:B------:R-:W-:Y:S02]  /*49410*/  LOP3.LUT R164, R164, 0xffff, RZ, 0xc0, !PT ;  /* 0x0000ffffa4a47812 */ /* 0x000fe400078ec0ff */
[----:B------:R-:W-:Y:S02]  /*49420*/  LOP3.LUT R17, R17, 0xffff, RZ, 0xc0, !PT ;  /* 0x0000ffff11117812 */ /* 0x000fe400078ec0ff */
[----:B------:R-:W-:-:S02]  /*49430*/  PRMT R0, R164, 0x3340, R1 ;  /* 0x00003340a4007816 */ /* 0x000fc40000000001 */
[----:B------:R-:W-:Y:S02]  /*49440*/  PRMT R132, R17, 0x3340, R1 ;  /* 0x0000334011847816 */ /* 0x000fe40000000001 */
[----:B--2---:R-:W-:Y:S02]  /*49450*/  LOP3.LUT R124, R163, 0xffff, RZ, 0xc0, !PT ;  /* 0x0000ffffa37c7812 */ /* 0x004fe400078ec0ff */
[----:B------:R-:W-:Y:S02]  /*49460*/  LOP3.LUT R127, R213, 0xffff, RZ, 0xc0, !PT ;  /* 0x0000ffffd57f7812 */ /* 0x000fe400078ec0ff */
[----:B------:R-:W2:Y:S01]  /*49470*/  LDL.LU R213, [R1+0x530] ;  /* 0x0005300001d57983 */ /* 0x000ea20000300800 */
[----:B------:R-:W-:-:S03]  /*49480*/  LOP3.LUT R130, R234, 0xffff, RZ, 0xc0, !PT ;  /* 0x0000ffffea827812 */ /* 0x000fc600078ec0ff */
[----:B------:R-:W2:Y:S01]  /*49490*/  LDL.LU R141, [R1+0x52c] ;  /* 0x00052c00018d7983 */ /* 0x000ea20000300800 */
[----:B------:R-:W-:-:S03]  /*494a0*/  LOP3.LUT R128, R211, 0xffff, RZ, 0xc0, !PT ;  /* 0x0000ffffd3807812 */ /* 0x000fc600078ec0ff */
[----:B------:R-:W2:Y:S04]  /*494b0*/  LDL.LU R140, [R1+0x528] ;  /* 0x00052800018c7983 */ /* 0x000ea80000300800 */
[----:B------:R-:W2:Y:S04]  /*494c0*/  LDL.LU R139, [R1+0x308] ;  /* 0x00030800018b7983 */ /* 0x000ea80000300800 */
[----:B------:R-:W2:Y:S04]  /*494d0*/  LDL.LU R211, [R1+0x304] ;  /* 0x0003040001d37983 */ /* 0x000ea80000300800 */
[----:B------:R-:W2:Y:S01]  /*494e0*/  LDL.LU R234, [R1+0x22bc] ;  /* 0x0022bc0001ea7983 */ /* 0x000ea20000300800 */
[----:B------:R-:W-:-:S03]  /*494f0*/  PRMT R129, R119, 0x3340, R124 ;  /* 0x0000334077817816 */ /* 0x000fc6000000007c */
[----:B------:R-:W2:Y:S01]  /*49500*/  LDL.LU R4, [R1+0x22b8] ;  /* 0x0022b80001047983 */ /* 0x000ea20000300800 */
[----:B------:R-:W-:Y:S02]  /*49510*/  PRMT R163, R129, 0x5410, R125 ;  /* 0x0000541081a37816 */ /* 0x000fe4000000007d */
[----:B------:R-:W-:-:S04]  /*49520*/  LOP3.LUT R126, R165, 0xffff, RZ, 0xc0, !PT ;  /* 0x0000ffffa57e7812 */ /* 0x000fc800078ec0ff */
[----:B------:R-:W-:-:S04]  /*49530*/  PRMT R135, R126, 0x3340, R131 ;  /* 0x000033407e877816 */ /* 0x000fc80000000083 */
[----:B------:R-:W-:Y:S02]  /*49540*/  PRMT R151, R135, 0x5410, R0 ;  /* 0x0000541087977816 */ /* 0x000fe40000000000 */
[----:B---3--:R-:W-:Y:S02]  /*49550*/  LOP3.LUT R125, R157, 0xffff, RZ, 0xc0, !PT ;  /* 0x0000ffff9d7d7812 */ /* 0x008fe400078ec0ff */
[----:B------:R-:W3:Y:S01]  /*49560*/  LDL.LU R157, [R1+0x470] ;  /* 0x00047000019d7983 */ /* 0x000ee20000300800 */
[----:B------:R-:W-:Y:S01]  /*49570*/  IMAD.MOV.U32 R165, RZ, RZ, R153 ;  /* 0x000000ffffa57224 */ /* 0x000fe200078e0099 */
[----:B----4-:R-:W-:Y:S02]  /*49580*/  LOP3.LUT R129, R155, 0xffff, RZ, 0xc0, !PT ;  /* 0x0000ffff9b817812 */ /* 0x010fe400078ec0ff */
[----:B------:R-:W4:Y:S02]  /*49590*/  LDL.LU R155, [R1+0x46c] ;  /* 0x00046c00019b7983 */ /* 0x000f240000300800 */
[----:B------:R-:W-:-:S04]  /*495a0*/  PRMT R136, R127, 0x3340, R129 ;  /* 0x000033407f887816 */ /* 0x000fc80000000081 */
[----:B------:R-:W-:-:S05]  /*495b0*/  PRMT R0, R136, 0x5410, R132 ;  /* 0x0000541088007816 */ /* 0x000fca0000000084 */
[----:B------:R0:W-:Y:S04]  /*495c0*/  STL [R1+0xfb4], R0 ;  /* 0x000fb40001007387 */ /* 0x0001e80000100800 */
[----:B------:R-:W4:Y:S01]  /*495d0*/  LDL.LU R153, [R1+0x468] ;  /* 0x0004680001997983 */ /* 0x000f220000300800 */
[----:B------:R-:W-:Y:S02]  /*495e0*/  LOP3.LUT R19, R19, 0xffff, RZ, 0xc0, !PT ;  /* 0x0000ffff13137812 */ /* 0x000fe400078ec0ff */
[----:B------:R-:W-:Y:S02]  /*495f0*/  LOP3.LUT R248, R248, 0xffff, RZ, 0xc0, !PT ;  /* 0x0000fffff8f87812 */ /* 0x000fe400078ec0ff */
[----:B------:R-:W-:Y:S02]  /*49600*/  LOP3.LUT R176, R176, 0xffff, RZ, 0xc0, !PT ;  /* 0x0000ffffb0b07812 */ /* 0x000fe400078ec0ff */
[----:B------:R-:W-:-:S02]  /*49610*/  PRMT R133, R19, 0x3340, R1 ;  /* 0x0000334013857816 */ /* 0x000fc40000000001 */
[----:B------:R-:W-:Y:S02]  /*49620*/  PRMT R137, R128, 0x3340, R130 ;  /* 0x0000334080897816 */ /* 0x000fe40000000082 */
[----:B------:R-:W-:Y:S02]  /*49630*/  PRMT R134, R176, 0x3340, R1 ;  /* 0x00003340b0867816 */ /* 0x000fe40000000001 */
[----:B------:R-:W-:Y:S02]  /*49640*/  PRMT R138, R125, 0x3340, R248 ;  /* 0x000033407d8a7816 */ /* 0x000fe400000000f8 */
[----:B------:R-:W-:Y:S02]  /*49650*/  PRMT R133, R137, 0x5410, R133 ;  /* 0x0000541089857816 */ /* 0x000fe40000000085 */
[----:B0-----:R-:W-:Y:S02]  /*49660*/  PRMT R0, R138, 0x5410, R134 ;  /* 0x000054108a007816 */ /* 0x001fe40000000086 */
[----:B------:R-:W-:Y:S01]  /*49670*/  LOP3.LUT R13, R13, 0xffff, RZ, 0xc0, !PT ;  /* 0x0000ffff0d0d7812 */ /* 0x000fe200078ec0ff */
[----:B------:R-:W-:Y:S01]  /*49680*/  STL [R1+0xfb0], R133 ;  /* 0x000fb08501007387 */ /* 0x000fe20000100800 */
[----:B------:R-:W-:-:S03]  /*49690*/  LOP3.LUT R15, R15, 0xffff, RZ, 0xc0, !PT ;  /* 0x0000ffff0f0f7812 */ /* 0x000fc600078ec0ff */
[----:B------:R0:W-:Y:S01]  /*496a0*/  STL [R1+0xfac], R0 ;  /* 0x000fac0001007387 */ /* 0x0001e20000100800 */
[----:B------:R-:W-:Y:S02]  /*496b0*/  LOP3.LUT R11, R11, 0xffff, RZ, 0xc0, !PT ;  /* 0x0000ffff0b0b7812 */ /* 0x000fe400078ec0ff */
[----:B------:R-:W-:Y:S02]  /*496c0*/  LOP3.LUT R132, R142, 0xffff, RZ, 0xc0, !PT ;  /* 0x0000ffff8e847812 */ /* 0x000fe400078ec0ff */
[----:B------:R-:W-:Y:S02]  /*496d0*/  LOP3.LUT R9, R9, 0xffff, RZ, 0xc0, !PT ;  /* 0x0000ffff09097812 */ /* 0x000fe400078ec0ff */
[--C-:B0-----:R-:W-:Y:S02]  /*496e0*/  PRMT R0, R13, 0x3340, R1.reuse ;  /* 0x000033400d007816 */ /* 0x101fe40000000001 */
[----:B------:R-:W-:Y:S02]  /*496f0*/  PRMT R142, R9, 0x3340, R1 ;  /* 0x00003340098e7816 */ /* 0x000fe40000000001 */
[----:B--2---:R-:W-:-:S02]  /*49700*/  LOP3.LUT R134, R141, 0xffff, RZ, 0xc0, !PT ;  /* 0x0000ffff8d867812 */ /* 0x004fc400078ec0ff */
[----:B------:R-:W-:Y:S02]  /*49710*/  LOP3.LUT R135, R213, 0xffff, RZ, 0xc0, !PT ;  /* 0x0000ffffd5877812 */ /* 0x000fe400078ec0ff */
[----:B------:R-:W-:Y:S01]  /*49720*/  LOP3.LUT R133, R140, 0xffff, RZ, 0xc0, !PT ;  /* 0x0000ffff8c857812 */ /* 0x000fe200078ec0ff */
[----:B------:R-:W2:Y:S01]  /*49730*/  LDL.LU R213, [R1+0x368] ;  /* 0x0003680001d57983 */ /* 0x000ea20000300800 */
[----:B------:R-:W-:Y:S02]  /*49740*/  LOP3.LUT R136, R139, 0xffff, RZ, 0xc0, !PT ;  /* 0x0000ffff8b887812 */ /* 0x000fe400078ec0ff */
[----:B------:R-:W-:Y:S02]  /*49750*/  LOP3.LUT R137, R211, 0xffff, RZ, 0xc0, !PT ;  /* 0x0000ffffd3897812 */ /* 0x000fe400078ec0ff */
[----:B------:R-:W-:Y:S02]  /*49760*/  LOP3.LUT R139, R234, 0xffff, RZ, 0xc0, !PT ;  /* 0x0000ffffea8b7812 */ /* 0x000fe400078ec0ff */
[----:B------:R-:W-:-:S02]  /*49770*/  LOP3.LUT R138, R4, 0xffff, RZ, 0xc0, !PT ;  /* 0x0000ffff048a7812 */ /* 0x000fc400078ec0ff */
[----:B------:R-:W-:Y:S01]  /*49780*/  PRMT R140, R15, 0x3340, R1 ;  /* 0x000033400f8c7816 */ /* 0x000fe20000000001 */
[----:B------:R-:W2:Y:S01]  /*49790*/  LDL.LU R4, [R1+0x22b4] ;  /* 0x0022b40001047983 */ /* 0x000ea20000300800 */
[----:B------:R-:W-:Y:S02]  /*497a0*/  PRMT R143, R134, 0x3340, R138 ;  /* 0x00003340868f7816 */ /* 0x000fe4000000008a */
[----:B------:R-:W-:Y:S01]  /*497b0*/  PRMT R144, R133, 0x3340, R139 ;  /* 0x0000334085907816 */ /* 0x000fe2000000008b */
[----:B------:R-:W2:Y:S01]  /*497c0*/  LDL.LU R234, [R1+0x22b0] ;  /* 0x0022b00001ea7983 */ /* 0x000ea20000300800 */
[----:B------:R-:W-:Y:S02]  /*497d0*/  PRMT R0, R143, 0x5410, R0 ;  /* 0x000054108f007816 */ /* 0x000fe40000000000 */
[----:B------:R-:W-:Y:S02]  /*497e0*/  PRMT R141, R11, 0x3340, R1 ;  /* 0x000033400b8d7816 */ /* 0x000fe40000000001 */
[----:B------:R-:W-:-:S02]  /*497f0*/  PRMT R145, R135, 0x3340, R137 ;  /* 0x0000334087917816 */ /* 0x000fc40000000089 */
[----:B------:R-:W-:Y:S01]  /*49800*/  PRMT R146, R132, 0x3340, R136 ;  /* 0x0000334084927816 */ /* 0x000fe20000000088 */
[----:B------:R0:W-:Y:S01]  /*49810*/  STL [R1+0xf68], R0 ;  /* 0x000f680001007387 */ /* 0x0001e20000100800 */
[----:B------:R-:W-:Y:S02]  /*49820*/  PRMT R143, R144, 0x5410, R140 ;  /* 0x00005410908f7816 */ /* 0x000fe4000000008c */
[----:B------:R-:W-:-:S03]  /*49830*/  PRMT R140, R145, 0x5410, R141 ;  /* 0x00005410918c7816 */ /* 0x000fc6000000008d */
[----:B------:R-:W-:Y:S01]  /*49840*/  STL [R1+0xf64], R143 ;  /* 0x000f648f01007387 */ /* 0x000fe20000100800 */
[----:B0-----:R-:W-:-:S03]  /*49850*/  PRMT R0, R146, 0x5410, R142 ;  /* 0x0000541092007816 */ /* 0x001fc6000000008e */
[----:B------:R4:W-:Y:S01]  /*49860*/  STL [R1+0xf50], R140 ;  /* 0x000f508c01007387 */ /* 0x0009e20000100800 */
[----:B---3--:R-:W-:-:S03]  /*49870*/  LOP3.LUT R141, R157, 0xffff, RZ, 0xc0, !PT ;  /* 0x0000ffff9d8d7812 */ /* 0x008fc600078ec0ff */
[----:B------:R0:W-:Y:S04]  /*49880*/  STL [R1+0xf48], R0 ;  /* 0x000f480001007387 */ /* 0x0001e80000100800 */
[----:B------:R-:W3:Y:S04]  /*49890*/  LDL.LU R211, [R1+0x374] ;  /* 0x0003740001d37983 */ /* 0x000ee80000300800 */
[----:B------:R-:W3:Y:S01]  /*498a0*/  LDL.LU R157, [R1+0x370] ;  /* 0x00037000019d7983 */ /* 0x000ee20000300800 */
[----:B----4-:R-:W-:-:S03]  /*498b0*/  LOP3.LUT R140, R155, 0xffff, RZ, 0xc0, !PT ;  /* 0x0000ffff9b8c7812 */ /* 0x010fc600078ec0ff */
[----:B------:R-:W4:Y:S01]  /*498c0*/  LDL.LU R155, [R1+0x36c] ;  /* 0x00036c00019b7983 */ /* 0x000f220000300800 */
[----:B------:R-:W-:-:S03]  /*498d0*/  LOP3.LUT R142, R153, 0xffff, RZ, 0xc0, !PT ;  /* 0x0000ffff998e7812 */ /* 0x000fc600078ec0ff */
[----:B------:R-:W4:Y:S01]  /*498e0*/  LDL.LU R153, [R1+0x364] ;  /* 0x0003640001997983 */ /* 0x000f220000300800 */
[----:B------:R-:W-:Y:S02]  /*498f0*/  LOP3.LUT R250, R250, 0xffff, RZ, 0xc0, !PT ;  /* 0x0000fffffafa7812 */ /* 0x000fe400078ec0ff */
[----:B------:R-:W-:Y:S02]  /*49900*/  LOP3.LUT R172, R172, 0xffff, RZ, 0xc0, !PT ;  /* 0x0000ffffacac7812 */ /* 0x000fe400078ec0ff */
[----:B------:R-:W-:Y:S02]  /*49910*/  LOP3.LUT R249, R249, 0xffff, RZ, 0xc0, !PT ;  /* 0x0000fffff9f97812 */ /* 0x000fe400078ec0ff */
[----:B------:R-:W-:Y:S02]  /*49920*/  LOP3.LUT R195, R174, 0xffff, RZ, 0xc0, !PT ;  /* 0x0000ffffaec37812 */ /* 0x000fe400078ec0ff */
[----:B0-----:R-:W-:Y:S02]  /*49930*/  PRMT R0, R172, 0x3340, R1 ;  /* 0x00003340ac007816 */ /* 0x001fe40000000001 */
[----:B------:R-:W-:-:S02]  /*49940*/  PRMT R147, R141, 0x3340, R250 ;  /* 0x000033408d937816 */ /* 0x000fc400000000fa */
[----:B------:R-:W-:Y:S02]  /*49950*/  PRMT R144, R195, 0x3340, R1 ;  /* 0x00003340c3907816 */ /* 0x000fe40000000001 */
[----:B------:R-:W-:Y:S02]  /*49960*/  PRMT R148, R140, 0x3340, R249 ;  /* 0x000033408c947816 */ /* 0x000fe400000000f9 */
[----:B------:R-:W-:Y:S02]  /*49970*/  PRMT R147, R147, 0x5410, R0 ;  /* 0x0000541093937816 */ /* 0x000fe40000000000 */
[----:B------:R-:W-:Y:S01]  /*49980*/  PRMT R0, R148, 0x5410, R144 ;  /* 0x0000541094007816 */ /* 0x000fe20000000090 */
[----:B------:R-:W-:Y:S02]  /*49990*/  IMAD.MOV.U32 R237, RZ, RZ, R187 ;  /* 0x000000ffffed7224 */ /* 0x000fe400078e00bb */
[----:B------:R-:W-:Y:S01]  /*499a0*/  STL [R1+0xf54], R147 ;  /* 0x000f549301007387 */ /* 0x000fe20000100800 */
[----:B------:R-:W-:-:S03]  /*499b0*/  IMAD.MOV.U32 R187, RZ, RZ, R165 ;  /* 0x000000ffffbb7224 */ /* 0x000fc600078e00a5 */
[----:B------:R0:W-:Y:S04]  /*499c0*/  STL [R1+0xf4c], R0 ;  /* 0x000f4c0001007387 */ /* 0x0001e80000100800 */
[----:B------:R-:W4:Y:S01]  /*499d0*/  LDL.LU R165, [R1+0x360] ;  /* 0x0003600001a57983 */ /* 0x000f220000300800 */
[----:B------:R-:W-:-:S03]  /*499e0*/  IMAD.MOV.U32 R174, RZ, RZ, R163 ;  /* 0x000000ffffae7224 */ /* 0x000fc600078e00a3 */
[----:B------:R-:W4:Y:S01]  /*499f0*/  LDL.LU R163, [R1+0x35c] ;  /* 0x00035c0001a37983 */ /* 0x000f220000300800 */
[----:B------:R-:W-:Y:S02]  /*49a00*/  LOP3.LUT R246, R246, 0xffff, RZ, 0xc0, !PT ;  /* 0x0000fffff6f67812 */ /* 0x000fe400078ec0ff */
[----:B------:R-:W-:Y:S02]  /*49a10*/  LOP3.LUT R178, R178, 0xffff, RZ, 0xc0, !PT ;  /* 0x0000ffffb2b27812 */ /* 0x000fe400078ec0ff */
[----:B------:R-:W-:Y:S02]  /*49a20*/  PRMT R149, R142, 0x3340, R246 ;  /* 0x000033408e957816 */ /* 0x000fe400000000f6 */
[----:B------:R-:W-:Y:S02]  /*49a30*/  PRMT R145, R178, 0x3340, R1 ;  /* 0x00003340b2917816 */ /* 0x000fe40000000001 */
[----:B------:R-:W-:Y:S02]  /*49a40*/  LOP3.LUT R242, R242, 0xffff, RZ, 0xc0, !PT ;  /* 0x0000fffff2f27812 */ /* 0x000fe400078ec0ff */
[----:B------:R-:W-:-:S02]  /*49a50*/  LOP3.LUT R236, R182, 0xffff, RZ, 0xc0, !PT ;  /* 0x0000ffffb6ec7812 */ /* 0x000fc400078ec0ff */
[----:B0-----:R-:W-:Y:S02]  /*49a60*/  PRMT R0, R149, 0x5410, R145 ;  /* 0x0000541095007816 */ /* 0x001fe40000000091 */
[----:B------:R-:W-:-:S03]  /*49a70*/  PRMT R146, R236, 0x3340, R1 ;  /* 0x00003340ec927816 */ /* 0x000fc60000000001 */
[----:B------:R0:W-:Y:S01]  /*49a80*/  STL [R1+0xf5c], R0 ;  /* 0x000f5c0001007387 */ /* 0x0001e20000100800 */
[----:B------:R-:W-:Y:S02]  /*49a90*/  LOP3.LUT R238, R238, 0xffff, RZ, 0xc0, !PT ;  /* 0x0000ffffeeee7812 */ /* 0x000fe400078ec0ff */
[----:B------:R-:W-:Y:S02]  /*49aa0*/  LOP3.LUT R186, R186, 0xffff, RZ, 0xc0, !PT ;  /* 0x0000ffffbaba7812 */ /* 0x000fe400078ec0ff */
[----:B------:R-:W-:Y:S01]  /*49ab0*/  LOP3.LUT R230, R230, 0xffff, RZ, 0xc0, !PT ;  /* 0x0000ffffe6e67812 */ /* 0x000fe200078ec0ff */
[----:B------:R-:W-:Y:S01]  /*49ac0*/  IMAD.MOV.U32 R182, RZ, RZ, R151 ;  /* 0x000000ffffb67224 */ /* 0x000fe200078e0097 */
[----:B------:R-:W-:Y:S02]  /*49ad0*/  LOP3.LUT R226, R226, 0xffff, RZ, 0xc0, !PT ;  /* 0x0000ffffe2e27812 */ /* 0x000fe400078ec0ff */
[----:B------:R-:W-:Y:S02]  /*49ae0*/  LOP3.LUT R194, R194, 0xffff, RZ, 0xc0, !PT ;  /* 0x0000ffffc2c27812 */ /* 0x000fe400078ec0ff */
[----:B------:R-:W-:-:S02]  /*49af0*/  LOP3.LUT R222, R222, 0xffff, RZ, 0xc0, !PT ;  /* 0x0000ffffdede7812 */ /* 0x000fc400078ec0ff */
[--C-:B------:R-:W-:Y:S02]  /*49b00*/  PRMT R147, R186, 0x3340, R1.reuse ;  /* 0x00003340ba937816 */ /* 0x100fe40000000001 */
[----:B------:R-:W-:Y:S02]  /*49b10*/  PRMT R149, R194, 0x3340, R1 ;  /* 0x00003340c2957816 */ /* 0x000fe40000000001 */
[----:B--2---:R-:W-:-:S04]  /*49b20*/  LOP3.LUT R143, R213, 0xffff, RZ, 0xc0, !PT ;  /* 0x0000ffffd58f7812 */ /* 0x004fc800078ec0ff */
[----:B------:R-:W-:-:S04]  /*49b30*/  PRMT R150, R143, 0x3340, R242 ;  /* 0x000033408f967816 */ /* 0x000fc800000000f2 */
[----:B0-----:R-:W-:Y:S02]  /*49b40*/  PRMT R0, R150, 0x5410, R146 ;  /* 0x0000541096007816 */ /* 0x001fe40000000092 */
[----:B------:R-:W-:-:S03]  /*49b50*/  LOP3.LUT R213, R190, 0xffff, RZ, 0xc0, !PT ;  /* 0x0000ffffbed57812 */ /* 0x000fc600078ec0ff */
[----:B------:R4:W-:Y:S01]  /*49b60*/  STL [R1+0xf78], R0 ;  /* 0x000f780001007387 */ /* 0x0009e20000100800 */
[--C-:B------:R-:W-:Y:S02]  /*49b70*/  PRMT R148, R213, 0x3340, R1.reuse ;  /* 0x00003340d5947816 */ /* 0x100fe40000000001 */
[----:B---3--:R-:W-:Y:S02]  /*49b80*/  LOP3.LUT R144, R211, 0xffff, RZ, 0xc0, !PT ;  /* 0x0000ffffd3907812 */ /* 0x008fe400078ec0ff */
[----:B------:R-:W-:Y:S02]  /*49b90*/  LOP3.LUT R211, R198, 0xffff, RZ, 0xc0, !PT ;  /* 0x0000ffffc6d37812 */ /* 0x000fe400078ec0ff */
[----:B------:R-:W-:Y:S02]  /*49ba0*/  LOP3.LUT R145, R157, 0xffff, RZ, 0xc0, !PT ;  /* 0x0000ffff9d917812 */ /* 0x000fe400078ec0ff */
[----:B------:R-:W-:Y:S02]  /*49bb0*/  PRMT R151, R144, 0x3340, R238 ;  /* 0x0000334090977816 */ /* 0x000fe400000000ee */
[----:B------:R-:W-:-:S02]  /*49bc0*/  PRMT R150, R211, 0x3340, R1 ;  /* 0x00003340d3967816 */ /* 0x000fc40000000001 */
[----:B------:R-:W-:-:S05]  /*49bd0*/  PRMT R151, R151, 0x5410, R147 ;  /* 0x0000541097977816 */ /* 0x000fca0000000093 */
[----:B------:R-:W-:Y:S01]  /*49be0*/  STL [R1+0xf70], R151 ;  /* 0x000f709701007387 */ /* 0x000fe20000100800 */
[----:B----4-:R-:W-:-:S04]  /*49bf0*/  LOP3.LUT R0, R155, 0xffff, RZ, 0xc0, !PT ;  /* 0x0000ffff9b007812 */ /* 0x010fc800078ec0ff */
[----:B------:R-:W-:-:S04]  /*49c00*/  PRMT R155, R0, 0x3340, R226 ;  /* 0x00003340009b7816 */ /* 0x000fc800000000e2 */
[----:B------:R-:W-:Y:S02]  /*49c10*/  PRMT R147, R155, 0x5410, R149 ;  /* 0x000054109b937816 */ /* 0x000fe40000000095 */
[----:B------:R-:W-:Y:S02]  /*49c20*/  LOP3.LUT R146, R153, 0xffff, RZ, 0xc0, !PT ;  /* 0x0000ffff99927812 */ /* 0x000fe400078ec0ff */
[----:B------:R-:W-:Y:S02]  /*49c30*/  PRMT R153, R145, 0x3340, R230 ;  /* 0x0000334091997816 */ /* 0x000fe400000000e6 */
[----:B------:R-:W-:Y:S02]  /*49c40*/  PRMT R157, R146, 0x3340, R222 ;  /* 0x00003340929d7816 */ /* 0x000fe400000000de */
[----:B------:R-:W-:Y:S02]  /*49c50*/  PRMT R148, R153, 0x5410, R148 ;  /* 0x0000541099947816 */ /* 0x000fe40000000094 */
[----:B------:R-:W-:-:S03]  /*49c60*/  PRMT R149, R157, 0x5410, R150 ;  /* 0x000054109d957816 */ /* 0x000fc60000000096 */
[----:B------:R-:W-:Y:S01]  /*49c70*/  STL [R1+0xf80], R148 ;  /* 0x000f809401007387 */ /* 0x000fe20000100800 */
[----:B------:R-:W-:-:S03]  /*49c80*/  LOP3.LUT R150, R234, 0xffff, RZ, 0xc0, !PT ;  /* 0x0000ffffea967812 */ /* 0x000fc600078ec0ff */
[----:B------:R-:W-:Y:S04]  /*49c90*/  STL [R1+0xf94], R147 ;  /* 0x000f949301007387 */ /* 0x000fe80000100800 */
[----:B------:R0:W-:Y:S04]  /*49ca0*/  STL [R1+0xfa0], R149 ;  /* 0x000fa09501007387 */ /* 0x0001e80000100800 */
[----:B------:R-:W2:Y:S01]  /*49cb0*/  LDL.LU R234, [R1+0x22ac] ;  /* 0x0022ac0001ea7983 */ /* 0x000ea20000300800 */
[----:B0-----:R-:W-:-:S03]  /*49cc0*/  LOP3.LUT R149, R4, 0xffff, RZ, 0xc0, !PT ;  /* 0x0000ffff04957812 */ /* 0x001fc600078ec0ff */
[----:B------:R-:W3:Y:S01]  /*49cd0*/  LDL.LU R4, [R1+0x22a8] ;  /* 0x0022a80001047983 */ /* 0x000ee20000300800 */
[----:B------:R-:W-:Y:S02]  /*49ce0*/  SHF.R.U32.HI R37, RZ, 0x8, R37 ;  /* 0x00000008ff257819 */ /* 0x000fe40000011625 */
[----:B------:R-:W-:Y:S02]  /*49cf0*/  SHF.R.U32.HI R41, RZ, 0x8, R41 ;  /* 0x00000008ff297819 */ /* 0x000fe40000011629 */
[----:B------:R-:W-:Y:S02]  /*49d00*/  LOP3.LUT R37, R37, 0xffff, RZ, 0xc0, !PT ;  /* 0x0000ffff25257812 */ /* 0x000fe400078ec0ff */
[----:B------:R-:W-:Y:S02]  /*49d10*/  LOP3.LUT R41, R41, 0xffff, RZ, 0xc0, !PT ;  /* 0x0000ffff29297812 */ /* 0x000fe400078ec0ff */
[----:B------:R-:W-:Y:S02]  /*49d20*/  SHF.R.U32.HI R52, RZ, 0x8, R52 ;  /* 0x00000008ff347819 */ /* 0x000fe40000011634 */
[----:B------:R-:W-:-:S02]  /*49d30*/  SHF.R.U32.HI R50, RZ, 0x8, R50 ;  /* 0x00000008ff327819 */ /* 0x000fc40000011632 */
[----:B------:R-:W-:Y:S02]  /*49d40*/  SHF.R.U32.HI R54, RZ, 0x8, R54 ;  /* 0x00000008ff367819 */ /* 0x000fe40000011636 */
[----:B------:R-:W-:Y:S02]  /*49d50*/  SHF.R.U32.HI R57, RZ, 0x8, R57 ;  /* 0x00000008ff397819 */ /* 0x000fe40000011639 */
[----:B------:R-:W-:Y:S02]  /*49d60*/  SHF.R.U32.HI R61, RZ, 0x8, R61 ;  /* 0x00000008ff3d7819 */ /* 0x000fe4000001163d */
[----:B------:R-:W-:Y:S02]  /*49d70*/  PRMT R37, R37, 0x3340, R41 ;  /* 0x0000334025257816 */ /* 0x000fe40000000029 */
[----:B------:R-:W-:Y:S02]  /*49d80*/  LOP3.LUT R41, R52, 0xffff, RZ, 0xc0, !PT ;  /* 0x0000ffff34297812 */ /* 0x000fe400078ec0ff */
[----:B------:R-:W-:-:S02]  /*49d90*/  LOP3.LUT R52, R50, 0xffff, RZ, 0xc0, !PT ;  /* 0x0000ffff32347812 */ /* 0x000fc400078ec0ff */
[----:B------:R-:W-:Y:S02]  /*49da0*/  LOP3.LUT R54, R54, 0xffff, RZ, 0xc0, !PT ;  /* 0x0000ffff36367812 */ /* 0x000fe400078ec0ff */
[----:B------:R-:W-:Y:S02]  /*49db0*/  LOP3.LUT R57, R57, 0xffff, RZ, 0xc0, !PT ;  /* 0x0000ffff39397812 */ /* 0x000fe400078ec0ff */
[----:B------:R-:W-:Y:S02]  /*49dc0*/  LOP3.LUT R61, R61, 0xffff, RZ, 0xc0, !PT ;  /* 0x0000ffff3d3d7812 */ /* 0x000fe400078ec0ff */
[----:B------:R-:W-:Y:S02]  /*49dd0*/  SHF.R.U32.HI R56, RZ, 0x8, R56 ;  /* 0x00000008ff387819 */ /* 0x000fe40000011638 */
[----:B------:R-:W-:Y:S02]  /*49de0*/  SHF.R.U32.HI R60, RZ, 0x8, R60 ;  /* 0x00000008ff3c7819 */ /* 0x000fe4000001163c */
[----:B------:R-:W-:-:S02]  /*49df0*/  PRMT R52, R52, 0x3340, R54 ;  /* 0x0000334034347816 */ /* 0x000fc40000000036 */
[----:B------:R-:W-:Y:S01]  /*49e00*/  PRMT R54, R57, 0x3340, R61 ;  /* 0x0000334039367816 */ /* 0x000fe2000000003d */
[----:B------:R-:W-:Y:S01]  /*49e10*/  IMAD.SHL.U32 R61, R167, 0x8, RZ ;  /* 0x00000008a73d7824 */ /* 0x000fe200078e00ff */
[----:B------:R-:W-:Y:S02]  /*49e20*/  LOP3.LUT R56, R56, 0xffff, RZ, 0xc0, !PT ;  /* 0x0000ffff38387812 */ /* 0x000fe400078ec0ff */
[----:B------:R-:W-:Y:S02]  /*49e30*/  LOP3.LUT R60, R60, 0xffff, RZ, 0xc0, !PT ;  /* 0x0000ffff3c3c7812 */ /* 0x000fe400078ec0ff */
[----:B------:R-:W-:Y:S02]  /*49e40*/  SHF.R.U32.HI R0, RZ, 0x8, R0 ;  /* 0x00000008ff007819 */ /* 0x000fe40000011600 */
[----:B------:R-:W-:Y:S02]  /*49e50*/  SHF.R.U32.HI R226, RZ, 0x8, R226 ;  /* 0x00000008ffe27819 */ /* 0x000fe400000116e2 */
[----:B------:R-:W-:-:S02]  /*49e60*/  PRMT R56, R56, 0x3340, R60 ;  /* 0x0000334038387816 */ /* 0x000fc4000000003c */
[----:B------:R-:W-:Y:S02]  /*49e70*/  LOP3.LUT R0, R0, 0xffff, RZ, 0xc0, !PT ;  /* 0x0000ffff00007812 */ /* 0x000fe400078ec0ff */
[----:B------:R-:W-:Y:S02]  /*49e80*/  LOP3.LUT R60, R226, 0xffff, RZ, 0xc0, !PT ;  /* 0x0000ffffe23c7812 */ /* 0x000fe400078ec0ff */
[----:B------:R-:W-:Y:S02]  /*49e90*/  LOP3.LUT R61, R61, 0x300, RZ, 0xc0, !PT ;  /* 0x000003003d3d7812 */ /* 0x000fe400078ec0ff */
[----:B------:R-:W-:Y:S02]  /*49ea0*/  LOP3.LUT R147, R165, 0xffff, RZ, 0xc0, !PT ;  /* 0x0000ffffa5937812 */ /* 0x000fe400078ec0ff */
[----:B------:R-:W-:Y:S02]  /*49eb0*/  LOP3.LUT R218, R218, 0xffff, RZ, 0xc0, !PT ;  /* 0x0000ffffdada7812 */ /* 0x000fe400078ec0ff */
[----:B------:R-:W-:-:S02]  /*49ec0*/  LOP3.LUT R202, R202, 0xffff, RZ, 0xc0, !PT ;  /* 0x0000ffffcaca7812 */ /* 0x000fc400078ec0ff */
[----:B------:R-:W-:Y:S02]  /*49ed0*/  SHF.R.U32.HI R75, RZ, 0x8, R75 ;  /* 0x00000008ff4b7819 */ /* 0x000fe4000001164b */
[----:B------:R-:W-:Y:S02]  /*49ee0*/  SHF.R.U32.HI R80, RZ, 0x8, R80 ;  /* 0x00000008ff507819 */ /* 0x000fe40000011650 */
[----:B------:R-:W-:Y:S01]  /*49ef0*/  LOP3.LUT R190, R214, 0xffff, RZ, 0xc0, !PT ;  /* 0x0000ffffd6be7812 */ /* 0x000fe200078ec0ff */
[----:B------:R-:W-:Y:S01]  /*49f00*/  IMAD.MOV.U32 R214, RZ, RZ, R159 ;  /* 0x000000ffffd67224 */ /* 0x000fe200078e009f */
[----:B------:R-:W-:Y:S01]  /*49f10*/  PRMT R60, R0, 0x3340, R60 ;  /* 0x00003340003c7816 */ /* 0x000fe2000000003c */
[----:B------:R-:W-:Y:S01]  /*49f20*/  IMAD.IADD R0, R35, 0x1, R61 ;  /* 0x0000000123007824 */ /* 0x000fe200078e023d */
[----:B------:R-:W-:Y:S02]  /*49f30*/  PRMT R151, R202, 0x3340, R1 ;  /* 0x00003340ca977816 */ /* 0x000fe40000000001 */
[----:B------:R-:W-:-:S02]  /*49f40*/  PRMT R159, R147, 0x3340, R218 ;  /* 0x00003340939f7816 */ /* 0x000fc400000000da */
[----:B------:R-:W-:Y:S02]  /*49f50*/  SHF.R.U32.HI R77, RZ, 0x8, R77 ;  /* 0x00000008ff4d7819 */ /* 0x000fe4000001164d */
[----:B------:R-:W-:Y:S02]  /*49f60*/  SHF.R.U32.HI R81, RZ, 0x8, R81 ;  /* 0x00000008ff517819 */ /* 0x000fe40000011651 */
[----:B------:R-:W-:Y:S02]  /*49f70*/  SHF.R.U32.HI R44, RZ, 0x8, R44 ;  /* 0x00000008ff2c7819 */ /* 0x000fe4000001162c */
[----:B------:R-:W-:Y:S02]  /*49f80*/  SHF.R.U32.HI R48, RZ, 0x8, R48 ;  /* 0x00000008ff307819 */ /* 0x000fe40000011630 */
[----:B------:R-:W-:Y:S02]  /*49f90*/  LOP3.LUT R61, R75, 0xffff, RZ, 0xc0, !PT ;  /* 0x0000ffff4b3d7812 */ /* 0x000fe400078ec0ff */
[----:B------:R-:W-:-:S02]  /*49fa0*/  LOP3.LUT R80, R80, 0xffff, RZ, 0xc0, !PT ;  /* 0x0000ffff50507812 */ /* 0x000fc400078ec0ff */
[----:B------:R-:W-:Y:S02]  /*49fb0*/  LOP3.LUT R14, R14, 0xffff, RZ, 0xc0, !PT ;  /* 0x0000ffff0e0e7812 */ /* 0x000fe400078ec0ff */
[----:B------:R-:W-:Y:S02]  /*49fc0*/  SHF.R.U32.HI R63, RZ, 0x8, R63 ;  /* 0x00000008ff3f7819 */ /* 0x000fe4000001163f */
[----:B------:R-:W-:Y:S02]  /*49fd0*/  SHF.R.U32.HI R67, RZ, 0x8, R67 ;  /* 0x00000008ff437819 */ /* 0x000fe40000011643 */
[----:B------:R-:W-:Y:S02]  /*49fe0*/  LOP3.LUT R148, R163, 0xffff, RZ, 0xc0, !PT ;  /* 0x0000ffffa3947812 */ /* 0x000fe400078ec0ff */
[----:B------:R-:W-:Y:S02]  /*49ff0*/  LOP3.LUT R22, R22, 0xffff, RZ, 0xc0, !PT ;  /* 0x0000ffff16167812 */ /* 0x000fe400078ec0ff */
[----:B------:R-:W-:-:S02]  /*4a000*/  LOP3.LUT R198, R206, 0xffff, RZ, 0xc0, !PT ;  /* 0x0000ffffcec67812 */ /* 0x000fc400078ec0ff */
[----:B------:R-:W-:Y:S02]  /*4a010*/  PRMT R151, R159, 0x5410, R151 ;  /* 0x000054109f977816 */ /* 0x000fe40000000097 */
[----:B------:R-:W-:Y:S02]  /*4a020*/  LOP3.LUT R77, R77, 0xffff, RZ, 0xc0, !PT ;  /* 0x0000ffff4d4d7812 */ /* 0x000fe400078ec0ff */
[----:B------:R-:W-:Y:S02]  /*4a030*/  LOP3.LUT R81, R81, 0xffff, RZ, 0xc0, !PT ;  /* 0x0000ffff51517812 */ /* 0x000fe400078ec0ff */
[----:B------:R-:W-:Y:S02]  /*4a040*/  SHF.R.U32.HI R8, RZ, 0x8, R8 ;  /* 0x00000008ff087819 */ /* 0x000fe40000011608 */
[----:B------:R-:W-:Y:S02]  /*4a050*/  SHF.R.U32.HI R86, RZ, 0x8, R86 ;  /* 0x00000008ff567819 */ /* 0x000fe40000011656 */
[----:B------:R-:W-:-:S02]  /*4a060*/  LOP3.LUT R18, R18, 0xffff, RZ, 0xc0, !PT ;  /* 0x0000ffff12127812 */ /* 0x000fc400078ec0ff */
[----:B------:R-:W-:Y:S02]  /*4a070*/  LOP3.LUT R210, R210, 0xffff, RZ, 0xc0, !PT ;  /* 0x0000ffffd2d27812 */ /* 0x000fe400078ec0ff */
[----:B------:R-:W-:Y:S02]  /*4a080*/  LOP3.LUT R44, R44, 0xffff, RZ, 0xc0, !PT ;  /* 0x0000ffff2c2c7812 */ /* 0x000fe400078ec0ff */
[----:B------:R-:W-:Y:S02]  /*4a090*/  LOP3.LUT R48, R48, 0xffff, RZ, 0xc0, !PT ;  /* 0x0000ffff30307812 */ /* 0x000fe400078ec0ff */
[----:B------:R-:W-:Y:S02]  /*4a0a0*/  PRMT R61, R61, 0x3340, R80 ;  /* 0x000033403d3d7816 */ /* 0x000fe40000000050 */
[----:B------:R-:W-:Y:S02]  /*4a0b0*/  SHF.R.U32.HI R12, RZ, 0x8, R12 ;  /* 0x00000008ff0c7819 */ /* 0x000fe4000001160c */
[----:B------:R-:W-:-:S02]  /*4a0c0*/  SHF.R.U32.HI R10, RZ, 0x8, R10 ;  /* 0x00000008ff0a7819 */ /* 0x000fc4000001160a */
[----:B------:R-:W-:Y:S01]  /*4a0d0*/  SHF.R.U32.HI R117, RZ, 0x8, R117 ;  /* 0x00000008ff757819 */ /* 0x000fe20000011675 */
[----:B------:R-:W-:Y:S01]  /*4a0e0*/  IMAD.MOV.U32 R206, RZ, RZ, R161 ;  /* 0x000000ffffce7224 */ /* 0x000fe200078e00a1 */
[----:B------:R-:W-:Y:S02]  /*4a0f0*/  PRMT R157, R190, 0x3340, R1 ;  /* 0x00003340be9d7816 */ /* 0x000fe40000000001 */
[----:B------:R-:W-:Y:S02]  /*4a100*/  PRMT R165, R149, 0x3340, R14 ;  /* 0x0000334095a57816 */ /* 0x000fe4000000000e */
[----:B------:R-:W-:Y:S02]  /*4a110*/  SHF.R.U32.HI R49, RZ, 0x8, R49 ;  /* 0x00000008ff317819 */ /* 0x000fe40000011631 */
[----:B------:R-:W-:Y:S02]  /*4a120*/  LOP3.LUT R80, R63, 0xffff, RZ, 0xc0, !PT ;  /* 0x0000ffff3f507812 */ /* 0x000fe400078ec0ff */
[----:B------:R-:W-:-:S02]  /*4a130*/  LOP3.LUT R67, R67, 0xffff, RZ, 0xc0, !PT ;  /* 0x0000ffff43437812 */ /* 0x000fc400078ec0ff */
[----:B------:R-:W-:Y:S02]  /*4a140*/  SHF.R.U32.HI R196, RZ, 0x8, R196 ;  /* 0x00000008ffc47819 */ /* 0x000fe400000116c4 */
[----:B------:R-:W-:Y:S02]  /*4a150*/  SHF.R.U32.HI R64, RZ, 0x8, R64 ;  /* 0x00000008ff407819 */ /* 0x000fe40000011640 */
[----:B------:R-:W-:Y:S01]  /*4a160*/  SHF.R.U32.HI R6, RZ, 0x8, R6 ;  /* 0x00000008ff067819 */ /* 0x000fe20000011606 */
[----:B------:R0:W-:Y:S01]  /*4a170*/  STL [R1+0xf9c], R151 ;  /* 0x000f9c9701007387 */ /* 0x0001e20000100800 */
[----:B------:R-:W-:Y:S02]  /*4a180*/  PRMT R153, R198, 0x3340, R1 ;  /* 0x00003340c6997816 */ /* 0x000fe40000000001 */
[----:B------:R-:W-:Y:S02]  /*4a190*/  PRMT R161, R148, 0x3340, R22 ;  /* 0x0000334094a17816 */ /* 0x000fe40000000016 */
[----:B------:R-:W-:-:S02]  /*4a1a0*/  PRMT R77, R77, 0x3340, R81 ;  /* 0x000033404d4d7816 */ /* 0x000fc40000000051 */
[----:B------:R-:W-:Y:S02]  /*4a1b0*/  SHF.R.U32.HI R65, RZ, 0x8, R65 ;  /* 0x00000008ff417819 */ /* 0x000fe40000011641 */
[----:B------:R-:W-:Y:S02]  /*4a1c0*/  LOP3.LUT R8, R8, 0xffff, RZ, 0xc0, !PT ;  /* 0x0000ffff08087812 */ /* 0x000fe400078ec0ff */
[----:B------:R-:W-:Y:S02]  /*4a1d0*/  LOP3.LUT R86, R86, 0xffff, RZ, 0xc0, !PT ;  /* 0x0000ffff56567812 */ /* 0x000fe400078ec0ff */
[----:B------:R-:W-:Y:S02]  /*4a1e0*/  PRMT R155, R210, 0x3340, R1 ;  /* 0x00003340d29b7816 */ /* 0x000fe40000000001 */
[----:B------:R-:W-:Y:S02]  /*4a1f0*/  PRMT R163, R150, 0x3340, R18 ;  /* 0x0000334096a37816 */ /* 0x000fe40000000012 */
[----:B------:R-:W-:-:S02]  /*4a200*/  PRMT R44, R44, 0x3340, R48 ;  /* 0x000033402c2c7816 */ /* 0x000fc40000000030 */
[----:B------:R-:W-:Y:S02]  /*4a210*/  LOP3.LUT R81, R12, 0xffff, RZ, 0xc0, !PT ;  /* 0x0000ffff0c517812 */ /* 0x000fe400078ec0ff */
[----:B------:R-:W-:Y:S02]  /*4a220*/  LOP3.LUT R10, R10, 0xffff, RZ, 0xc0, !PT ;  /* 0x0000ffff0a0a7812 */ /* 0x000fe400078ec0ff */
[----:B------:R-:W-:Y:S02]  /*4a230*/  SHF.R.U32.HI R85, RZ, 0x8, R85 ;  /* 0x00000008ff557819 */ /* 0x000fe40000011655 */
[----:B------:R-:W-:Y:S02]  /*4a240*/  SHF.R.U32.HI R97, RZ, 0x8, R97 ;  /* 0x00000008ff617819 */ /* 0x000fe40000011661 */
[----:B------:R-:W-:Y:S02]  /*4a250*/  LOP3.LUT R117, R117, 0xffff, RZ, 0xc0, !PT ;  /* 0x0000ffff75757812 */ /* 0x000fe400078ec0ff */
[----:B------:R-:W-:-:S02]  /*4a260*/  SHF.R.U32.HI R101, RZ, 0x8, R101 ;  /* 0x00000008ff657819 */ /* 0x000fc40000011665 */
[----:B------:R-:W-:Y:S02]  /*4a270*/  SHF.R.U32.HI R105, RZ, 0x8, R105 ;  /* 0x00000008ff697819 */ /* 0x000fe40000011669 */
[----:B0-----:R-:W-:Y:S02]  /*4a280*/  PRMT R151, R165, 0x5410, R157 ;  /* 0x00005410a5977816 */ /* 0x001fe4000000009d */
[----:B------:R-:W-:Y:S02]  /*4a290*/  LOP3.LUT R48, R49, 0xffff, RZ, 0xc0, !PT ;  /* 0x0000ffff31307812 */ /* 0x000fe400078ec0ff */
[----:B------:R-:W-:Y:S02]  /*4a2a0*/  PRMT R12, R80, 0x3340, R67 ;  /* 0x00003340500c7816 */ /* 0x000fe40000000043 */
[----:B------:R-:W-:Y:S02]  /*4a2b0*/  SHF.R.U32.HI R119, RZ, 0x8, R119 ;  /* 0x00000008ff777819 */ /* 0x000fe40000011677 */
[----:B------:R-:W-:-:S02]  /*4a2c0*/  SHF.R.U32.HI R124, RZ, 0x8, R124 ;  /* 0x00000008ff7c7819 */ /* 0x000fc4000001167c */
[----:B------:R-:W-:Y:S01]  /*4a2d0*/  LOP3.LUT R49, R196, 0xffff, RZ, 0xc0, !PT ;  /* 0x0000ffffc4317812 */ /* 0x000fe200078ec0ff */
[----:B------:R-:W-:Y:S01]  /*4a2e0*/  IMAD.MOV.U32 R196, RZ, RZ, R175 ;  /* 0x000000ffffc47224 */ /* 0x000fe200078e00af */
[----:B------:R-:W-:Y:S02]  /*4a2f0*/  LOP3.LUT R67, R64, 0xffff, RZ, 0xc0, !PT ;  /* 0x0000ffff40437812 */ /* 0x000fe400078ec0ff */
[----:B------:R-:W-:Y:S02]  /*4a300*/  LOP3.LUT R165, R6, 0xffff, RZ, 0xc0, !PT ;  /* 0x0000ffff06a57812 */ /* 0x000fe400078ec0ff */
[----:B------:R-:W-:Y:S02]  /*4a310*/  PRMT R159, R161, 0x5410, R153 ;  /* 0x00005410a19f7816 */ /* 0x000fe40000000099 */
[----:B------:R-:W-:Y:S02]  /*4a320*/  LOP3.LUT R64, R65, 0xffff, RZ, 0xc0, !PT ;  /* 0x0000ffff41407812 */ /* 0x000fe400078ec0ff */
[----:B------:R-:W-:-:S02]  /*4a330*/  PRMT R6, R8, 0x3340, R86 ;  /* 0x0000334008067816 */ /* 0x000fc40000000056 */
[----:B------:R-:W-:Y:S02]  /*4a340*/  SHF.R.U32.HI R3, RZ, 0x8, R3 ;  /* 0x00000008ff037819 */ /* 0x000fe40000011603 */
[----:B------:R-:W-:Y:S02]  /*4a350*/  PRMT R153, R163, 0x5410, R155 ;  /* 0x00005410a3997816 */ /* 0x000fe4000000009b */
[----:B------:R-:W-:Y:S02]  /*4a360*/  SHF.R.U32.HI R78, RZ, 0x8, R78 ;  /* 0x00000008ff4e7819 */ /* 0x000fe4000001164e */
[----:B------:R-:W-:Y:S02]  /*4a370*/  SHF.R.U32.HI R232, RZ, 0x8, R232 ;  /* 0x00000008ffe87819 */ /* 0x000fe400000116e8 */
[----:B------:R-:W-:Y:S02]  /*4a380*/  PRMT R65, R10, 0x3340, R1 ;  /* 0x000033400a417816 */ /* 0x000fe40000000001 */
[----:B------:R-:W-:-:S02]  /*4a390*/  LOP3.LUT R85, R85, 0xffff, RZ, 0xc0, !PT ;  /* 0x0000ffff55557812 */ /* 0x000fc400078ec0ff */
[----:B------:R-:W-:Y:S02]  /*4a3a0*/  LOP3.LUT R97, R97, 0xffff, RZ, 0xc0, !PT ;  /* 0x0000ffff61617812 */ /* 0x000fe400078ec0ff */
[----:B------:R-:W-:Y:S02]  /*4a3b0*/  PRMT R175, R117, 0x3340, R1 ;  /* 0x0000334075af7816 */ /* 0x000fe40000000001 */
[----:B------:R-:W-:Y:S02]  /*4a3c0*/  LOP3.LUT R101, R101, 0xffff, RZ, 0xc0, !PT ;  /* 0x0000ffff65657812 */ /* 0x000fe400078ec0ff */
[----:B------:R-:W-:Y:S02]  /*4a3d0*/  LOP3.LUT R8, R105, 0xffff, RZ, 0xc0, !PT ;  /* 0x0000ffff69087812 */ /* 0x000fe400078ec0ff */
[----:B------:R-:W-:Y:S02]  /*4a3e0*/  SHF.R.U32.HI R110, RZ, 0x8, R110 ;  /* 0x00000008ff6e7819 */ /* 0x000fe4000001166e */
[----:B------:R-:W-:-:S02]  /*4a3f0*/  SHF.R.U32.HI R114, RZ, 0x8, R114 ;  /* 0x00000008ff727819 */ /* 0x000fc40000011672 */
[----:B------:R-:W-:Y:S02]  /*4a400*/  SHF.R.U32.HI R163, RZ, 0x8, R103 ;  /* 0x00000008ffa37819 */ /* 0x000fe40000011667 */
[----:B------:R-:W-:Y:S02]  /*4a410*/  SHF.R.U32.HI R10, RZ, 0x8, R107 ;  /* 0x00000008ff0a7819 */ /* 0x000fe4000001166b */
[----:B------:R-:W-:Y:S02]  /*4a420*/  SHF.R.U32.HI R180, RZ, 0x8, R180 ;  /* 0x00000008ffb47819 */ /* 0x000fe400000116b4 */
[----:B------:R-:W-:Y:S02]  /*4a430*/  LOP3.LUT R117, R119, 0xffff, RZ, 0xc0, !PT ;  /* 0x0000ffff77757812 */ /* 0x000fe400078ec0ff */
[----:B------:R-:W-:Y:S02]  /*4a440*/  LOP3.LUT R124, R124, 0xffff, RZ, 0xc0, !PT ;  /* 0x0000ffff7c7c7812 */ /* 0x000fe400078ec0ff */
[----:B------:R-:W-:-:S02]  /*4a450*/  LOP3.LUT R105, R3, 0xffff, RZ, 0xc0, !PT ;  /* 0x0000ffff03697812 */ /* 0x000fc400078ec0ff */
[----:B------:R-:W-:Y:S02]  /*4a460*/  LOP3.LUT R78, R78, 0xffff, RZ, 0xc0, !PT ;  /* 0x0000ffff4e4e7812 */ /* 0x000fe400078ec0ff */
[----:B------:R-:W-:Y:S02]  /*4a470*/  LOP3.LUT R232, R232, 0xffff, RZ, 0xc0, !PT ;  /* 0x0000ffffe8e87812 */ /* 0x000fe400078ec0ff */
[----:B------:R-:W-:Y:S02]  /*4a480*/  PRMT R85, R85, 0x3340, R97 ;  /* 0x0000334055557816 */ /* 0x000fe40000000061 */
[----:B------:R-:W-:Y:S02]  /*4a490*/  PRMT R3, R101, 0x3340, R8 ;  /* 0x0000334065037816 */ /* 0x000fe40000000008 */
[----:B------:R-:W-:Y:S02]  /*4a4a0*/  LOP3.LUT R110, R110, 0xffff, RZ, 0xc0, !PT ;  /* 0x0000ffff6e6e7812 */ /* 0x000fe400078ec0ff */
[----:B------:R-:W-:-:S02]  /*4a4b0*/  LOP3.LUT R114, R114, 0xffff, RZ, 0xc0, !PT ;  /* 0x0000ffff72727812 */ /* 0x000fc400078ec0ff */
[----:B------:R-:W-:Y:S02]  /*4a4c0*/  LOP3.LUT R163, R163, 0xffff, RZ, 0xc0, !PT ;  /* 0x0000ffffa3a37812 */ /* 0x000fe400078ec0ff */
[----:B------:R-:W-:Y:S02]  /*4a4d0*/  LOP3.LUT R10, R10, 0xffff, RZ, 0xc0, !PT ;  /* 0x0000ffff0a0a7812 */ /* 0x000fe400078ec0ff */
[----:B------:R-:W-:Y:S02]  /*4a4e0*/  LOP3.LUT R8, R180, 0xffff, RZ, 0xc0, !PT ;  /* 0x0000ffffb4087812 */ /* 0x000fe400078ec0ff */
[----:B------:R-:W-:Y:S02]  /*4a4f0*/  PRMT R117, R117, 0x3340, R124 ;  /* 0x0000334075757816 */ /* 0x000fe4000000007c */
[----:B------:R-:W-:Y:S02]  /*4a500*/  SHF.R.U32.HI R97, RZ, 0x8, R15 ;  /* 0x00000008ff617819 */ /* 0x000fe4000001160f */
[----:B------:R-:W-:-:S02]  /*4a510*/  LOP3.LUT R15, R88, 0xffff, RZ, 0xc0, !PT ;  /* 0x0000ffff580f7812 */ /* 0x000fc400078ec0ff */
[----:B------:R-:W-:Y:S02]  /*4a520*/  LOP3.LUT R90, R90, 0xffff, RZ, 0xc0, !PT ;  /* 0x0000ffff5a5a7812 */ /* 0x000fe400078ec0ff */
[----:B------:R-:W-:Y:S02]  /*4a530*/  LOP3.LUT R119, R24, 0xffff, RZ, 0xc0, !PT ;  /* 0x0000ffff18777812 */ /* 0x000fe400078ec0ff */
[----:B------:R-:W-:Y:S02]  /*4a540*/  LOP3.LUT R124, R26, 0xffff, RZ, 0xc0, !PT ;  /* 0x0000ffff1a7c7812 */ /* 0x000fe400078ec0ff */
[----:B------:R-:W-:Y:S02]  /*4a550*/  PRMT R63, R78, 0x3340, R232 ;  /* 0x000033404e3f7816 */ /* 0x000fe400000000e8 */
[----:B------:R-:W-:Y:S02]  /*4a560*/  PRMT R180, R110, 0x3340, R114 ;  /* 0x000033406eb47816 */ /* 0x000fe40000000072 */
[----:B------:R-:W-:-:S02]  /*4a570*/  PRMT R163, R163, 0x3340, R10 ;  /* 0x00003340a3a37816 */ /* 0x000fc4000000000a */
[----:B------:R-:W-:Y:S02]  /*4a580*/  PRMT R114, R8, 0x3340, R1 ;  /* 0x0000334008727816 */ /* 0x000fe40000000001 */
[----:B------:R-:W-:Y:S02]  /*4a590*/  SHF.R.U32.HI R88, RZ, 0x8, R9 ;  /* 0x00000008ff587819 */ /* 0x000fe40000011609 */
[----:B------:R-:W-:Y:S02]  /*4a5a0*/  SHF.R.U32.HI R78, RZ, 0x8, R11 ;  /* 0x00000008ff4e7819 */ /* 0x000fe4000001160b */
[----:B------:R-:W-:Y:S02]  /*4a5b0*/  PRMT R8, R73, 0x4210, R15 ;  /* 0x0000421049087816 */ /* 0x000fe4000000000f */
[----:B------:R-:W-:Y:S02]  /*4a5c0*/  PRMT R9, R70, 0x4210, R90 ;  /* 0x0000421046097816 */ /* 0x000fe4000000005a */
[----:B------:R-:W-:-:S02]  /*4a5d0*/  SHF.R.U32.HI R69, RZ, 0x8, R69 ;  /* 0x00000008ff457819 */ /* 0x000fc40000011645 */
[----:B------:R-:W-:Y:S02]  /*4a5e0*/  SHF.R.U32.HI R68, RZ, 0x8, R68 ;  /* 0x00000008ff447819 */ /* 0x000fe40000011644 */
[----:B------:R-:W-:Y:S02]  /*4a5f0*/  SHF.R.U32.HI R152, RZ, 0x8, R152 ;  /* 0x00000008ff987819 */ /* 0x000fe40000011698 */
[----:B------:R-:W-:Y:S02]  /*4a600*/  SHF.R.U32.HI R74, RZ, 0x8, R74 ;  /* 0x00000008ff4a7819 */ /* 0x000fe4000001164a */
[----:B------:R-:W-:Y:S02]  /*4a610*/  SHF.R.U32.HI R79, RZ, 0x8, R79 ;  /* 0x00000008ff4f7819 */ /* 0x000fe4000001164f */
[----:B------:R-:W-:Y:S01]  /*4a620*/  SHF.R.U32.HI R82, RZ, 0x8, R82 ;  /* 0x00000008ff527819 */ /* 0x000fe20000011652 */
[----:B------:R-:W-:Y:S01]  /*4a630*/  STL [R1+0xfc4], R159 ;  /* 0x000fc49f01007387 */ /* 0x000fe20000100800 */
[----:B------:R-:W-:-:S02]  /*4a640*/  PRMT R10, R71, 0x4210, R119 ;  /* 0x00004210470a7816 */ /* 0x000fc40000000077 */
[----:B------:R-:W-:Y:S02]  /*4a650*/  SHF.R.U32.HI R33, RZ, 0x8, R33 ;  /* 0x00000008ff217819 */ /* 0x000fe40000011621 */
[----:B------:R-:W-:Y:S02]  /*4a660*/  SHF.R.U32.HI R25, RZ, 0x8, R25 ;  /* 0x00000008ff197819 */ /* 0x000fe40000011619 */
[----:B------:R-:W-:Y:S02]  /*4a670*/  SHF.R.U32.HI R29, RZ, 0x8, R29 ;  /* 0x00000008ff1d7819 */ /* 0x000fe4000001161d */
[----:B------:R-:W-:Y:S02]  /*4a680*/  SHF.R.U32.HI R251, RZ, 0x8, R251 ;  /* 0x00000008fffb7819 */ /* 0x000fe400000116fb */
[----:B------:R-:W-:Y:S02]  /*4a690*/  SHF.R.U32.HI R27, RZ, 0x8, R27 ;  /* 0x00000008ff1b7819 */ /* 0x000fe4000001161b */
[----:B------:R-:W-:-:S02]  /*4a6a0*/  SHF.R.U32.HI R31, RZ, 0x8, R31 ;  /* 0x00000008ff1f7819 */ /* 0x000fc4000001161f */
        /* <DEDUP_REMOVED lines=37> */
[----:B------:R-:W-:Y:S02]  /*4a900*/  LOP3.LUT R92, R92, 0xffff, RZ, 0xc0, !PT ;  /* 0x0000ffff5c5c7812 */ /* 0x000fe400078ec0ff */
[----:B------:R-:W-:Y:S02]  /*4a910*/  LOP3.LUT R94, R94, 0xffff, RZ, 0xc0, !PT ;  /* 0x0000ffff5e5e7812 */ /* 0x000fe400078ec0ff */
        /* <DEDUP_REMOVED lines=24> */
[----:B------:R-:W-:Y:S01]  /*4aaa0*/  SHF.R.U32.HI R7, RZ, 0x8, R7 ;  /* 0x00000008ff077819 */ /* 0x000fe20000011607 */
[----:B------:R-:W-:Y:S01]  /*4aab0*/  BAR.SYNC.DEFER_BLOCKING 0x0 ;  /* 0x0000000000007b1d */ /* 0x000fe20000010000 */
[----:B------:R-:W-:Y:S02]  /*4aac0*/  PRMT R11, R72, 0x4210, R124 ;  /* 0x00004210480b7816 */ /* 0x000fe4000000007c */
[----:B------:R-:W-:-:S02]  /*4aad0*/  LOP3.LUT R69, R69, 0xffff, RZ, 0xc0, !PT ;  /* 0x0000ffff45457812 */ /* 0x000fc400078ec0ff */
[----:B------:R-:W-:Y:S02]  /*4aae0*/  LOP3.LUT R68, R68, 0xffff, RZ, 0xc0, !PT ;  /* 0x0000ffff44447812 */ /* 0x000fe400078ec0ff */
[----:B------:R-:W-:Y:S02]  /*4aaf0*/  LOP3.LUT R96, R96, 0xffff, RZ, 0xc0, !PT ;  /* 0x0000ffff60607812 */ /* 0x000fe400078ec0ff */
[----:B------:R-:W-:Y:S02]  /*4ab00*/  LOP3.LUT R32, R32, 0xffff, RZ, 0xc0, !PT ;  /* 0x0000ffff20207812 */ /* 0x000fe400078ec0ff */
[----:B------:R-:W-:Y:S02]  /*4ab10*/  LOP3.LUT R34, R34, 0xffff, RZ, 0xc0, !PT ;  /* 0x0000ffff22227812 */ /* 0x000fe400078ec0ff */
[----:B------:R-:W-:Y:S02]  /*4ab20*/  SHF.R.U32.HI R148, RZ, 0x8, R148 ;  /* 0x00000008ff947819 */ /* 0x000fe40000011694 */
[----:B------:R-:W-:-:S02]  /*4ab30*/  SHF.R.U32.HI R22, RZ, 0x8, R22 ;  /* 0x00000008ff167819 */ /* 0x000fc40000011616 */
[----:B------:R-:W-:Y:S02]  /*4ab40*/  SHF.R.U32.HI R184, RZ, 0x8, R184 ;  /* 0x00000008ffb87819 */ /* 0x000fe400000116b8 */
[----:B------:R-:W-:Y:S02]  /*4ab50*/  SHF.R.U32.HI R104, RZ, 0x8, R104 ;  /* 0x00000008ff687819 */ /* 0x000fe40000011668 */
[----:B------:R-:W-:Y:S02]  /*4ab60*/  SHF.R.U32.HI R240, RZ, 0x8, R240 ;  /* 0x00000008fff07819 */ /* 0x000fe400000116f0 */
[----:B------:R-:W-:Y:S01]  /*4ab70*/  SHF.R.U32.HI R17, RZ, 0x8, R17 ;  /* 0x00000008ff117819 */ /* 0x000fe20000011611 */
[----:B------:R0:W-:Y:S01]  /*4ab80*/  STSM.16.M88.4 [R0], R8 ;  /* 0x0000000800007844 */ /* 0x0001e20000000200 */
[----:B------:R-:W-:Y:S02]  /*4ab90*/  PRMT R64, R64, 0x3340, R69 ;  /* 0x0000334040407816 */ /* 0x000fe40000000045 */
        /* <DEDUP_REMOVED lines=42> */
[----:B------:R-:W-:Y:S01]  /*4ae40*/  SHF.R.U32.HI R157, RZ, 0x8, R219 ;  /* 0x00000008ff9d7819 */ /* 0x000fe200000116db */
[----:B------:R-:W-:Y:S01]  /*4ae50*/  IMAD.MOV.U32 R226, RZ, RZ, R196 ;  /* 0x000000ffffe27224 */ /* 0x000fe200078e00c4 */
[----:B------:R-:W-:Y:S01]  /*4ae60*/  LOP3.LUT R152, R152, 0xffff, RZ, 0xc0, !PT ;  /* 0x0000ffff98987812 */ /* 0x000fe200078ec0ff */
[----:B------:R-:W1:Y:S01]  /*4ae70*/  LDC R73, c[0x0][0x248] ;  /* 0x00009200ff497b82 */ /* 0x000e620000000800 */
[----:B------:R-:W-:-:S02]  /*4ae80*/  LOP3.LUT R69, R74, 0xffff, RZ, 0xc0, !PT ;  /* 0x0000ffff4a457812 */ /* 0x000fc400078ec0ff */
[----:B------:R-:W-:Y:S02]  /*4ae90*/  LOP3.LUT R79, R79, 0xffff, RZ, 0xc0, !PT ;  /* 0x0000ffff4f4f7812 */ /* 0x000fe400078ec0ff */
[----:B------:R-:W-:Y:S02]  /*4aea0*/  LOP3.LUT R82, R82, 0xffff, RZ, 0xc0, !PT ;  /* 0x0000ffff52527812 */ /* 0x000fe400078ec0ff */
[----:B------:R-:W-:Y:S01]  /*4aeb0*/  PRMT R67, R67, 0x3340, R68 ;  /* 0x0000334043437816 */ /* 0x000fe20000000044 */
[----:B------:R4:W-:Y:S01]  /*4aec0*/  STL [R1+0xfd0], R153 ;  /* 0x000fd09901007387 */ /* 0x0009e20000100800 */
[----:B------:R-:W-:Y:S01]  /*4aed0*/  PRMT R68, R152, 0x3340, R1 ;  /* 0x0000334098447816 */ /* 0x000fe20000000001 */
[----:B0-----:R-:W0:Y:S01]  /*4aee0*/  LDC.64 R8, c[0x0][0x220] ;  /* 0x00008800ff087b82 */ /* 0x001e220000000a00 */
[----:B------:R-:W-:Y:S02]  /*4aef0*/  PRMT R69, R69, 0x3340, R79 ;  /* 0x0000334045457816 */ /* 0x000fe4000000004f */
[----:B------:R-:W-:-:S02]  /*4af00*/  PRMT R159, R82, 0x3340, R1 ;  /* 0x00003340529f7816 */ /* 0x000fc40000000001 */
[----:B------:R-:W-:Y:S02]  /*4af10*/  PRMT R26, R67, 0x5410, R68 ;  /* 0x00005410431a7816 */ /* 0x000fe40000000044 */
[----:B------:R-:W-:Y:S01]  /*4af20*/  PRMT R159, R69, 0x5410, R159 ;  /* 0x00005410459f7816 */ /* 0x000fe2000000009f */
[----:B------:R-:W-:Y:S01]  /*4af30*/  BAR.SYNC.DEFER_BLOCKING 0x0 ;  /* 0x0000000000007b1d */ /* 0x000fe20000010000 */
[----:B------:R-:W-:Y:S02]  /*4af40*/  LOP3.LUT R33, R33, 0xffff, RZ, 0xc0, !PT ;  /* 0x0000ffff21217812 */ /* 0x000fe400078ec0ff */
[----:B------:R-:W-:Y:S02]  /*4af50*/  LOP3.LUT R25, R25, 0xffff, RZ, 0xc0, !PT ;  /* 0x0000ffff19197812 */ /* 0x000fe400078ec0ff */
[----:B------:R-:W-:-:S03]  /*4af60*/  LOP3.LUT R29, R29, 0xffff, RZ, 0xc0, !PT ;  /* 0x0000ffff1d1d7812 */ /* 0x000fc600078ec0ff */
[----:B------:R-:W3:Y:S01]  /*4af70*/  LDC.64 R10, c[0x0][0x220] ;  /* 0x00008800ff0a7b82 */ /* 0x000ee20000000a00 */
[----:B------:R-:W-:Y:S02]  /*4af80*/  LOP3.LUT R251, R251, 0xffff, RZ, 0xc0, !PT ;  /* 0x0000fffffbfb7812 */ /* 0x000fe400078ec0ff */
[----:B------:R-:W-:Y:S02]  /*4af90*/  LOP3.LUT R27, R27, 0xffff, RZ, 0xc0, !PT ;  /* 0x0000ffff1b1b7812 */ /* 0x000fe400078ec0ff */
[----:B------:R-:W-:Y:S02]  /*4afa0*/  LOP3.LUT R31, R31, 0xffff, RZ, 0xc0, !PT ;  /* 0x0000ffff1f1f7812 */ /* 0x000fe400078ec0ff */
[----:B------:R-:W-:Y:S01]  /*4afb0*/  LOP3.LUT R38, R38, 0xffff, RZ, 0xc0, !PT ;  /* 0x0000ffff26267812 */ /* 0x000fe200078ec0ff */
[----:B------:R-:W1:Y:S01]  /*4afc0*/  LDC R72, c[0x0][0x248] ;  /* 0x00009200ff487b82 */ /* 0x000e620000000800 */
[----:B------:R-:W-:Y:S02]  /*4afd0*/  LOP3.LUT R20, R20, 0xffff, RZ, 0xc0, !PT ;  /* 0x0000ffff14147812 */ /* 0x000fe400078ec0ff */
[----:B------:R-:W-:-:S02]  /*4afe0*/  LOP3.LUT R62, R62, 0xffff, RZ, 0xc0, !PT ;  /* 0x0000ffff3e3e7812 */ /* 0x000fc400078ec0ff */
[----:B------:R-:W-:Y:S02]  /*4aff0*/  LOP3.LUT R66, R66, 0xffff, RZ, 0xc0, !PT ;  /* 0x0000ffff42427812 */ /* 0x000fe400078ec0ff */
[----:B------:R-:W-:Y:S01]  /*4b000*/  LOP3.LUT R154, R154, 0xffff, RZ, 0xc0, !PT ;  /* 0x0000ffff9a9a7812 */ /* 0x000fe200078ec0ff */
[----:B------:R-:W1:Y:S01]  /*4b010*/  LDC R196, c[0x0][0x248] ;  /* 0x00009200ffc47b82 */ /* 0x000e620000000800 */
[----:B------:R-:W1:Y:S01]  /*4b020*/  LDS.128 R68, [R2] ;  /* 0x0000000002447984 */ /* 0x000e620000000c00 */
[----:B------:R-:W-:Y:S02]  /*4b030*/  LOP3.LUT R176, R176, 0xffff, RZ, 0xc0, !PT ;  /* 0x0000ffffb0b07812 */ /* 0x000fe400078ec0ff */
[----:B------:R-:W-:Y:S02]  /*4b040*/  PRMT R33, R33, 0x3340, R1 ;  /* 0x0000334021217816 */ /* 0x000fe40000000001 */
[----:B------:R-:W-:Y:S02]  /*4b050*/  PRMT R25, R25, 0x3340, R29 ;  /* 0x0000334019197816 */ /* 0x000fe4000000001d */
[----:B------:R-:W-:-:S02]  /*4b060*/  PRMT R251, R251, 0x3340, R1 ;  /* 0x00003340fbfb7816 */ /* 0x000fc40000000001 */
[----:B------:R-:W-:Y:S02]  /*4b070*/  PRMT R27, R27, 0x3340, R31 ;  /* 0x000033401b1b7816 */ /* 0x000fe4000000001f */
[----:B------:R-:W-:Y:S02]  /*4b080*/  PRMT R20, R38, 0x3340, R20 ;  /* 0x0000334026147816 */ /* 0x000fe40000000014 */
[----:B------:R-:W-:Y:S02]  /*4b090*/  PRMT R62, R62, 0x3340, R66 ;  /* 0x000033403e3e7816 */ /* 0x000fe40000000042 */
[----:B------:R-:W-:Y:S01]  /*4b0a0*/  LOP3.LUT R38, R233, 0xffff, RZ, 0xc0, !PT ;  /* 0x0000ffffe9267812 */ /* 0x000fe200078ec0ff */
[----:B------:R-:W-:Y:S01]  /*4b0b0*/  IMAD.MOV.U32 R233, RZ, RZ, R187 ;  /* 0x000000ffffe97224 */ /* 0x000fe200078e00bb */
[--C-:B------:R-:W-:Y:S02]  /*4b0c0*/  PRMT R66, R81, 0x3340, R1.reuse ;  /* 0x0000334051427816 */ /* 0x100fe40000000001 */
[----:B------:R-:W-:-:S02]  /*4b0d0*/  PRMT R74, R154, 0x3340, R1 ;  /* 0x000033409a4a7816 */ /* 0x000fc40000000001 */
[----:B------:R-:W-:Y:S02]  /*4b0e0*/  LOP3.LUT R29, R239, 0xffff, RZ, 0xc0, !PT ;  /* 0x0000ffffef1d7812 */ /* 0x000fe400078ec0ff */
[----:B------:R-:W-:Y:S02]  /*4b0f0*/  PRMT R187, R176, 0x3340, R1 ;  /* 0x00003340b0bb7816 */ /* 0x000fe40000000001 */
[----:B------:R-:W-:Y:S02]  /*4b100*/  LOP3.LUT R107, R178, 0xffff, RZ, 0xc0, !PT ;  /* 0x0000ffffb26b7812 */ /* 0x000fe400078ec0ff */
[----:B------:R-:W-:Y:S02]  /*4b110*/  LOP3.LUT R31, R51, 0xffff, RZ, 0xc0, !PT ;  /* 0x0000ffff331f7812 */ /* 0x000fe400078ec0ff */
[----:B------:R-:W-:Y:S02]  /*4b120*/  LOP3.LUT R55, R55, 0xffff, RZ, 0xc0, !PT ;  /* 0x0000ffff37377812 */ /* 0x000fe400078ec0ff */
[----:B------:R-:W-:-:S02]  /*4b130*/  PRMT R178, R25, 0x5410, R33 ;  /* 0x0000541019b27816 */ /* 0x000fc40000000021 */
[----:B------:R-:W-:Y:S02]  /*4b140*/  PRMT R176, R27, 0x5410, R251 ;  /* 0x000054101bb07816 */ /* 0x000fe400000000fb */
[----:B------:R-:W-:Y:S02]  /*4b150*/  LOP3.LUT R5, R5, 0xffff, RZ, 0xc0, !PT ;  /* 0x0000ffff05057812 */ /* 0x000fe400078ec0ff */
[----:B------:R-:W-:Y:S02]  /*4b160*/  PRMT R24, R62, 0x5410, R66 ;  /* 0x000054103e187816 */ /* 0x000fe40000000042 */
[----:B------:R-:W-:Y:S02]  /*4b170*/  LOP3.LUT R150, R150, 0xffff, RZ, 0xc0, !PT ;  /* 0x0000ffff96967812 */ /* 0x000fe400078ec0ff */
[----:B------:R-:W-:Y:S02]  /*4b180*/  LOP3.LUT R18, R18, 0xffff, RZ, 0xc0, !PT ;  /* 0x0000ffff12127812 */ /* 0x000fe400078ec0ff */
[----:B------:R-:W-:-:S02]  /*4b190*/  LOP3.LUT R210, R210, 0xffff, RZ, 0xc0, !PT ;  /* 0x0000ffffd2d27812 */ /* 0x000fc400078ec0ff */
[----:B------:R-:W-:Y:S02]  /*4b1a0*/  LOP3.LUT R102, R102, 0xffff, RZ, 0xc0, !PT ;  /* 0x0000ffff66667812 */ /* 0x000fe400078ec0ff */
[----:B------:R-:W-:Y:S02]  /*4b1b0*/  LOP3.LUT R106, R106, 0xffff, RZ, 0xc0, !PT ;  /* 0x0000ffff6a6a7812 */ /* 0x000fe400078ec0ff */
[----:B------:R-:W-:Y:S02]  /*4b1c0*/  PRMT R26, R26, 0x5210, R119 ;  /* 0x000052101a1a7816 */ /* 0x000fe40000000077 */
[----:B------:R-:W-:Y:S02]  /*4b1d0*/  LOP3.LUT R39, R39, 0xffff, RZ, 0xc0, !PT ;  /* 0x0000ffff27277812 */ /* 0x000fe400078ec0ff */
[----:B------:R-:W-:Y:S02]  /*4b1e0*/  LOP3.LUT R16, R16, 0xffff, RZ, 0xc0, !PT ;  /* 0x0000ffff10107812 */ /* 0x000fe400078ec0ff */
[----:B------:R-:W-:-:S02]  /*4b1f0*/  LOP3.LUT R212, R212, 0xffff, RZ, 0xc0, !PT ;  /* 0x0000ffffd4d47812 */ /* 0x000fc400078ec0ff */
[----:B------:R-:W-:Y:S02]  /*4b200*/  LOP3.LUT R43, R43, 0xffff, RZ, 0xc0, !PT ;  /* 0x0000ffff2b2b7812 */ /* 0x000fe400078ec0ff */
[----:B------:R-:W-:Y:S01]  /*4b210*/  LOP3.LUT R47, R47, 0xffff, RZ, 0xc0, !PT ;  /* 0x0000ffff2f2f7812 */ /* 0x000fe200078ec0ff */
[----:B------:R-:W-:Y:S01]  /*4b220*/  IMAD.MOV.U32 R239, RZ, RZ, R174 ;  /* 0x000000ffffef7224 */ /* 0x000fe200078e00ae */
[----:B------:R-:W-:Y:S02]  /*4b230*/  PRMT R25, R12, 0x5410, R65 ;  /* 0x000054100c197816 */ /* 0x000fe40000000041 */
[----:B------:R-:W-:Y:S02]  /*4b240*/  LOP3.LUT R84, R84, 0xffff, RZ, 0xc0, !PT ;  /* 0x0000ffff54547812 */ /* 0x000fe400078ec0ff */
[----:B------:R-:W-:Y:S01]  /*4b250*/  LOP3.LUT R95, R95, 0xffff, RZ, 0xc0, !PT ;  /* 0x0000ffff5f5f7812 */ /* 0x000fe200078ec0ff */
[----:B------:R2:W-:Y:S01]  /*4b260*/  STL [R1+0xfe0], R151 ;  /* 0x000fe09701007387 */ /* 0x0005e20000100800 */
[----:B------:R-:W-:Y:S01]  /*4b270*/  PRMT R27, R64, 0x5410, R74 ;  /* 0x00005410401b7816 */ /* 0x000fe2000000004a */
[----:B------:R-:W1:Y:S08]  /*4b280*/  LDC R33, c[0x0][0x248] ;  /* 0x00009200ff217b82 */ /* 0x000e700000000800 */
[----:B------:R-:W-:Y:S01]  /*4b290*/  BAR.SYNC.DEFER_BLOCKING 0x0 ;  /* 0x0000000000007b1d */ /* 0x000fe20000010000 */
[----:B------:R-:W-:-:S02]  /*4b2a0*/  PRMT R29, R29, 0x3340, R1 ;  /* 0x000033401d1d7816 */ /* 0x000fc40000000001 */
[----:B------:R-:W-:Y:S02]  /*4b2b0*/  PRMT R31, R31, 0x3340, R55 ;  /* 0x000033401f1f7816 */ /* 0x000fe40000000037 */
[----:B------:R-:W-:-:S03]  /*4b2c0*/  PRMT R80, R5, 0x3340, R1 ;  /* 0x0000334005507816 */ /* 0x000fc60000000001 */
[----:B------:R-:W1:Y:S01]  /*4b2d0*/  LDC R74, c[0x0][0x248] ;  /* 0x00009200ff4a7b82 */ /* 0x000e620000000800 */
[----:B------:R-:W-:Y:S02]  /*4b2e0*/  PRMT R24, R24, 0x5210, R15 ;  /* 0x0000521018187816 */ /* 0x000fe4000000000f */
[----:B------:R-:W-:Y:S02]  /*4b2f0*/  PRMT R25, R25, 0x5210, R90 ;  /* 0x0000521019197816 */ /* 0x000fe4000000005a */
[----:B------:R-:W-:Y:S02]  /*4b300*/  PRMT R27, R27, 0x5210, R124 ;  /* 0x000052101b1b7816 */ /* 0x000fe4000000007c */
[----:B------:R-:W-:Y:S01]  /*4b310*/  SHF.R.U32.HI R5, RZ, 0x8, R249 ;  /* 0x00000008ff057819 */ /* 0x000fe200000116f9 */
[----:B------:R-:W1:Y:S01]  /*4b320*/  LDC R90, c[0x0][0x248] ;  /* 0x00009200ff5a7b82 */ /* 0x000e620000000800 */
[----:B------:R-:W-:Y:S02]  /*4b330*/  PRMT R18, R150, 0x3340, R18 ;  /* 0x0000334096127816 */ /* 0x000fe40000000012 */
[----:B------:R-:W-:-:S02]  /*4b340*/  PRMT R210, R210, 0x3340, R1 ;  /* 0x00003340d2d27816 */ /* 0x000fc40000000001 */
[----:B----4-:R-:W-:Y:S02]  /*4b350*/  PRMT R153, R31, 0x5410, R29 ;  /* 0x000054101f997816 */ /* 0x010fe4000000001d */
[----:B------:R-:W-:Y:S01]  /*4b360*/  PRMT R106, R102, 0x3340, R106 ;  /* 0x00003340666a7816 */ /* 0x000fe2000000006a */
[----:B------:R-:W4:Y:S01]  /*4b370*/  LDC R29, c[0x0][0x244] ;  /* 0x00009100ff1d7b82 */ /* 0x000f220000000800 */
[----:B------:R-:W-:Y:S01]  /*4b380*/  LOP3.LUT R55, R225, 0xffff, RZ, 0xc0, !PT ;  /* 0x0000ffffe1377812 */ /* 0x000fe200078ec0ff */
[----:B------:R1:W-:Y:S01]  /*4b390*/  STSM.16.M88.4 [R0], R24 ;  /* 0x0000001800007844 */ /* 0x0003e20000000200 */
[----:B------:R-:W-:Y:S01]  /*4b3a0*/  LOP3.LUT R102, R140, 0xffff, RZ, 0xc0, !PT ;  /* 0x0000ffff8c667812 */ /* 0x000fe200078ec0ff */
[----:B------:R-:W-:Y:S01]  /*4b3b0*/  IMAD.MOV.U32 R225, RZ, RZ, R171 ;  /* 0x000000ffffe17224 */ /* 0x000fe200078e00ab */
[----:B------:R-:W-:-:S03]  /*4b3c0*/  LOP3.LUT R5, R5, 0xffff, RZ, 0xc0, !PT ;  /* 0x0000ffff05057812 */ /* 0x000fc600078ec0ff */
[----:B------:R-:W-:Y:S01]  /*4b3d0*/  BAR.SYNC.DEFER_BLOCKING 0x0 ;  /* 0x0000000000007b1d */ /* 0x000fe20000010000 */
[----:B------:R-:W-:Y:S02]  /*4b3e0*/  PRMT R16, R39, 0x3340, R16 ;  /* 0x0000334027107816 */ /* 0x000fe40000000010 */
[----:B------:R-:W-:Y:S02]  /*4b3f0*/  PRMT R212, R212, 0x3340, R1 ;  /* 0x00003340d4d47816 */ /* 0x000fe40000000001 */
[----:B------:R-:W-:-:S03]  /*4b400*/  PRMT R171, R18, 0x5410, R210 ;  /* 0x0000541012ab7816 */ /* 0x000fc600000000d2 */
[----:B------:R-:W1:Y:S01]  /*4b410*/  LDC R119, c[0x0][0x248] ;  /* 0x00009200ff777b82 */ /* 0x000e620000000800 */
[----:B------:R-:W-:Y:S02]  /*4b420*/  PRMT R43, R43, 0x3340, R47 ;  /* 0x000033402b2b7816 */ /* 0x000fe4000000002f */
[----:B------:R-:W-:Y:S02]  /*4b430*/  LOP3.LUT R149, R149, 0xffff, RZ, 0xc0, !PT ;  /* 0x0000ffff95957812 */ /* 0x000fe400078ec0ff */
[----:B------:R-:W-:Y:S02]  /*4b440*/  LOP3.LUT R174, R14, 0xffff, RZ, 0xc0, !PT ;  /* 0x0000ffff0eae7812 */ /* 0x000fe400078ec0ff */
[----:B------:R-:W-:Y:S01]  /*4b450*/  LOP3.LUT R47, R229, 0xffff, RZ, 0xc0, !PT ;  /* 0x0000ffffe52f7812 */ /* 0x000fe200078ec0ff */
[----:B------:R-:W0:Y:S01]  /*4b460*/  LDC R18, c[0x0][0x244] ;  /* 0x00009100ff127b82 */ /* 0x000e220000000800 */
[----:B------:R-:W-:Y:S01]  /*4b470*/  PRMT R102, R102, 0x3340, R5 ;  /* 0x0000334066667816 */ /* 0x000fe20000000005 */
[----:B------:R-:W-:Y:S01]  /*4b480*/  IMAD.MOV.U32 R229, RZ, RZ, R177 ;  /* 0x000000ffffe57224 */ /* 0x000fe200078e00b1 */
[----:B--2---:R-:W-:-:S02]  /*4b490*/  PRMT R151, R84, 0x3340, R95 ;  /* 0x0000334054977816 */ /* 0x004fc4000000005f */
[----:B------:R-:W-:Y:S02]  /*4b4a0*/  SHF.R.U32.HI R5, RZ, 0x8, R136 ;  /* 0x00000008ff057819 */ /* 0x000fe40000011688 */
[----:B------:R-:W-:Y:S01]  /*4b4b0*/  SHF.R.U32.HI R95, RZ, 0x8, R132 ;  /* 0x00000008ff5f7819 */ /* 0x000fe20000011684 */
[----:B------:R-:W2:Y:S01]  /*4b4c0*/  LDC R124, c[0x0][0x248] ;  /* 0x00009200ff7c7b82 */ /* 0x000ea20000000800 */
[----:B------:R-:W-:Y:S01]  /*4b4d0*/  PRMT R177, R16, 0x5410, R212 ;  /* 0x0000541010b17816 */ /* 0x000fe200000000d4 */
[----:B------:R-:W2:Y:S01]  /*4b4e0*/  LDS.128 R64, [R2] ;  /* 0x0000000002407984 */ /* 0x000ea20000000c00 */
[----:B------:R-:W-:Y:S02]  /*4b4f0*/  PRMT R174, R149, 0x3340, R174 ;  /* 0x0000334095ae7816 */ /* 0x000fe400000000ae */
[----:B------:R-:W-:Y:S02]  /*4b500*/  LOP3.LUT R75, R223, 0xffff, RZ, 0xc0, !PT ;  /* 0x0000ffffdf4b7812 */ /* 0x000fe400078ec0ff */
[----:B------:R-:W-:Y:S01]  /*4b510*/  LOP3.LUT R149, R222, 0xffff, RZ, 0xc0, !PT ;  /* 0x0000ffffde957812 */ /* 0x000fe200078ec0ff */
[----:B------:R-:W3:Y:S01]  /*4b520*/  LDC R16, c[0x0][0x244] ;  /* 0x00009100ff107b82 */ /* 0x000ee20000000800 */
[----:B------:R-:W-:-:S02]  /*4b530*/  LOP3.LUT R13, R13, 0xffff, RZ, 0xc0, !PT ;  /* 0x0000ffff0d0d7812 */ /* 0x000fc400078ec0ff */
[----:B------:R-:W-:Y:S02]  /*4b540*/  LOP3.LUT R5, R5, 0xffff, RZ, 0xc0, !PT ;  /* 0x0000ffff05057812 */ /* 0x000fe400078ec0ff */
[----:B------:R-:W-:-:S03]  /*4b550*/  LOP3.LUT R95, R95, 0xffff, RZ, 0xc0, !PT ;  /* 0x0000ffff5f5f7812 */ /* 0x000fc600078ec0ff */
[----:B------:R-:W1:Y:S01]  /*4b560*/  LDC.64 R222, c[0x0][0x228] ;  /* 0x00008a00ffde7b82 */ /* 0x000e620000000a00 */
[----:B------:R-:W-:Y:S02]  /*4b570*/  LOP3.LUT R208, R208, 0xffff, RZ, 0xc0, !PT ;  /* 0x0000ffffd0d07812 */ /* 0x000fe400078ec0ff */
[----:B------:R-:W-:Y:S02]  /*4b580*/  PRMT R84, R13, 0x3340, R1 ;  /* 0x000033400d547816 */ /* 0x000fe40000000001 */
[----:B------:R-:W-:Y:S02]  /*4b590*/  PRMT R95, R95, 0x3340, R5 ;  /* 0x000033405f5f7816 */ /* 0x000fe40000000005 */
[----:B------:R-:W-:Y:S01]  /*4b5a0*/  LOP3.LUT R51, R59, 0xffff, RZ, 0xc0, !PT ;  /* 0x0000ffff3b337812 */ /* 0x000fe200078ec0ff */
[----:B------:R-:W2:Y:S01]  /*4b5b0*/  LDC R5, c[0x0][0x244] ;  /* 0x00009100ff057b82 */ /* 0x000ea20000000800 */
[----:B------:R-:W-:Y:S02]  /*4b5c0*/  LOP3.LUT R224, R224, 0xffff, RZ, 0xc0, !PT ;  /* 0x0000ffffe0e07812 */ /* 0x000fe400078ec0ff */
[----:B------:R-:W-:-:S02]  /*4b5d0*/  PRMT R208, R208, 0x3340, R1 ;  /* 0x00003340d0d07816 */ /* 0x000fc40000000001 */
[----:B------:R-:W-:-:S03]  /*4b5e0*/  PRMT R105, R105, 0x3340, R1 ;  /* 0x0000334069697816 */ /* 0x000fc60000000001 */
[----:B------:R-:W2:Y:S01]  /*4b5f0*/  LDC.64 R12, c[0x0][0x220] ;  /* 0x00008800ff0c7b82 */ /* 0x000ea20000000a00 */
[----:B------:R-:W-:Y:S01]  /*4b600*/  PRMT R51, R51, 0x3340, R224 ;  /* 0x0000334033337816 */ /* 0x000fe200000000e0 */
[----:B------:R-:W-:Y:S01]  /*4b610*/  IMAD.MOV.U32 R224, RZ, RZ, R170 ;  /* 0x000000ffffe07224 */ /* 0x000fe200078e00aa */
[----:B------:R-:W-:Y:S02]  /*4b620*/  PRMT R170, R20, 0x5410, R208 ;  /* 0x0000541014aa7816 */ /* 0x000fe400000000d0 */
[----:B------:R-:W-:Y:S01]  /*4b630*/  PRMT R20, R3, 0x5410, R105 ;  /* 0x0000541003147816 */ /* 0x000fe20000000069 */
[----:B----4-:R-:W-:Y:S01]  /*4b640*/  IMAD R3, R234, R29, RZ ;  /* 0x0000001dea037224 */ /* 0x010fe200078e02ff */
[----:B------:R-:W-:Y:S02]  /*4b650*/  LOP3.LUT R122, R122, 0xffff, RZ, 0xc0, !PT ;  /* 0x0000ffff7a7a7812 */ /* 0x000fe400078ec0ff */
[----:B------:R-:W-:Y:S01]  /*4b660*/  LOP3.LUT R244, R244, 0xffff, RZ, 0xc0, !PT ;  /* 0x0000fffff4f47812 */ /* 0x000fe200078ec0ff */
[----:B0-----:R-:W-:Y:S01]  /*4b670*/  IMAD R29, R18, 0x80, R3 ;  /* 0x00000080121d7824 */ /* 0x001fe200078e0203 */
[----:B------:R-:W-:Y:S01]  /*4b680*/  LOP3.LUT R39, R42, 0xffff, RZ, 0xc0, !PT ;  /* 0x0000ffff2a277812 */ /* 0x000fe200078ec0ff */
[----:B-1----:R-:W-:Y:S01]  /*4b690*/  IMAD.MOV.U32 R31, RZ, RZ, R223 ;  /* 0x000000ffff1f7224 */ /* 0x002fe200078e00df */
[----:B------:R-:W-:Y:S01]  /*4b6a0*/  PRMT R14, R122, 0x3340, R244 ;  /* 0x000033407a0e7816 */ /* 0x000fe200000000f4 */
[----:B---3--:R-:W-:Y:S01]  /*4b6b0*/  IMAD R16, R16, 0x80, R29 ;  /* 0x0000008010107824 */ /* 0x008fe200078e021d */
[----:B------:R-:W-:Y:S01]  /*4b6c0*/  IADD3 R10, P1, R29, R10, RZ ;  /* 0x0000000a1d0a7210 */ /* 0x000fe20007f3e0ff */
[----:B------:R-:W0:Y:S01]  /*4b6d0*/  LDC R132, c[0x0][0x248] ;  /* 0x00009200ff847b82 */ /* 0x000e220000000800 */
[----:B------:R-:W-:Y:S01]  /*4b6e0*/  PRMT R114, R14, 0x5410, R114 ;  /* 0x000054100e727816 */ /* 0x000fe20000000072 */
[----:B------:R-:W-:Y:S01]  /*4b6f0*/  VIADD R14, R4, 0x7f ;  /* 0x0000007f040e7836 */ /* 0x000fe20000000000 */
[----:B------:R-:W-:-:S04]  /*4b700*/  IADD3 R8, P2, R16, R8, RZ ;  /* 0x0000000810087210 */ /* 0x000fc80007f5e0ff */
[----:B------:R-:W-:Y:S01]  /*4b710*/  ISETP.GE.AND P4, PT, R14, R31, PT ;  /* 0x0000001f0e00720c */ /* 0x000fe20003f86270 */
[----:B--2---:R-:W-:Y:S01]  /*4b720*/  IMAD R14, R5, 0x80, R16 ;  /* 0x00000080050e7824 */ /* 0x004fe200078e0210 */
[C---:B------:R-:W-:Y:S01]  /*4b730*/  IADD3 R18, P0, R3.reuse, R12, RZ ;  /* 0x0000000c03127210 */ /* 0x040fe20007f1e0ff */
[----:B------:R-:W1:Y:S01]  /*4b740*/  LDC R140, c[0x0][0x248] ;  /* 0x00009200ff8c7b82 */ /* 0x000e620000000800 */
[----:B------:R-:W-:Y:S02]  /*4b750*/  LEA.HI.X.SX32 R5, R16, R9, 0x1, P2 ;  /* 0x0000000910057211 */ /* 0x000fe400010f0eff */
[----:B------:R-:W-:Y:S02]  /*4b760*/  LOP3.LUT R9, R28, 0xffff, RZ, 0xc0, !PT ;  /* 0x0000ffff1c097812 */ /* 0x000fe400078ec0ff */
[----:B------:R-:W-:Y:S02]  /*4b770*/  LOP3.LUT R12, R30, 0xffff, RZ, 0xc0, !PT ;  /* 0x0000ffff1e0c7812 */ /* 0x000fe400078ec0ff */
[----:B------:R-:W-:Y:S01]  /*4b780*/  LEA.HI.X.SX32 R13, R3, R13, 0x1, P0 ;  /* 0x0000000d030d7211 */ /* 0x000fe200000f0eff */
[----:B------:R-:W2:Y:S01]  /*4b790*/  LDC R16, c[0x0][0x248] ;  /* 0x00009200ff107b82 */ /* 0x000ea20000000800 */
[----:B------:R-:W-:-:S02]  /*4b7a0*/  LEA.HI.X.SX32 R3, R29, R11, 0x1, P1 ;  /* 0x0000000b1d037211 */ /* 0x000fc400008f0eff */
[----:B------:R-:W-:Y:S02]  /*4b7b0*/  PRMT R28, R76, 0x4210, R92 ;  /* 0x000042104c1c7816 */ /* 0x000fe4000000005c */
[----:B------:R-:W-:Y:S02]  /*4b7c0*/  PRMT R29, R89, 0x4210, R94 ;  /* 0x00004210591d7816 */ /* 0x000fe4000000005e */
[----:B------:R-:W-:Y:S01]  /*4b7d0*/  PRMT R30, R91, 0x4210, R9 ;  /* 0x000042105b1e7816 */ /* 0x000fe20000000009 */
[----:B------:R-:W3:Y:S01]  /*4b7e0*/  LDC R11, c[0x0][0x22c] ;  /* 0x00008b00ff0b7b82 */ /* 0x000ee20000000800 */
[----:B------:R-:W-:-:S07]  /*4b7f0*/  PRMT R31, R93, 0x4210, R12 ;  /* 0x000042105d1f7816 */ /* 0x000fce000000000c */
[----:B------:R-:W-:Y:S01]  /*4b800*/  BAR.SYNC.DEFER_BLOCKING 0x0 ;  /* 0x0000000000007b1d */ /* 0x000fe20000010000 */
[----:B------:R-:W-:Y:S02]  /*4b810*/  LOP3.LUT R46, R46, 0xffff, RZ, 0xc0, !PT ;  /* 0x0000ffff2e2e7812 */ /* 0x000fe400078ec0ff */
[----:B------:R-:W-:Y:S02]  /*4b820*/  LOP3.LUT R218, R218, 0xffff, RZ, 0xc0, !PT ;  /* 0x0000ffffdada7812 */ /* 0x000fe400078ec0ff */
[----:B------:R-:W-:-:S03]  /*4b830*/  PRMT R39, R39, 0x3340, R46 ;  /* 0x0000334027277816 */ /* 0x000fc6000000002e */
[----:B------:R-:W4:Y:S01]  /*4b840*/  LDC R76, c[0x0][0x248] ;  /* 0x00009200ff4c7b82 */ /* 0x000f220000000800 */
[----:B------:R-:W-:Y:S02]  /*4b850*/  LOP3.LUT R46, R147, 0xffff, RZ, 0xc0, !PT ;  /* 0x0000ffff932e7812 */ /* 0x000fe400078ec0ff */
[----:B------:R-:W-:Y:S02]  /*4b860*/  LOP3.LUT R109, R109, 0xffff, RZ, 0xc0, !PT ;  /* 0x0000ffff6d6d7812 */ /* 0x000fe400078ec0ff */
[----:B------:R-:W-:Y:S02]  /*4b870*/  PRMT R46, R46, 0x3340, R218 ;  /* 0x000033402e2e7816 */ /* 0x000fe400000000da */
[----:B------:R-:W-:Y:S01]  /*4b880*/  LOP3.LUT R59, R194, 0xffff, RZ, 0xc0, !PT ;  /* 0x0000ffffc23b7812 */ /* 0x000fe200078ec0ff */
[----:B------:R-:W0:Y:S01]  /*4b890*/  LDC R89, c[0x0][0x248] ;  /* 0x00009200ff597b82 */ /* 0x000e220000000800 */
[----:B------:R-:W-:Y:S02]  /*4b8a0*/  LOP3.LUT R221, R221, 0xffff, RZ, 0xc0, !PT ;  /* 0x0000ffffdddd7812 */ /* 0x000fe400078ec0ff */
[----:B------:R-:W-:-:S02]  /*4b8b0*/  LOP3.LUT R128, R128, 0xffff, RZ, 0xc0, !PT ;  /* 0x0000ffff80807812 */ /* 0x000fc400078ec0ff */
[----:B------:R-:W-:Y:S02]  /*4b8c0*/  LOP3.LUT R130, R130, 0xffff, RZ, 0xc0, !PT ;  /* 0x0000ffff82827812 */ /* 0x000fe400078ec0ff */
[----:B------:R-:W-:Y:S01]  /*4b8d0*/  LOP3.LUT R139, R139, 0xffff, RZ, 0xc0, !PT ;  /* 0x0000ffff8b8b7812 */ /* 0x000fe200078ec0ff */
[----:B------:R-:W1:Y:S01]  /*4b8e0*/  LDC R91, c[0x0][0x248] ;  /* 0x00009200ff5b7b82 */ /* 0x000e620000000800 */
[----:B------:R2:W-:Y:S01]  /*4b8f0*/  STSM.16.M88.4 [R0], R28 ;  /* 0x0000001c00007844 */ /* 0x0005e20000000200 */
[----:B------:R-:W-:Y:S01]  /*4b900*/  IMAD.MOV.U32 R218, RZ, RZ, R179 ;  /* 0x000000ffffda7224 */ /* 0x000fe200078e00b3 */
[----:B------:R-:W-:Y:S02]  /*4b910*/  LOP3.LUT R179, R113, 0xffff, RZ, 0xc0, !PT ;  /* 0x0000ffff71b37812 */ /* 0x000fe400078ec0ff */
[----:B------:R-:W-:Y:S02]  /*4b920*/  LOP3.LUT R147, R188, 0xffff, RZ, 0xc0, !PT ;  /* 0x0000ffffbc937812 */ /* 0x000fe400078ec0ff */
[----:B------:R-:W-:Y:S01]  /*4b930*/  PRMT R179, R109, 0x3340, R179 ;  /* 0x000033406db37816 */ /* 0x000fe200000000b3 */
[----:B------:R-:W1:Y:S01]  /*4b940*/  LDC R93, c[0x0][0x248] ;  /* 0x00009200ff5d7b82 */ /* 0x000e620000000800 */
[----:B------:R-:W-:-:S02]  /*4b950*/  LOP3.LUT R109, R133, 0xffff, RZ, 0xc0, !PT ;  /* 0x0000ffff856d7812 */ /* 0x000fc400078ec0ff */
[--C-:B------:R-:W-:Y:S02]  /*4b960*/  PRMT R59, R59, 0x3340, R1.reuse ;  /* 0x000033403b3b7816 */ /* 0x100fe40000000001 */
[--C-:B------:R-:W-:Y:S02]  /*4b970*/  PRMT R35, R221, 0x3340, R1.reuse ;  /* 0x00003340dd237816 */ /* 0x100fe40000000001 */
[----:B------:R-:W-:Y:S01]  /*4b980*/  PRMT R147, R147, 0x3340, R1 ;  /* 0x0000334093937816 */ /* 0x000fe20000000001 */
[----:B------:R-:W1:Y:S01]  /*4b990*/  LDC R194, c[0x0][0x248] ;  /* 0x00009200ffc27b82 */ /* 0x000e620000000800 */
[----:B------:R-:W-:Y:S02]  /*4b9a0*/  LOP3.LUT R167, R186, 0xffff, RZ, 0xc0, !PT ;  /* 0x0000ffffbaa77812 */ /* 0x000fe400078ec0ff */
[----:B------:R-:W-:Y:S02]  /*4b9b0*/  PRMT R186, R128, 0x3340, R130 ;  /* 0x0000334080ba7816 */ /* 0x000fe40000000082 */
[----:B------:R-:W-:-:S02]  /*4b9c0*/  PRMT R109, R109, 0x3340, R139 ;  /* 0x000033406d6d7816 */ /* 0x000fc4000000008b */
[----:B------:R-:W-:Y:S01]  /*4b9d0*/  PRMT R139, R60, 0x5410, R59 ;  /* 0x000054103c8b7816 */ /* 0x000fe2000000003b */
[----:B------:R-:W1:Y:S01]  /*4b9e0*/  LDC R208, c[0x0][0x248] ;  /* 0x00009200ffd07b82 */ /* 0x000e620000000800 */
[----:B------:R-:W-:Y:S02]  /*4b9f0*/  PRMT R128, R61, 0x5410, R35 ;  /* 0x000054103d807816 */ /* 0x000fe40000000023 */
[----:B------:R-:W-:-:S05]  /*4ba00*/  PRMT R130, R63, 0x5410, R147 ;  /* 0x000054103f827816 */ /* 0x000fca0000000093 */
[----:B------:R-:W-:Y:S01]  /*4ba10*/  BAR.SYNC.DEFER_BLOCKING 0x0 ;  /* 0x0000000000007b1d */ /* 0x000fe20000010000 */
[----:B------:R-:W-:Y:S02]  /*4ba20*/  LOP3.LUT R156, R156, 0xffff, RZ, 0xc0, !PT ;  /* 0x0000ffff9c9c7812 */ /* 0x000fe400078ec0ff */
[----:B------:R-:W-:Y:S02]  /*4ba30*/  LOP3.LUT R158, R158, 0xffff, RZ, 0xc0, !PT ;  /* 0x0000ffff9e9e7812 */ /* 0x000fe400078ec0ff */
[----:B------:R-:W-:-:S03]  /*4ba40*/  PRMT R165, R165, 0x3340, R1 ;  /* 0x00003340a5a57816 */ /* 0x000fc60000000001 */
[----:B------:R-:W1:Y:S01]  /*4ba50*/  LDC R210, c[0x0][0x248] ;  /* 0x00009200ffd27b82 */ /* 0x000e620000000800 */
[--C-:B------:R-:W-:Y:S02]  /*4ba60*/  PRMT R86, R156, 0x3340, R1.reuse ;  /* 0x000033409c567816 */ /* 0x100fe40000000001 */
[----:B------:R-:W-:Y:S02]  /*4ba70*/  PRMT R158, R158, 0x3340, R1 ;  /* 0x000033409e9e7816 */ /* 0x000fe40000000001 */
[----:B------:R-:W-:Y:S02]  /*4ba80*/  PRMT R24, R159, 0x5210, R92 ;  /* 0x000052109f187816 */ /* 0x000fe4000000005c */
        /* <DEDUP_REMOVED lines=8> */
[----:B------:R-:W-:Y:S02]  /*4bb10*/  PRMT R165, R6, 0x5410, R165 ;  /* 0x0000541006a57816 */ /* 0x000fe400000000a5 */
[----:B------:R-:W-:Y:S02]  /*4bb20*/  PRMT R86, R151, 0x5410, R86 ;  /* 0x0000541097567816 */ /* 0x000fe40000000056 */
[----:B------:R-:W-:Y:S02]  /*4bb30*/  PRMT R85, R85, 0x5410, R158 ;  /* 0x0000541055557816 */ /* 0x000fe4000000009e */
[----:B------:R-:W-:-:S02]  /*4bb40*/  LOP3.LUT R138, R138, 0xffff, RZ, 0xc0, !PT ;  /* 0x0000ffff8a8a7812 */ /* 0x000fc400078ec0ff */
[----:B------:R-:W-:Y:S02]  /*4bb50*/  PRMT R55, R55, 0x3340, R1 ;  /* 0x0000334037377816 */ /* 0x000fe40000000001 */
[----:B------:R-:W-:Y:S02]  /*4bb60*/  LOP3.LUT R7, R7, 0xffff, RZ, 0xc0, !PT ;  /* 0x0000ffff07077812 */ /* 0x000fe400078ec0ff */
[----:B--2---:R-:W-:Y:S02]  /*4bb70*/  PRMT R28, R99, 0x4210, R96 ;  /* 0x00004210631c7816 */ /* 0x004fe40000000060 */
[----:B------:R-:W-:Y:S02]  /*4bb80*/  PRMT R30, R21, 0x4210, R32 ;  /* 0x00004210151e7816 */ /* 0x000fe40000000020 */
[----:B------:R-:W-:Y:S02]  /*4bb90*/  PRMT R31, R23, 0x4210, R34 ;  /* 0x00004210171f7816 */ /* 0x000fe40000000022 */
[----:B------:R-:W-:-:S02]  /*4bba0*/  LOP3.LUT R148, R148, 0xffff, RZ, 0xc0, !PT ;  /* 0x0000ffff94947812 */ /* 0x000fc400078ec0ff */
[----:B------:R-:W-:Y:S02]  /*4bbb0*/  LOP3.LUT R22, R22, 0xffff, RZ, 0xc0, !PT ;  /* 0x0000ffff16167812 */ /* 0x000fe400078ec0ff */
[----:B------:R-:W-:Y:S02]  /*4bbc0*/  LOP3.LUT R184, R184, 0xffff, RZ, 0xc0, !PT ;  /* 0x0000ffffb8b87812 */ /* 0x000fe400078ec0ff */
        /* <DEDUP_REMOVED lines=21> */
[----:B------:R-:W-:-:S02]  /*4bd20*/  SHF.R.U32.HI R79, RZ, 0x8, R172 ;  /* 0x00000008ff4f7819 */ /* 0x000fc400000116ac */
        /* <DEDUP_REMOVED lines=18> */
[----:B------:R-:W-:Y:S01]  /*4be50*/  LOP3.LUT R248, R248, 0xffff, RZ, 0xc0, !PT ;  /* 0x0000fffff8f87812 */ /* 0x000fe200078ec0ff */
[----:B------:R-:W-:Y:S01]  /*4be60*/  IMAD.MOV.U32 R221, RZ, RZ, R229 ;  /* 0x000000ffffdd7224 */ /* 0x000fe200078e00e5 */
[----:B------:R-:W-:Y:S01]  /*4be70*/  PRMT R25, R165, 0x5210, R94 ;  /* 0x00005210a5197816 */ /* 0x000fe2000000005e */
[----:B------:R-:W-:Y:S01]  /*4be80*/  IMAD.MOV.U32 R223, RZ, RZ, R218 ;  /* 0x000000ffffdf7224 */ /* 0x000fe200078e00da */
[----:B------:R-:W-:Y:S01]  /*4be90*/  PRMT R26, R86, 0x5210, R9 ;  /* 0x00005210561a7816 */ /* 0x000fe20000000009 */
[----:B------:R-:W2:Y:S01]  /*4bea0*/  LDC R35, c[0x0][0x248] ;  /* 0x00009200ff237b82 */ /* 0x000ea20000000800 */
[----:B------:R-:W-:-:S07]  /*4beb0*/  PRMT R27, R85, 0x5210, R12 ;  /* 0x00005210551b7816 */ /* 0x000fce000000000c */
[----:B------:R-:W-:Y:S01]  /*4bec0*/  BAR.SYNC.DEFER_BLOCKING 0x0 ;  /* 0x0000000000007b1d */ /* 0x000fe20000010000 */
[----:B------:R-:W-:Y:S01]  /*4bed0*/  PRMT R41, R41, 0x3340, R220 ;  /* 0x0000334029297816 */ /* 0x000fe200000000dc */
[----:B------:R-:W-:Y:S01]  /*4bee0*/  IMAD.MOV.U32 R220, RZ, RZ, R181 ;  /* 0x000000ffffdc7224 */ /* 0x000fe200078e00b5 */
[----:B------:R-:W-:Y:S02]  /*4bef0*/  LOP3.LUT R181, R116, 0xffff, RZ, 0xc0, !PT ;  /* 0x0000ffff74b57812 */ /* 0x000fe400078ec0ff */
[----:B------:R-:W-:Y:S01]  /*4bf00*/  PRMT R116, R108, 0x3340, R1 ;  /* 0x000033406c747816 */ /* 0x000fe20000000001 */
[----:B------:R-:W-:Y:S01]  /*4bf10*/  IMAD.MOV.U32 R192, RZ, RZ, R173 ;  /* 0x000000ffffc07224 */ /* 0x000fe200078e00ad */
[----:B------:R-:W-:Y:S01]  /*4bf20*/  PRMT R57, R57, 0x3340, R1 ;  /* 0x0000334039397816 */ /* 0x000fe20000000001 */
[----:B------:R-:W4:Y:S01]  /*4bf30*/  LDC R12, c[0x0][0x22c] ;  /* 0x00008b00ff0c7b82 */ /* 0x000f220000000800 */
[----:B------:R-:W-:Y:S02]  /*4bf40*/  PRMT R58, R58, 0x3340, R228 ;  /* 0x000033403a3a7816 */ /* 0x000fe400000000e4 */
[----:B------:R-:W-:-:S02]  /*4bf50*/  PRMT R136, R56, 0x5410, R55 ;  /* 0x0000541038887816 */ /* 0x000fc40000000037 */
[----:B------:R-:W-:Y:S02]  /*4bf60*/  PRMT R81, R7, 0x3340, R1 ;  /* 0x0000334007517816 */ /* 0x000fe40000000001 */
[----:B------:R-:W-:Y:S01]  /*4bf70*/  LOP3.LUT R9, R98, 0xffff, RZ, 0xc0, !PT ;  /* 0x0000ffff62097812 */ /* 0x000fe200078ec0ff */
[----:B------:R-:W3:Y:S01]  /*4bf80*/  LDC.64 R6, c[0x0][0x220] ;  /* 0x00008800ff067b82 */ /* 0x000ee20000000a00 */
[----:B------:R0:W-:Y:S01]  /*4bf90*/  STSM.16.M88.4 [R0], R24 ;  /* 0x0000001800007844 */ /* 0x0001e20000000200 */
[----:B------:R-:W-:-:S06]  /*4bfa0*/  LOP3.LUT R108, R134, 0xffff, RZ, 0xc0, !PT ;  /* 0x0000ffff866c7812 */ /* 0x000fcc00078ec0ff */
[----:B------:R-:W1:Y:S01]  /*4bfb0*/  LDC R92, c[0x0][0x248] ;  /* 0x00009200ff5c7b82 */ /* 0x000e620000000800 */
[----:B------:R-:W-:Y:S02]  /*4bfc0*/  PRMT R108, R108, 0x3340, R138 ;  /* 0x000033406c6c7816 */ /* 0x000fe4000000008a */
[----:B------:R-:W-:-:S05]  /*4bfd0*/  PRMT R138, R58, 0x5410, R57 ;  /* 0x000054103a8a7816 */ /* 0x000fca0000000039 */
[----:B------:R-:W-:Y:S01]  /*4bfe0*/  BAR.SYNC.DEFER_BLOCKING 0x0 ;  /* 0x0000000000007b1d */ /* 0x000fe20000010000 */
[----:B------:R-:W-:Y:S02]  /*4bff0*/  PRMT R29, R100, 0x4210, R9 ;  /* 0x00004210641d7816 */ /* 0x000fe40000000009 */
[----:B------:R-:W-:Y:S02]  /*4c000*/  PRMT R173, R148, 0x3340, R22 ;  /* 0x0000334094ad7816 */ /* 0x000fe40000000016 */
[----:B------:R-:W-:-:S03]  /*4c010*/  PRMT R156, R184, 0x3340, R1 ;  /* 0x00003340b89c7816 */ /* 0x000fc60000000001 */
[----:B------:R-:W1:Y:S01]  /*4c020*/  LDC R99, c[0x0][0x248] ;  /* 0x00009200ff637b82 */ /* 0x000e620000000800 */
[----:B---3--:R-:W-:Y:S02]  /*4c030*/  IADD3 R6, P3, R14, R6, RZ ;  /* 0x000000060e067210 */ /* 0x008fe40007f7e0ff */
[----:B------:R-:W-:Y:S02]  /*4c040*/  PRMT R104, R104, 0x3340, R240 ;  /* 0x0000334068687816 */ /* 0x000fe400000000f0 */
[----:B------:R-:W-:Y:S02]  /*4c050*/  PRMT R17, R17, 0x3340, R1 ;  /* 0x0000334011117816 */ /* 0x000fe40000000001 */
[----:B------:R-:W-:Y:S01]  /*4c060*/  PRMT R48, R48, 0x3340, R53 ;  /* 0x0000334030307816 */ /* 0x000fe20000000035 */
[----:B------:R-:W3:Y:S01]  /*4c070*/  LDC R133, c[0x0][0x248] ;  /* 0x00009200ff857b82 */ /* 0x000ee20000000800 */
[----:B------:R-:W-:Y:S02]  /*4c080*/  PRMT R50, R231, 0x3340, R1 ;  /* 0x00003340e7327816 */ /* 0x000fe40000000001 */
[----:B------:R-:W-:-:S02]  /*4c090*/  PRMT R101, R101, 0x3340, R137 ;  /* 0x0000334065657816 */ /* 0x000fc40000000089 */
[----:B------:R-:W-:Y:S02]  /*4c0a0*/  PRMT R45, R45, 0x3340, R216 ;  /* 0x000033402d2d7816 */ /* 0x000fe400000000d8 */
[----:B------:R-:W-:Y:S01]  /*4c0b0*/  PRMT R150, R83, 0x3340, R150 ;  /* 0x0000334053967816 */ /* 0x000fe20000000096 */
[----:B------:R-:W3:Y:S01]  /*4c0c0*/  LDC R135, c[0x0][0x248] ;  /* 0x00009200ff877b82 */ /* 0x000ee20000000800 */
[----:B------:R-:W3:Y:S07]  /*4c0d0*/  LDS.128 R56, [R2] ;  /* 0x0000000002387984 */ /* 0x000eee0000000c00 */
[----:B------:R-:W-:Y:S01]  /*4c0e0*/  BAR.SYNC.DEFER_BLOCKING 0x0 ;  /* 0x0000000000007b1d */ /* 0x000fe20000010000 */
[----:B------:R-:W-:Y:S01]  /*4c0f0*/  LEA.HI.X.SX32 R7, R14, R7, 0x1, P3 ;  /* 0x000000070e077211 */ /* 0x000fe200018f0eff */
[----:B------:R-:W-:Y:S01]  /*4c100*/  VIADD R14, R4, 0x1 ;  /* 0x00000001040e7836 */ /* 0x000fe20000000000 */
[----:B------:R-:W-:-:S02]  /*4c110*/  LOP3.LUT R22, R19, 0xffff, RZ, 0xc0, !PT ;  /* 0x0000ffff13167812 */ /* 0x000fc400078ec0ff */
[----:B------:R-:W-:-:S03]  /*4c120*/  PRMT R19, R127, 0x3340, R129 ;  /* 0x000033407f137816 */ /* 0x000fc60000000081 */
[----:B------:R-:W3:Y:S01]  /*4c130*/  LDC R147, c[0x0][0x248] ;  /* 0x00009200ff937b82 */ /* 0x000ee20000000800 */
[----:B------:R-:W-:Y:S02]  /*4c140*/  ISETP.GE.AND P2, PT, R14, R11, PT ;  /* 0x0000000b0e00720c */ /* 0x000fe40003f46270 */
[----:B------:R-:W-:Y:S02]  /*4c150*/  PRMT R122, R104, 0x5410, R156 ;  /* 0x00005410687a7816 */ /* 0x000fe4000000009c */
[----:B------:R-:W-:-:S03]  /*4c160*/  PRMT R148, R145, 0x3340, R230 ;  /* 0x0000334091947816 */ /* 0x000fc600000000e6 */
[----:B------:R-:W2:Y:S01]  /*4c170*/  LDC R11, c[0x0][0x248] ;  /* 0x00009200ff0b7b82 */ /* 0x000ea20000000800 */
[----:B------:R-:W-:Y:S01]  /*4c180*/  PRMT R149, R146, 0x3340, R149 ;  /* 0x0000334092957816 */ /* 0x000fe20000000095 */
[----:B------:R-:W-:Y:S01]  /*4c190*/  IMAD.MOV.U32 R202, RZ, RZ, R183 ;  /* 0x000000ffffca7224 */ /* 0x000fe200078e00b7 */
[----:B------:R-:W-:Y:S02]  /*4c1a0*/  PRMT R110, R110, 0x3340, R131 ;  /* 0x000033406e6e7816 */ /* 0x000fe40000000083 */
[----:B------:R-:W-:Y:S02]  /*4c1b0*/  LOP3.LUT R79, R79, 0xffff, RZ, 0xc0, !PT ;  /* 0x0000ffff4f4f7812 */ /* 0x000fe400078ec0ff */
[----:B------:R-:W-:Y:S01]  /*4c1c0*/  PRMT R82, R82, 0x3340, R1 ;  /* 0x0000334052527816 */ /* 0x000fe20000000001 */
[----:B0-----:R-:W0:Y:S01]  /*4c1d0*/  LDC R24, c[0x0][0x248] ;  /* 0x00009200ff187b82 */ /* 0x001e220000000800 */
[----:B------:R-:W-:Y:S01]  /*4c1e0*/  STSM.16.M88.4 [R0], R28 ;  /* 0x0000001c00007844 */ /* 0x000fe20000000200 */
[----:B------:R-:W-:-:S02]  /*4c1f0*/  LOP3.LUT R53, R227, 0xffff, RZ, 0xc0, !PT ;  /* 0x0000ffffe3357812 */ /* 0x000fc400078ec0ff */
[----:B------:R-:W-:-:S04]  /*4c200*/  PRMT R104, R19, 0x5410, R17 ;  /* 0x0000541013687816 */ /* 0x000fc80000000011 */
[----:B------:R-:W4:Y:S01]  /*4c210*/  LDC R17, c[0x0][0x248] ;  /* 0x00009200ff117b82 */ /* 0x000f220000000800 */
[----:B------:R-:W-:Y:S02]  /*4c220*/  PRMT R53, R53, 0x3340, R1 ;  /* 0x0000334035357816 */ /* 0x000fe40000000001 */
[----:B------:R-:W-:Y:S02]  /*4c230*/  PRMT R145, R52, 0x5410, R50 ;  /* 0x0000541034917816 */ /* 0x000fe40000000032 */
[----:B------:R-:W-:-:S03]  /*4c240*/  PRMT R137, R54, 0x5410, R53 ;  /* 0x0000541036897816 */ /* 0x000fc60000000035 */
[----:B------:R-:W-:Y:S01]  /*4c250*/  BAR.SYNC.DEFER_BLOCKING 0x0 ;  /* 0x0000000000007b1d */ /* 0x000fe20000010000 */
[----:B------:R-:W-:Y:S01]  /*4c260*/  IMAD.MOV.U32 R216, RZ, RZ, R182 ;  /* 0x000000ffffd87224 */ /* 0x000fe200078e00b6 */
[----:B------:R-:W-:Y:S02]  /*4c270*/  PRMT R182, R111, 0x3340, R115 ;  /* 0x000033406fb67816 */ /* 0x000fe40000000073 */
[----:B------:R-:W-:Y:S02]  /*4c280*/  LOP3.LUT R111, R121, 0xffff, RZ, 0xc0, !PT ;  /* 0x0000ffff796f7812 */ /* 0x000fe400078ec0ff */
[----:B------:R-:W-:Y:S01]  /*4c290*/  LOP3.LUT R83, R166, 0xffff, RZ, 0xc0, !PT ;  /* 0x0000ffffa6537812 */ /* 0x000fe200078ec0ff */
[----:B--2---:R-:W-:Y:S01]  /*4c2a0*/  IMAD R11, R4, R11, RZ ;  /* 0x0000000b040b7224 */ /* 0x004fe200078e02ff */
[----:B------:R-:W-:Y:S01]  /*4c2b0*/  PRMT R111, R111, 0x3340, R252 ;  /* 0x000033406f6f7816 */ /* 0x000fe200000000fc */
[----:B------:R-:W-:Y:S01]  /*4c2c0*/  STL.64 [R1+0x2258], R148 ;  /* 0x0022589401007387 */ /* 0x000fe20000100a00 */
[----:B------:R-:W-:Y:S01]  /*4c2d0*/  PRMT R83, R83, 0x3340, R1 ;  /* 0x0000334053537816 */ /* 0x000fe20000000001 */
[----:B------:R-:W2:Y:S01]  /*4c2e0*/  LDC R25, c[0x0][0x248] ;  /* 0x00009200ff197b82 */ /* 0x000ea20000000800 */
[----:B------:R-:W-:-:S02]  /*4c2f0*/  PRMT R36, R36, 0x3340, R40 ;  /* 0x0000334024247816 */ /* 0x000fc40000000028 */
[----:B------:R-:W-:Y:S02]  /*4c300*/  PRMT R181, R112, 0x3340, R181 ;  /* 0x0000334070b57816 */ /* 0x000fe400000000b5 */
[--C-:B------:R-:W-:Y:S02]  /*4c310*/  PRMT R183, R160, 0x3340, R1.reuse ;  /* 0x00003340a0b77816 */ /* 0x100fe40000000001 */
[----:B------:R-:W-:Y:S01]  /*4c320*/  PRMT R184, R162, 0x3340, R1 ;  /* 0x00003340a2b87816 */ /* 0x000fe20000000001 */
[----:B------:R-:W3:Y:S01]  /*4c330*/  LDC R96, c[0x0][0x248] ;  /* 0x00009200ff607b82 */ /* 0x000ee20000000800 */
[----:B------:R-:W3:Y:S01]  /*4c340*/  LDS.128 R52, [R2] ;  /* 0x0000000002347984 */ /* 0x000ee20000000c00 */
[----:B------:R-:W-:Y:S01]  /*4c350*/  LOP3.LUT R40, R200, 0xffff, RZ, 0xc0, !PT ;  /* 0x0000ffffc8287812 */ /* 0x000fe200078ec0ff */
[----:B------:R-:W-:Y:S01]  /*4c360*/  IMAD.MOV.U32 R200, RZ, RZ, R185 ;  /* 0x000000ffffc87224 */ /* 0x000fe200078e00b9 */
[----:B------:R-:W-:Y:S01]  /*4c370*/  PRMT R103, R103, 0x3340, R250 ;  /* 0x0000334067677816 */ /* 0x000fe200000000fa */
[----:B------:R1:W-:Y:S01]  /*4c380*/  STL.64 [R1+0x2260], R80 ;  /* 0x0022605001007387 */ /* 0x0003e20000100a00 */
[----:B------:R-:W-:Y:S01]  /*4c390*/  PRMT R116, R106, 0x5410, R116 ;  /* 0x000054106a747816 */ /* 0x000fe20000000074 */
[----:B----4-:R-:W-:Y:S01]  /*4c3a0*/  IMAD.IADD R17, R11, 0x1, R17 ;  /* 0x000000010b117824 */ /* 0x010fe200078e0211 */
[--C-:B------:R-:W-:Y:S01]  /*4c3b0*/  PRMT R79, R79, 0x3340, R1.reuse ;  /* 0x000033404f4f7816 */ /* 0x100fe20000000001 */
[----:B------:R-:W-:Y:S01]  /*4c3c0*/  STL.64 [R1+0x2268], R110 ;  /* 0x0022686e01007387 */ /* 0x000fe20000100a00 */
[--C-:B------:R-:W-:Y:S01]  /*4c3d0*/  PRMT R78, R78, 0x3340, R1.reuse ;  /* 0x000033404e4e7816 */ /* 0x100fe20000000001 */
[----:B------:R-:W4:Y:S01]  /*4c3e0*/  LDC R26, c[0x0][0x248] ;  /* 0x00009200ff1a7b82 */ /* 0x000f220000000800 */
[--C-:B------:R-:W-:Y:S01]  /*4c3f0*/  PRMT R185, R118, 0x3340, R1.reuse ;  /* 0x0000334076b97816 */ /* 0x100fe20000000001 */
[----:B------:R-:W-:Y:S01]  /*4c400*/  STL.64 [R1+0x2270], R82 ;  /* 0x0022705201007387 */ /* 0x000fe20000100a00 */
[----:B------:R-:W-:-:S02]  /*4c410*/  PRMT R22, R22, 0x3340, R1 ;  /* 0x0000334016167816 */ /* 0x000fc40000000001 */
[----:B------:R-:W-:Y:S01]  /*4c420*/  LOP3.LUT R118, R142, 0xffff, RZ, 0xc0, !PT ;  /* 0x0000ffff8e767812 */ /* 0x000fe200078ec0ff */
[----:B------:R-:W-:Y:S01]  /*4c430*/  STL.64 [R1+0x2278], R108 ;  /* 0x0022786c01007387 */ /* 0x000fe20000100a00 */
[----:B------:R-:W-:Y:S01]  /*4c440*/  PRMT R182, R182, 0x5410, R183 ;  /* 0x00005410b6b67816 */ /* 0x000fe200000000b7 */
[----:B------:R-:W3:Y:S01]  /*4c450*/  LDC R126, c[0x0][0x248] ;  /* 0x00009200ff7e7b82 */ /* 0x000ee20000000800 */
[----:B------:R-:W-:Y:S01]  /*4c460*/  PRMT R181, R181, 0x5410, R184 ;  /* 0x00005410b5b57816 */ /* 0x000fe200000000b8 */
[----:B------:R-:W-:Y:S01]  /*4c470*/  STL.64 [R1+0x2280], R102 ;  /* 0x0022806601007387 */ /* 0x000fe20000100a00 */
[----:B------:R-:W-:Y:S01]  /*4c480*/  PRMT R21, R116, 0x5210, R9 ;  /* 0x0000521074157816 */ /* 0x000fe20000000009 */
[----:B------:R-:W-:Y:S01]  /*4c490*/  VIADD R9, R4, 0x2 ;  /* 0x0000000204097836 */ /* 0x000fe20000000000 */
[--C-:B------:R-:W-:Y:S01]  /*4c4a0*/  PRMT R247, R247, 0x3340, R1.reuse ;  /* 0x00003340f7f77816 */ /* 0x100fe20000000001 */
[----:B------:R0:W-:Y:S01]  /*4c4b0*/  STL.64 [R1+0x2288], R78 ;  /* 0x0022884e01007387 */ /* 0x0001e20000100a00 */
[----:B------:R-:W-:Y:S01]  /*4c4c0*/  PRMT R245, R245, 0x3340, R1 ;  /* 0x00003340f5f57816 */ /* 0x000fe20000000001 */
[----:B-1----:R-:W-:Y:S01]  /*4c4d0*/  IMAD.MOV.U32 R80, RZ, RZ, R236 ;  /* 0x000000ffff507224 */ /* 0x002fe200078e00ec */
[----:B------:R-:W-:Y:S01]  /*4c4e0*/  PRMT R105, R186, 0x5410, R22 ;  /* 0x00005410ba697816 */ /* 0x000fe20000000016 */
[----:B------:R-:W-:Y:S01]  /*4c4f0*/  IMAD.MOV.U32 R227, RZ, RZ, R169 ;  /* 0x000000ffffe37224 */ /* 0x000fe200078e00a9 */
[----:B------:R-:W-:Y:S01]  /*4c500*/  PRMT R118, R118, 0x3340, R246 ;  /* 0x0000334076767816 */ /* 0x000fe200000000f6 */
[----:B------:R-:W-:Y:S01]  /*4c510*/  IMAD.MOV.U32 R246, RZ, RZ, R214 ;  /* 0x000000fffff67224 */ /* 0x000fe200078e00d6 */
[----:B------:R-:W-:Y:S01]  /*4c520*/  PRMT R22, R182, 0x5210, R32 ;  /* 0x00005210b6167816 */ /* 0x000fe20000000020 */
[----:B------:R-:W-:Y:S01]  /*4c530*/  IMAD.MOV.U32 R231, RZ, RZ, R168 ;  /* 0x000000ffffe77224 */ /* 0x000fe200078e00a8 */
[----:B------:R-:W-:Y:S01]  /*4c540*/  PRMT R23, R181, 0x5210, R34 ;  /* 0x00005210b5177816 */ /* 0x000fe20000000022 */
[----:B------:R-:W-:Y:S01]  /*4c550*/  BAR.SYNC.DEFER_BLOCKING 0x0 ;  /* 0x0000000000007b1d */ /* 0x000fe20000010000 */
[----:B------:R-:W-:-:S02]  /*4c560*/  SHF.R.S32.HI R15, RZ, 0x1f, R17 ;  /* 0x0000001fff0f7819 */ /* 0x000fc40000011411 */
[----:B0-----:R-:W-:Y:S02]  /*4c570*/  IADD3 R78, P1, R17, R18, RZ ;  /* 0x00000012114e7210 */ /* 0x001fe40007f3e0ff */
[----:B------:R-:W-:Y:S01]  /*4c580*/  LOP3.LUT R127, R143, 0xffff, RZ, 0xc0, !PT ;  /* 0x0000ffff8f7f7812 */ /* 0x000fe200078ec0ff */
[----:B------:R-:W-:Y:S01]  /*4c590*/  IMAD.MOV.U32 R249, RZ, RZ, R80 ;  /* 0x000000fffff97224 */ /* 0x000fe200078e0050 */
[----:B------:R-:W-:Y:S01]  /*4c5a0*/  PRMT R169, R37, 0x5410, R247 ;  /* 0x0000541025a97816 */ /* 0x000fe200000000f7 */
[----:B------:R0:W-:Y:S01]  /*4c5b0*/  STL [R1+0x2298], R79 ;  /* 0x0022984f01007387 */ /* 0x0001e20000100800 */
[----:B------:R-:W-:Y:S01]  /*4c5c0*/  PRMT R168, R36, 0x5410, R245 ;  /* 0x0000541024a87816 */ /* 0x000fe200000000f5 */
[----:B------:R-:W-:Y:S01]  /*4c5d0*/  IMAD.MOV.U32 R111, RZ, RZ, R237 ;  /* 0x000000ffff6f7224 */ /* 0x000fe200078e00ed */
[----:B------:R-:W-:Y:S01]  /*4c5e0*/  ISETP.GE.AND P3, PT, R9, R12, PT ;  /* 0x0000000c0900720c */ /* 0x000fe20003f66270 */
[----:B------:R-:W-:Y:S01]  /*4c5f0*/  IMAD.MOV.U32 R80, RZ, RZ, R246 ;  /* 0x000000ffff507224 */ /* 0x000fe200078e00f6 */
[----:B------:R-:W1:Y:S01]  /*4c600*/  LDC R9, c[0x0][0x248] ;  /* 0x00009200ff097b82 */ /* 0x000e620000000800 */
[----:B------:R-:W-:Y:S01]  /*4c610*/  PRMT R127, R127, 0x3340, R242 ;  /* 0x000033407f7f7816 */ /* 0x000fe200000000f2 */
[----:B------:R-:W-:Y:S01]  /*4c620*/  IMAD.MOV.U32 R81, RZ, RZ, R206 ;  /* 0x000000ffff517224 */ /* 0x000fe200078e00ce */
[----:B------:R-:W-:Y:S01]  /*4c630*/  IADD3 R246, P0, R11, R18, RZ ;  /* 0x000000120bf67210 */ /* 0x000fe20007f1e0ff */
[----:B0-----:R-:W-:Y:S01]  /*4c640*/  IMAD.X R79, R15, 0x1, R13, P1 ;  /* 0x000000010f4f7824 */ /* 0x001fe200008e060d */
[----:B------:R-:W-:Y:S01]  /*4c650*/  STL.64 [R1+0x2290], R176 ;  /* 0x002290b001007387 */ /* 0x000fe20000100a00 */
[----:B------:R-:W-:Y:S01]  /*4c660*/  IMAD.MOV.U32 R242, RZ, RZ, R239 ;  /* 0x000000fffff27224 */ /* 0x000fe200078e00ef */
[----:B------:R-:W-:Y:S01]  /*4c670*/  PRMT R243, R243, 0x3340, R1 ;  /* 0x00003340f3f37816 */ /* 0x000fe20000000001 */
[----:B------:R-:W-:Y:S01]  /*4c680*/  IMAD.IADD R16, R17, 0x1, R16 ;  /* 0x0000000111107824 */ /* 0x000fe200078e0210 */
[----:B------:R-:W0:Y:S01]  /*4c690*/  LDC R14, c[0x0][0x248] ;  /* 0x00009200ff0e7b82 */ /* 0x000e220000000800 */
[----:B------:R2:W-:Y:S01]  /*4c6a0*/  STSM.16.M88.4 [R0], R20 ;  /* 0x0000001400007844 */ /* 0x0005e20000000200 */
[----:B------:R-:W-:-:S03]  /*4c6b0*/  IMAD.MOV.U32 R250, RZ, RZ, R111 ;  /* 0x000000fffffa7224 */ /* 0x000fc600078e006f */
[----:B------:R-:W-:Y:S01]  /*4c6c0*/  STL.64 [R1+0x22a0], R168 ;  /* 0x0022a0a801007387 */ /* 0x000fe20000100a00 */
[----:B------:R-:W-:Y:S02]  /*4c6d0*/  IMAD.MOV.U32 R111, RZ, RZ, R81 ;  /* 0x000000ffff6f7224 */ /* 0x000fe400078e0051 */
[----:B------:R-:W4:Y:S01]  /*4c6e0*/  LDC R19, c[0x0][0x248] ;  /* 0x00009200ff137b82 */ /* 0x000f220000000800 */
[----:B------:R-:W-:Y:S01]  /*4c6f0*/  STL [R1+0xc98], R222 ;  /* 0x000c98de01007387 */ /* 0x000fe20000100800 */
[----:B------:R-:W-:-:S03]  /*4c700*/  IMAD.MOV.U32 R81, RZ, RZ, R242 ;  /* 0x000000ffff517224 */ /* 0x000fc600078e00f2 */
[----:B------:R3:W-:Y:S03]  /*4c710*/  STL.64 [R1+0xc40], R78 ;  /* 0x000c404e01007387 */ /* 0x0007e60000100a00 */
[----:B------:R-:W4:Y:S01]  /*4c720*/  LDC R27, c[0x0][0x248] ;  /* 0x00009200ff1b7b82 */ /* 0x000f220000000800 */
[----:B--2---:R-:W-:-:S05]  /*4c730*/  SHF.R.S32.HI R21, RZ, 0x1f, R11 ;  /* 0x0000001fff157819 */ /* 0x004fca000001140b */
[----:B------:R-:W-:Y:S01]  /*4c740*/  IMAD.X R247, R21, 0x1, R13, P0 ;  /* 0x0000000115f77824 */ /* 0x000fe200000e060d */
[-C--:B------:R-:W-:Y:S01]  /*4c750*/  IADD3 R242, P0, R11, R10.reuse, RZ ;  /* 0x0000000a0bf27210 */ /* 0x080fe20007f1e0ff */
[----:B------:R-:W2:Y:S01]  /*4c760*/  LDC R28, c[0x0][0x248] ;  /* 0x00009200ff1c7b82 */ /* 0x000ea20000000800 */
[----:B---3--:R-:W-:Y:S02]  /*4c770*/  IADD3 R78, P1, R17, R10, RZ ;  /* 0x0000000a114e7210 */ /* 0x008fe40007f3e0ff */
[----:B------:R-:W-:Y:S01]  /*4c780*/  PRMT R161, R44, 0x5410, R243 ;  /* 0x000054102ca17816 */ /* 0x000fe200000000f3 */
[--C-:B------:R-:W-:Y:S01]  /*4c790*/  IMAD.X R243, R21, 0x1, R3.reuse, P0 ;  /* 0x0000000115f37824 */ /* 0x100fe200000e0603 */
[----:B------:R-:W-:Y:S01]  /*4c7a0*/  SHF.R.S32.HI R12, RZ, 0x1f, R16 ;  /* 0x0000001fff0c7819 */ /* 0x000fe20000011410 */
[----:B------:R-:W-:Y:S01]  /*4c7b0*/  IMAD.X R79, R15, 0x1, R3, P1 ;  /* 0x000000010f4f7824 */ /* 0x000fe200008e0603 */
[C---:B------:R-:W-:Y:S01]  /*4c7c0*/  IADD3 R176, P5, R16.reuse, R18, RZ ;  /* 0x0000001210b07210 */ /* 0x040fe20007fbe0ff */
[C---:B-1----:R-:W-:Y:S01]  /*4c7d0*/  IMAD.IADD R9, R16.reuse, 0x1, R9 ;  /* 0x0000000110097824 */ /* 0x042fe200078e0209 */
[----:B------:R-:W-:Y:S01]  /*4c7e0*/  IADD3 R168, P6, R16, R10, RZ ;  /* 0x0000000a10a87210 */ /* 0x000fe20007fde0ff */
[----:B------:R-:W1:Y:S01]  /*4c7f0*/  LDC R20, c[0x0][0x248] ;  /* 0x00009200ff147b82 */ /* 0x000e620000000800 */
[----:B------:R-:W-:Y:S01]  /*4c800*/  IADD3 R102, P0, R11, R8, RZ ;  /* 0x000000080b667210 */ /* 0x000fe20007f1e0ff */
[----:B------:R3:W-:Y:S01]  /*4c810*/  STL.64 [R1+0xc38], R78 ;  /* 0x000c384e01007387 */ /* 0x0007e20000100a00 */
[----:B------:R-:W-:-:S02]  /*4c820*/  IMAD.X R177, R12, 0x1, R13, P5 ;  /* 0x000000010cb17824 */ /* 0x000fc400028e060d */
[----:B------:R-:W-:Y:S02]  /*4c830*/  IMAD.X R169, R12, 0x1, R3, P6 ;  /* 0x000000010ca97824 */ /* 0x000fe400030e0603 */
[--C-:B------:R-:W-:Y:S01]  /*4c840*/  IMAD.X R103, R21, 0x1, R5.reuse, P0 ;  /* 0x0000000115677824 */ /* 0x100fe200000e0605 */
[----:B------:R-:W-:Y:S01]  /*4c850*/  STL.64 [R1+0xc00], R176 ;  /* 0x000c00b001007387 */ /* 0x000fe20000100a00 */
[----:B------:R-:W2:Y:S01]  /*4c860*/  LDC R22, c[0x0][0x248] ;  /* 0x00009200ff167b82 */ /* 0x000ea20000000800 */
[-C--:B---3--:R-:W-:Y:S02]  /*4c870*/  IADD3 R78, P1, R17, R8.reuse, RZ ;  /* 0x00000008114e7210 */ /* 0x088fe40007f3e0ff */
[----:B------:R3:W-:Y:S05]  /*4c880*/  STL.64 [R1+0xbf8], R168 ;  /* 0x000bf8a801007387 */ /* 0x0007ea0000100a00 */
[----:B------:R-:W2:Y:S01]  /*4c890*/  LDC R23, c[0x0][0x248] ;  /* 0x00009200ff177b82 */ /* 0x000ea20000000800 */
[----:B------:R-:W-:Y:S01]  /*4c8a0*/  IMAD.X R79, R15, 0x1, R5, P1 ;  /* 0x000000010f4f7824 */ /* 0x000fe200008e0605 */
[----:B------:R0:W-:Y:S04]  /*4c8b0*/  STL.64 [R1+0xc50], R102 ;  /* 0x000c506601007387 */ /* 0x0001e80000100a00 */
[----:B------:R4:W-:Y:S02]  /*4c8c0*/  STL.64 [R1+0xc28], R78 ;  /* 0x000c284e01007387 */ /* 0x0009e40000100a00 */
[----:B------:R-:W2:Y:S01]  /*4c8d0*/  LDC R29, c[0x0][0x248] ;  /* 0x00009200ff1d7b82 */ /* 0x000ea20000000800 */
[----:B---3--:R-:W-:-:S02]  /*4c8e0*/  IADD3 R168, P6, R16, R8, RZ ;  /* 0x0000000810a87210 */ /* 0x008fc40007fde0ff */
[----:B0-----:R-:W-:Y:S01]  /*4c8f0*/  IADD3 R102, P5, R11, R6, RZ ;  /* 0x000000060b667210 */ /* 0x001fe20007fbe0ff */
[----:B------:R-:W-:Y:S01]  /*4c900*/  IMAD.MOV.U32 R108, RZ, RZ, R215 ;  /* 0x000000ffff6c7224 */ /* 0x000fe200078e00d7 */
[----:B------:R-:W-:Y:S01]  /*4c910*/  SHF.R.S32.HI R11, RZ, 0x1f, R9 ;  /* 0x0000001fff0b7819 */ /* 0x000fe20000011409 */
[----:B------:R-:W-:Y:S01]  /*4c920*/  IMAD.MOV.U32 R109, RZ, RZ, R213 ;  /* 0x000000ffff6d7224 */ /* 0x000fe200078e00d5 */
[----:B----4-:R-:W-:Y:S01]  /*4c930*/  IADD3 R78, P0, R9, R18, RZ ;  /* 0x00000012094e7210 */ /* 0x010fe20007f1e0ff */
[----:B------:R-:W-:Y:S01]  /*4c940*/  IMAD.X R103, R21, 0x1, R7, P5 ;  /* 0x0000000115677824 */ /* 0x000fe200028e0607 */
[----:B------:R-:W0:Y:S01]  /*4c950*/  LDC R30, c[0x0][0x248] ;  /* 0x00009200ff1e7b82 */ /* 0x000e220000000800 */
[----:B------:R-:W-:Y:S02]  /*4c960*/  IMAD.X R169, R12, 0x1, R5, P6 ;  /* 0x000000010ca97824 */ /* 0x000fe400030e0605 */
[----:B------:R-:W-:Y:S01]  /*4c970*/  IMAD.X R79, R11, 0x1, R13, P0 ;  /* 0x000000010b4f7824 */ /* 0x000fe200000e060d */
[----:B------:R3:W-:Y:S01]  /*4c980*/  STL.64 [R1+0xc48], R102 ;  /* 0x000c486601007387 */ /* 0x0007e20000100a00 */
[----:B------:R-:W-:-:S03]  /*4c990*/  IADD3 R176, P5, R9, R8, RZ ;  /* 0x0000000809b07210 */ /* 0x000fc60007fbe0ff */
[----:B------:R4:W-:Y:S01]  /*4c9a0*/  STL.64 [R1+0xbf0], R168 ;  /* 0x000bf0a801007387 */ /* 0x0009e20000100a00 */
[C---:B------:R-:W-:Y:S01]  /*4c9b0*/  IMAD.IADD R14, R9.reuse, 0x1, R14 ;  /* 0x00000001090e7824 */ /* 0x040fe200078e020e */
[----:B------:R-:W0:Y:S02]  /*4c9c0*/  LDC R31, c[0x0][0x248] ;  /* 0x00009200ff1f7b82 */ /* 0x000e240000000800 */
[----:B------:R1:W-:Y:S01]  /*4c9d0*/  STL.64 [R1+0xbd8], R78 ;  /* 0x000bd84e01007387 */ /* 0x0003e20000100a00 */
[----:B---3--:R-:W-:Y:S01]  /*4c9e0*/  IADD3 R102, P1, R9, R10, RZ ;  /* 0x0000000a09667210 */ /* 0x008fe20007f3e0ff */
[----:B------:R-:W-:-:S04]  /*4c9f0*/  IMAD.MOV.U32 R251, RZ, RZ, R250 ;  /* 0x000000fffffb7224 */ /* 0x000fc800078e00fa */
[----:B------:R-:W3:Y:S01]  /*4ca00*/  LDC R32, c[0x0][0x248] ;  /* 0x00009200ff207b82 */ /* 0x000ee20000000800 */
[-C--:B----4-:R-:W-:Y:S01]  /*4ca10*/  IADD3 R168, P6, R17, R6.reuse, RZ ;  /* 0x0000000611a87210 */ /* 0x090fe20007fde0ff */
[C---:B------:R-:W-:Y:S01]  /*4ca20*/  IMAD.X R103, R11.reuse, 0x1, R3, P1 ;  /* 0x000000010b677824 */ /* 0x040fe200008e0603 */
[-C--:B-1----:R-:W-:Y:S01]  /*4ca30*/  IADD3 R78, P0, R16, R6.reuse, RZ ;  /* 0x00000006104e7210 */ /* 0x082fe20007f1e0ff */
[----:B------:R-:W-:Y:S01]  /*4ca40*/  IMAD.X R177, R11, 0x1, R5, P5 ;  /* 0x000000010bb17824 */ /* 0x000fe200028e0605 */
[----:B------:R-:W-:Y:S01]  /*4ca50*/  PRMT R125, R125, 0x3340, R248 ;  /* 0x000033407d7d7816 */ /* 0x000fe200000000f8 */
[--C-:B------:R-:W-:Y:S01]  /*4ca60*/  IMAD.X R169, R15, 0x1, R7.reuse, P6 ;  /* 0x000000010fa97824 */ /* 0x100fe200030e0607 */
[----:B------:R1:W-:Y:S01]  /*4ca70*/  STL.64 [R1+0xbd0], R102 ;  /* 0x000bd06601007387 */ /* 0x0003e20000100a00 */
[----:B------:R-:W-:Y:S01]  /*4ca80*/  IMAD.X R79, R12, 0x1, R7, P0 ;  /* 0x000000010c4f7824 */ /* 0x000fe200000e0607 */
[----:B------:R-:W4:Y:S02]  /*4ca90*/  LDC R34, c[0x0][0x248] ;  /* 0x00009200ff227b82 */ /* 0x000f240000000800 */
[----:B------:R2:W-:Y:S04]  /*4caa0*/  STL.64 [R1+0xbb0], R176 ;  /* 0x000bb0b001007387 */ /* 0x0005e80000100a00 */
[----:B------:R2:W-:Y:S01]  /*4cab0*/  STL.64 [R1+0xc08], R168 ;  /* 0x000c08a801007387 */ /* 0x0005e20000100a00 */
[----:B------:R-:W-:Y:S01]  /*4cac0*/  IMAD.MOV.U32 R82, RZ, RZ, R211 ;  /* 0x000000ffff527224 */ /* 0x000fe200078e00d3 */
[----:B------:R-:W4:Y:S01]  /*4cad0*/  LDC R36, c[0x0][0x248] ;  /* 0x00009200ff247b82 */ /* 0x000f220000000800 */
[----:B-1----:R-:W-:Y:S01]  /*4cae0*/  IADD3 R102, P1, R9, R6, RZ ;  /* 0x0000000609667210 */ /* 0x002fe20007f3e0ff */
[----:B------:R1:W-:Y:S01]  /*4caf0*/  STL.64 [R1+0xbe0], R78 ;  /* 0x000be04e01007387 */ /* 0x0003e20000100a00 */
[----:B------:R-:W-:Y:S01]  /*4cb00*/  SHF.R.S32.HI R9, RZ, 0x1f, R14 ;  /* 0x0000001fff097819 */ /* 0x000fe2000001140e */
[----:B------:R-:W-:-:S02]  /*4cb10*/  IMAD.MOV.U32 R83, RZ, RZ, R198 ;  /* 0x000000ffff537224 */ /* 0x000fc400078e00c6 */
[----:B------:R-:W-:Y:S01]  /*4cb20*/  IMAD.MOV.U32 R110, RZ, RZ, R190 ;  /* 0x000000ffff6e7224 */ /* 0x000fe200078e00be */
[C---:B--2---:R-:W-:Y:S01]  /*4cb30*/  IADD3 R176, P0, R14.reuse, R8, RZ ;  /* 0x000000080eb07210 */ /* 0x044fe20007f1e0ff */
[----:B------:R-:W-:Y:S01]  /*4cb40*/  IMAD.MOV.U32 R232, RZ, RZ, R200 ;  /* 0x000000ffffe87224 */ /* 0x000fe200078e00c8 */
[C---:B------:R-:W-:Y:S01]  /*4cb50*/  IADD3 R168, P5, R14.reuse, R18, RZ ;  /* 0x000000120ea87210 */ /* 0x040fe20007fbe0ff */
[----:B------:R-:W-:Y:S01]  /*4cb60*/  IMAD.X R103, R11, 0x1, R7, P1 ;  /* 0x000000010b677824 */ /* 0x000fe200008e0607 */
[----:B------:R-:W2:Y:S01]  /*4cb70*/  LDC R37, c[0x0][0x248] ;  /* 0x00009200ff257b82 */ /* 0x000ea20000000800 */
[----:B-1----:R-:W-:Y:S02]  /*4cb80*/  IADD3 R78, P6, R14, R10, RZ ;  /* 0x0000000a0e4e7210 */ /* 0x002fe40007fde0ff */
[C---:B------:R-:W-:Y:S01]  /*4cb90*/  IMAD.X R169, R9.reuse, 0x1, R13, P5 ;  /* 0x0000000109a97824 */ /* 0x040fe200028e060d */
[----:B------:R-:W-:Y:S02]  /*4cba0*/  STL.64 [R1+0xba0], R102 ;  /* 0x000ba06601007387 */ /* 0x000fe40000100a00 */
[----:B------:R-:W-:-:S02]  /*4cbb0*/  IMAD.X R79, R9, 0x1, R3, P6 ;  /* 0x00000001094f7824 */ /* 0x000fc400030e0603 */
[----:B------:R1:W-:Y:S01]  /*4cbc0*/  STL.64 [R1+0xb98], R168 ;  /* 0x000b98a801007387 */ /* 0x0003e20000100a00 */
[----:B------:R-:W-:Y:S01]  /*4cbd0*/  IMAD.IADD R12, R14, 0x1, R19 ;  /* 0x000000010e0c7824 */ /* 0x000fe200078e0213 */
[----:B------:R-:W-:Y:S01]  /*4cbe0*/  PRMT R38, R38, 0x3340, R1 ;  /* 0x0000334026267816 */ /* 0x000fe20000000001 */
[----:B------:R-:W-:Y:S01]  /*4cbf0*/  IMAD.X R177, R9, 0x1, R5, P0 ;  /* 0x0000000109b17824 */ /* 0x000fe200000e0605 */
[----:B------:R-:W-:Y:S01]  /*4cc00*/  PRMT R42, R42, 0x3340, R1 ;  /* 0x000033402a2a7816 */ /* 0x000fe20000000001 */
[----:B------:R-:W-:Y:S01]  /*4cc10*/  IMAD.MOV.U32 R250, RZ, RZ, R109 ;  /* 0x000000fffffa7224 */ /* 0x000fe200078e006d */
[----:B------:R-:W-:Y:S01]  /*4cc20*/  SHF.R.U32.HI R241, RZ, 0x8, R241 ;  /* 0x00000008fff17819 */ /* 0x000fe200000116f1 */
[----:B------:R-:W-:Y:S01]  /*4cc30*/  IMAD.MOV.U32 R248, RZ, RZ, R216 ;  /* 0x000000fffff87224 */ /* 0x000fe200078e00d8 */
[----:B------:R-:W-:Y:S01]  /*4cc40*/  SHF.R.U32.HI R204, RZ, 0x8, R204 ;  /* 0x00000008ffcc7819 */ /* 0x000fe200000116cc */
[----:B------:R-:W-:Y:S01]  /*4cc50*/  IMAD.MOV.U32 R228, RZ, RZ, R192 ;  /* 0x000000ffffe47224 */ /* 0x000fe200078e00c0 */
[----:B------:R-:W-:Y:S01]  /*4cc60*/  SHF.R.U32.HI R144, RZ, 0x8, R144 ;  /* 0x00000008ff907819 */ /* 0x000fe20000011690 */
[----:B------:R-:W-:Y:S01]  /*4cc70*/  IMAD.MOV.U32 R219, RZ, RZ, R202 ;  /* 0x000000ffffdb7224 */ /* 0x000fe200078e00ca */
[----:B-1----:R-:W2:Y:S01]  /*4cc80*/  LDL.LU.64 R168, [R1+0x22a0] ;  /* 0x0022a00001a87983 */ /* 0x002ea20000300a00 */
[----:B------:R-:W-:Y:S01]  /*4cc90*/  IADD3 R102, P1, R14, R6, RZ ;  /* 0x000000060e667210 */ /* 0x000fe20007f3e0ff */
[C---:B------:R-:W-:Y:S01]  /*4cca0*/  IMAD.IADD R11, R12.reuse, 0x1, R20 ;  /* 0x000000010c0b7824 */ /* 0x040fe200078e0214 */
[----:B------:R-:W-:Y:S01]  /*4ccb0*/  SHF.R.U32.HI R238, RZ, 0x8, R238 ;  /* 0x00000008ffee7819 */ /* 0x000fe200000116ee */
[----:B------:R1:W-:Y:S01]  /*4ccc0*/  STL.64 [R1+0xb90], R78 ;  /* 0x000b904e01007387 */ /* 0x0003e20000100a00 */
[----:B------:R-:W-:Y:S01]  /*4ccd0*/  IMAD.MOV.U32 R148, RZ, RZ, R233 ;  /* 0x000000ffff947224 */ /* 0x000fe200078e00e9 */
[----:B------:R-:W-:Y:S01]  /*4cce0*/  PRMT R47, R47, 0x3340, R1 ;  /* 0x000033402f2f7816 */ /* 0x000fe20000000001 */
[----:B------:R-:W-:Y:S01]  /*4ccf0*/  IMAD.MOV.U32 R218, RZ, RZ, R197 ;  /* 0x000000ffffda7224 */ /* 0x000fe200078e00c5 */
[----:B------:R-:W-:Y:S01]  /*4cd00*/  PRMT R49, R49, 0x3340, R1 ;  /* 0x0000334031317816 */ /* 0x000fe20000000001 */
[----:B------:R-:W-:Y:S01]  /*4cd10*/  IMAD.MOV.U32 R236, RZ, RZ, R205 ;  /* 0x000000ffffec7224 */ /* 0x000fe200078e00cd */
[----:B------:R-:W2:Y:S01]  /*4cd20*/  LDC R50, c[0x0][0x248] ;  /* 0x00009200ff327b82 */ /* 0x000ea20000000800 */
[----:B-1----:R-:W3:Y:S01]  /*4cd30*/  LDL.LU R79, [R1+0x2298] ;  /* 0x00229800014f7983 */ /* 0x002ee20000300800 */
[----:B------:R-:W-:Y:S01]  /*4cd40*/  IMAD.X R103, R9, 0x1, R7, P1 ;  /* 0x0000000109677824 */ /* 0x000fe200008e0607 */
[----:B------:R-:W-:Y:S01]  /*4cd50*/  IADD3 R78, P0, R12, R18, RZ ;  /* 0x000000120c4e7210 */ /* 0x000fe20007f1e0ff */
[----:B------:R-:W-:Y:S01]  /*4cd60*/  IMAD.MOV.U32 R233, RZ, RZ, R201 ;  /* 0x000000ffffe97224 */ /* 0x000fe200078e00c9 */
[----:B------:R1:W-:Y:S01]  /*4cd70*/  STL.64 [R1+0xb80], R176 ;  /* 0x000b80b001007387 */ /* 0x0003e20000100a00 */
[----:B------:R-:W-:Y:S01]  /*4cd80*/  SHF.R.S32.HI R9, RZ, 0x1f, R12 ;  /* 0x0000001fff097819 */ /* 0x000fe2000001140c */
[----:B------:R-:W-:Y:S01]  /*4cd90*/  IMAD.MOV.U32 R149, RZ, RZ, R220 ;  /* 0x000000ffff957224 */ /* 0x000fe200078e00dc */
[----:B------:R-:W-:Y:S01]  /*4cda0*/  PRMT R75, R75, 0x3340, R1 ;  /* 0x000033404b4b7816 */ /* 0x000fe20000000001 */
[----:B------:R0:W-:Y:S01]  /*4cdb0*/  STL.64 [R1+0xb60], R102 ;  /* 0x000b606601007387 */ /* 0x0001e20000100a00 */
[----:B------:R-:W-:Y:S01]  /*4cdc0*/  IMAD.MOV.U32 R20, RZ, RZ, R78 ;  /* 0x000000ffff147224 */ /* 0x000fe200078e004e */
[----:B------:R-:W-:Y:S01]  /*4cdd0*/  SHF.R.U32.HI R217, RZ, 0x8, R217 ;  /* 0x00000008ffd97819 */ /* 0x000fe200000116d9 */
[----:B------:R-:W-:Y:S01]  /*4cde0*/  IMAD.MOV.U32 R229, RZ, RZ, R209 ;  /* 0x000000ffffe57224 */ /* 0x000fe200078e00d1 */
[----:B------:R4:W-:Y:S01]  /*4cdf0*/  STL [R1+0xb58], R78 ;  /* 0x000b584e01007387 */ /* 0x0009e20000100800 */
[----:B------:R-:W-:Y:S01]  /*4ce00*/  IMAD.MOV.U32 R216, RZ, RZ, R203 ;  /* 0x000000ffffd87224 */ /* 0x000fe200078e00cb */
[----:B------:R-:W-:Y:S01]  /*4ce10*/  PRMT R40, R40, 0x3340, R1 ;  /* 0x0000334028287816 */ /* 0x000fe20000000001 */
[----:B------:R-:W-:Y:S01]  /*4ce20*/  IMAD.MOV.U32 R237, RZ, RZ, R207 ;  /* 0x000000ffffed7224 */ /* 0x000fe200078e00cf */
[C---:B-1----:R-:W-:Y:S01]  /*4ce30*/  IADD3 R176, P1, R12.reuse, R10, RZ ;  /* 0x0000000a0cb07210 */ /* 0x042fe20007f3e0ff */
[----:B------:R-:W-:Y:S01]  /*4ce40*/  IMAD.MOV.U32 R220, RZ, RZ, R199 ;  /* 0x000000ffffdc7224 */ /* 0x000fe200078e00c7 */
[----:B------:R-:W-:Y:S01]  /*4ce50*/  PRMT R152, R39, 0x5410, R38 ;  /* 0x0000541027987816 */ /* 0x000fe20000000026 */
[----:B------:R-:W1:Y:S01]  /*4ce60*/  LDC R44, c[0x0][0x248] ;  /* 0x00009200ff2c7b82 */ /* 0x000e620000000800 */
[----:B0-----:R-:W-:-:S02]  /*4ce70*/  IADD3 R102, P5, R12, R8, RZ ;  /* 0x000000080c667210 */ /* 0x001fc40007fbe0ff */
[----:B----4-:R-:W-:Y:S01]  /*4ce80*/  IADD3 R78, P6, R12, R6, RZ ;  /* 0x000000060c4e7210 */ /* 0x010fe20007fde0ff */
[C---:B------:R-:W-:Y:S02]  /*4ce90*/  IMAD.X R177, R9.reuse, 0x1, R3, P1 ;  /* 0x0000000109b17824 */ /* 0x040fe400008e0603 */
[----:B------:R-:W-:Y:S02]  /*4cea0*/  IMAD.X R103, R9, 0x1, R5, P5 ;  /* 0x0000000109677824 */ /* 0x000fe400028e0605 */
[----:B------:R-:W-:Y:S01]  /*4ceb0*/  IMAD.IADD R12, R11, 0x1, R22 ;  /* 0x000000010b0c7824 */ /* 0x000fe200078e0216 */
[----:B------:R-:W0:Y:S08]  /*4cec0*/  LDC R38, c[0x0][0x248] ;  /* 0x00009200ff267b82 */ /* 0x000e300000000800 */
[----:B------:R-:W4:Y:S01]  /*4ced0*/  LDC R39, c[0x0][0x248] ;  /* 0x00009200ff277b82 */ /* 0x000f220000000800 */
[----:B------:R-:W-:-:S07]  /*4cee0*/  PRMT R154, R41, 0x5410, R40 ;  /* 0x00005410299a7816 */ /* 0x000fce0000000028 */
[----:B------:R-:W1:Y:S08]  /*4cef0*/  LDC R40, c[0x0][0x248] ;  /* 0x00009200ff287b82 */ /* 0x000e700000000800 */
[----:B------:R-:W1:Y:S01]  /*4cf00*/  LDC R41, c[0x0][0x248] ;  /* 0x00009200ff297b82 */ /* 0x000e620000000800 */
[----:B------:R-:W-:Y:S02]  /*4cf10*/  PRMT R155, R46, 0x5410, R42 ;  /* 0x000054102e9b7816 */ /* 0x000fe4000000002a */
[----:B------:R-:W-:-:S05]  /*4cf20*/  LOP3.LUT R241, R241, 0xffff, RZ, 0xc0, !PT ;  /* 0x0000fffff1f17812 */ /* 0x000fca00078ec0ff */
[----:B------:R-:W1:Y:S01]  /*4cf30*/  LDC R42, c[0x0][0x248] ;  /* 0x00009200ff2a7b82 */ /* 0x000e620000000800 */
[----:B------:R-:W-:Y:S02]  /*4cf40*/  LOP3.LUT R204, R204, 0xffff, RZ, 0xc0, !PT ;  /* 0x0000ffffcccc7812 */ /* 0x000fe400078ec0ff */
[----:B------:R-:W-:Y:S02]  /*4cf50*/  LOP3.LUT R144, R144, 0xffff, RZ, 0xc0, !PT ;  /* 0x0000ffff90907812 */ /* 0x000fe400078ec0ff */
[----:B------:R-:W-:Y:S02]  /*4cf60*/  LOP3.LUT R238, R238, 0xffff, RZ, 0xc0, !PT ;  /* 0x0000ffffeeee7812 */ /* 0x000fe400078ec0ff */
[----:B------:R-:W-:Y:S01]  /*4cf70*/  PRMT R146, R51, 0x5410, R49 ;  /* 0x0000541033927816 */ /* 0x000fe20000000031 */
[----:B------:R-:W1:Y:S08]  /*4cf80*/  LDC R46, c[0x0][0x248] ;  /* 0x00009200ff2e7b82 */ /* 0x000e700000000800 */
[----:B------:R-:W1:Y:S01]  /*4cf90*/  LDC R85, c[0x0][0x248] ;  /* 0x00009200ff557b82 */ /* 0x000e620000000800 */
[----:B------:R-:W-:-:S07]  /*4cfa0*/  SHF.R.U32.HI R120, RZ, 0x8, R120 ;  /* 0x00000008ff787819 */ /* 0x000fce0000011678 */
[----:B------:R-:W1:Y:S08]  /*4cfb0*/  LDC R86, c[0x0][0x248] ;  /* 0x00009200ff567b82 */ /* 0x000e700000000800 */
[----:B------:R-:W1:Y:S08]  /*4cfc0*/  LDC R94, c[0x0][0x248] ;  /* 0x00009200ff5e7b82 */ /* 0x000e700000000800 */
[----:B------:R-:W1:Y:S08]  /*4cfd0*/  LDC R98, c[0x0][0x248] ;  /* 0x00009200ff627b82 */ /* 0x000e700000000800 */
[----:B------:R-:W1:Y:S08]  /*4cfe0*/  LDC R100, c[0x0][0x248] ;  /* 0x00009200ff647b82 */ /* 0x000e700000000800 */
[----:B------:R-:W1:Y:S01]  /*4cff0*/  LDC R116, c[0x0][0x248] ;  /* 0x00009200ff747b82 */ /* 0x000e620000000800 */
[----:B------:R-:W-:-:S07]  /*4d000*/  PRMT R106, R125, 0x5410, R187 ;  /* 0x000054107d6a7816 */ /* 0x000fce00000000bb */
[----:B------:R-:W1:Y:S08]  /*4d010*/  LDC R131, c[0x0][0x248] ;  /* 0x00009200ff837b82 */ /* 0x000e700000000800 */
[----:B------:R-:W1:Y:S08]  /*4d020*/  LDC R134, c[0x0][0x248] ;  /* 0x00009200ff867b82 */ /* 0x000e700000000800 */
[----:B------:R-:W1:Y:S08]  /*4d030*/  LDC R141, c[0x0][0x248] ;  /* 0x00009200ff8d7b82 */ /* 0x000e700000000800 */
[----:B------:R-:W1:Y:S08]  /*4d040*/  LDC R142, c[0x0][0x248] ;  /* 0x00009200ff8e7b82 */ /* 0x000e700000000800 */
[----:B------:R-:W1:Y:S08]  /*4d050*/  LDC R143, c[0x0][0x248] ;  /* 0x00009200ff8f7b82 */ /* 0x000e700000000800 */
[----:B------:R-:W1:Y:S01]  /*4d060*/  LDC R151, c[0x0][0x248] ;  /* 0x00009200ff977b82 */ /* 0x000e620000000800 */
[----:B------:R-:W-:-:S07]  /*4d070*/  LOP3.LUT R157, R157, 0xffff, RZ, 0xc0, !PT ;  /* 0x0000ffff9d9d7812 */ /* 0x000fce00078ec0ff */
[----:B------:R-:W1:Y:S08]  /*4d080*/  LDC R156, c[0x0][0x248] ;  /* 0x00009200ff9c7b82 */ /* 0x000e700000000800 */
[----:B------:R-:W1:Y:S08]  /*4d090*/  LDC R158, c[0x0][0x248] ;  /* 0x00009200ff9e7b82 */ /* 0x000e700000000800 */
[----:B------:R-:W1:Y:S08]  /*4d0a0*/  LDC R159, c[0x0][0x248] ;  /* 0x00009200ff9f7b82 */ /* 0x000e700000000800 */
[----:B------:R-:W1:Y:S08]  /*4d0b0*/  LDC R164, c[0x0][0x248] ;  /* 0x00009200ffa47b82 */ /* 0x000e700000000800 */
[----:B------:R-:W1:Y:S01]  /*4d0c0*/  LDC R165, c[0x0][0x248] ;  /* 0x00009200ffa57b82 */ /* 0x000e620000000800 */
[----:B------:R-:W-:-:S02]  /*4d0d0*/  SHF.R.U32.HI R123, RZ, 0x8, R123 ;  /* 0x00000008ff7b7819 */ /* 0x000fc4000001167b */
[----:B------:R-:W-:-:S05]  /*4d0e0*/  PRMT R167, R167, 0x3340, R1 ;  /* 0x00003340a7a77816 */ /* 0x000fca0000000001 */
        /* <DEDUP_REMOVED lines=8> */
[----:B------:R-:W1:Y:S08]  /*4d170*/  LDC R188, c[0x0][0x248] ;  /* 0x00009200ffbc7b82 */ /* 0x000e700000000800 */
[----:B------:R-:W1:Y:S08]  /*4d180*/  LDC R190, c[0x0][0x248] ;  /* 0x00009200ffbe7b82 */ /* 0x000e700000000800 */
[----:B------:R-:W1:Y:S08]  /*4d190*/  LDC R192, c[0x0][0x248] ;  /* 0x00009200ffc07b82 */ /* 0x000e700000000800 */
[----:B------:R-:W1:Y:S01]  /*4d1a0*/  LDC R197, c[0x0][0x248] ;  /* 0x00009200ffc57b82 */ /* 0x000e620000000800 */
[----:B---3--:R-:W-:Y:S01]  /*4d1b0*/  IMAD.MOV.U32 R21, RZ, RZ, R79 ;  /* 0x000000ffff157224 */ /* 0x008fe200078e004f */
[----:B------:R-:W-:Y:S01]  /*4d1c0*/  PRMT R241, R241, 0x3340, R1 ;  /* 0x00003340f1f17816 */ /* 0x000fe20000000001 */
[C---:B------:R-:W-:Y:S01]  /*4d1d0*/  IMAD.X R21, R9.reuse, 0x1, R13, P0 ;  /* 0x0000000109157824 */ /* 0x040fe200000e060d */
[----:B------:R-:W-:Y:S01]  /*4d1e0*/  PRMT R204, R204, 0x3340, R1 ;  /* 0x00003340cccc7816 */ /* 0x000fe20000000001 */
[----:B------:R-:W-:Y:S01]  /*4d1f0*/  IMAD.X R79, R9, 0x1, R7, P6 ;  /* 0x00000001094f7824 */ /* 0x000fe200030e0607 */
[----:B------:R-:W-:-:S02]  /*4d200*/  SHF.R.S32.HI R9, RZ, 0x1f, R11 ;  /* 0x0000001fff097819 */ /* 0x000fc4000001140b */
[----:B------:R-:W3:Y:S01]  /*4d210*/  LDC R49, c[0x0][0x248] ;  /* 0x00009200ff317b82 */ /* 0x000ee20000000800 */
[----:B------:R-:W-:Y:S04]  /*4d220*/  STL [R1+0xb5c], R21 ;  /* 0x000b5c1501007387 */ /* 0x000fe80000100800 */
[----:B------:R0:W-:Y:S01]  /*4d230*/  STL.64 [R1+0xb50], R176 ;  /* 0x000b50b001007387 */ /* 0x0001e20000100a00 */
[----:B------:R-:W-:Y:S02]  /*4d240*/  PRMT R113, R144, 0x3340, R238 ;  /* 0x0000334090717816 */ /* 0x000fe400000000ee */
[----:B------:R-:W3:Y:S01]  /*4d250*/  LDC R51, c[0x0][0x248] ;  /* 0x00009200ff337b82 */ /* 0x000ee20000000800 */
[----:B------:R4:W-:Y:S04]  /*4d260*/  STL.64 [R1+0xb48], R102 ;  /* 0x000b486601007387 */ /* 0x0009e80000100a00 */
[----:B------:R2:W-:Y:S01]  /*4d270*/  STL.64 [R1+0xb38], R78 ;  /* 0x000b384e01007387 */ /* 0x0005e20000100a00 */
[----:B------:R-:W-:-:S02]  /*4d280*/  PRMT R129, R77, 0x5410, R75 ;  /* 0x000054104d817816 */ /* 0x000fc4000000004b */
[----:B------:R-:W-:Y:S01]  /*4d290*/  LOP3.LUT R217, R217, 0xffff, RZ, 0xc0, !PT ;  /* 0x0000ffffd9d97812 */ /* 0x000fe200078ec0ff */
[----:B------:R-:W3:Y:S01]  /*4d2a0*/  LDC R75, c[0x0][0x248] ;  /* 0x00009200ff4b7b82 */ /* 0x000ee20000000800 */
[C---:B0-----:R-:W-:Y:S02]  /*4d2b0*/  IADD3 R176, P0, R11.reuse, R18, RZ ;  /* 0x000000120bb07210 */ /* 0x041fe40007f1e0ff */
[C---:B----4-:R-:W-:Y:S02]  /*4d2c0*/  IADD3 R102, P1, R11.reuse, R10, RZ ;  /* 0x0000000a0b667210 */ /* 0x050fe40007f3e0ff */
[----:B--2---:R-:W-:Y:S01]  /*4d2d0*/  IADD3 R78, P5, R11, R8, RZ ;  /* 0x000000080b4e7210 */ /* 0x004fe20007fbe0ff */
[----:B------:R-:W-:Y:S01]  /*4d2e0*/  IMAD.X R177, R9, 0x1, R13, P0 ;  /* 0x0000000109b17824 */ /* 0x000fe200000e060d */
[----:B------:R-:W-:Y:S01]  /*4d2f0*/  IADD3 R20, P6, R11, R6, RZ ;  /* 0x000000060b147210 */ /* 0x000fe20007fde0ff */
[----:B------:R-:W-:Y:S01]  /*4d300*/  IMAD.X R103, R9, 0x1, R3, P1 ;  /* 0x0000000109677824 */ /* 0x000fe200008e0603 */
[----:B------:R-:W-:Y:S01]  /*4d310*/  PRMT R160, R43, 0x5410, R241 ;  /* 0x000054102ba07816 */ /* 0x000fe200000000f1 */
[C---:B------:R-:W-:Y:S01]  /*4d320*/  IMAD.X R79, R9.reuse, 0x1, R5, P5 ;  /* 0x00000001094f7824 */ /* 0x040fe200028e0605 */
[----:B------:R0:W-:Y:S01]  /*4d330*/  STL.64 [R1+0xb30], R176 ;  /* 0x000b30b001007387 */ /* 0x0001e20000100a00 */
[----:B------:R-:W-:Y:S01]  /*4d340*/  IMAD.X R21, R9, 0x1, R7, P6 ;  /* 0x0000000109157824 */ /* 0x000fe200030e0607 */
[----:B------:R-:W-:Y:S01]  /*4d350*/  SHF.R.S32.HI R9, RZ, 0x1f, R12 ;  /* 0x0000001fff097819 */ /* 0x000fe2000001140c */
[C---:B------:R-:W-:Y:S01]  /*4d360*/  IMAD.IADD R11, R12.reuse, 0x1, R23 ;  /* 0x000000010c0b7824 */ /* 0x040fe200078e0217 */
[----:B------:R2:W-:Y:S01]  /*4d370*/  STL.64 [R1+0xb28], R102 ;  /* 0x000b286601007387 */ /* 0x0005e20000100a00 */
[----:B------:R-:W4:Y:S03]  /*4d380*/  LDC R43, c[0x0][0x248] ;  /* 0x00009200ff2b7b82 */ /* 0x000f260000000800 */
[----:B------:R1:W-:Y:S01]  /*4d390*/  STL.64 [R1+0xb08], R78 ;  /* 0x000b084e01007387 */ /* 0x0003e20000100a00 */
[----:B0-----:R-:W-:-:S03]  /*4d3a0*/  IADD3 R176, P0, R12, R18, RZ ;  /* 0x000000120cb07210 */ /* 0x001fc60007f1e0ff */
[----:B------:R0:W-:Y:S01]  /*4d3b0*/  STL.64 [R1+0xb00], R20 ;  /* 0x000b001401007387 */ /* 0x0001e20000100a00 */
[----:B------:R-:W-:Y:S01]  /*4d3c0*/  PRMT R162, R45, 0x5410, R204 ;  /* 0x000054102da27816 */ /* 0x000fe200000000cc */
[----:B------:R-:W3:Y:S01]  /*4d3d0*/  LDC R77, c[0x0][0x248] ;  /* 0x00009200ff4d7b82 */ /* 0x000ee20000000800 */
[C---:B--2---:R-:W-:Y:S01]  /*4d3e0*/  IADD3 R102, P1, R12.reuse, R10, RZ ;  /* 0x0000000a0c667210 */ /* 0x044fe20007f3e0ff */
[----:B------:R-:W-:Y:S01]  /*4d3f0*/  IMAD.X R177, R9, 0x1, R13, P0 ;  /* 0x0000000109b17824 */ /* 0x000fe200000e060d */
[----:B-1----:R-:W-:-:S03]  /*4d400*/  IADD3 R78, P5, R12, R8, RZ ;  /* 0x000000080c4e7210 */ /* 0x002fc60007fbe0ff */
[C---:B------:R-:W-:Y:S01]  /*4d410*/  IMAD.X R103, R9.reuse, 0x1, R3, P1 ;  /* 0x0000000109677824 */ /* 0x040fe200008e0603 */
[----:B------:R-:W-:Y:S01]  /*4d420*/  PRMT R144, R48, 0x5410, R47 ;  /* 0x0000541030907816 */ /* 0x000fe2000000002f */
[----:B------:R-:W1:Y:S01]  /*4d430*/  LDC R125, c[0x0][0x248] ;  /* 0x00009200ff7d7b82 */ /* 0x000e620000000800 */
[----:B0-----:R-:W-:Y:S01]  /*4d440*/  IADD3 R20, P6, R12, R6, RZ ;  /* 0x000000060c147210 */ /* 0x001fe20007fde0ff */
[C---:B------:R-:W-:Y:S01]  /*4d450*/  IMAD.X R79, R9.reuse, 0x1, R5, P5 ;  /* 0x00000001094f7824 */ /* 0x040fe200028e0605 */
[----:B------:R0:W-:Y:S03]  /*4d460*/  STL.64 [R1+0xaf8], R176 ;  /* 0x000af8b001007387 */ /* 0x0001e60000100a00 */
[----:B------:R-:W-:Y:S01]  /*4d470*/  IMAD.X R21, R9, 0x1, R7, P6 ;  /* 0x0000000109157824 */ /* 0x000fe200030e0607 */
[----:B------:R2:W-:Y:S01]  /*4d480*/  STL.64 [R1+0xaf0], R102 ;  /* 0x000af06601007387 */ /* 0x0005e20000100a00 */
[----:B------:R-:W-:Y:S01]  /*4d490*/  SHF.R.S32.HI R9, RZ, 0x1f, R11 ;  /* 0x0000001fff097819 */ /* 0x000fe2000001140b */
[----:B------:R-:W3:Y:S02]  /*4d4a0*/  LDC R45, c[0x0][0x248] ;  /* 0x00009200ff2d7b82 */ /* 0x000ee40000000800 */
[----:B------:R2:W-:Y:S01]  /*4d4b0*/  STL.64 [R1+0xae0], R78 ;  /* 0x000ae04e01007387 */ /* 0x0005e20000100a00 */
[----:B0-----:R-:W-:-:S03]  /*4d4c0*/  IADD3 R176, P0, R11, R18, RZ ;  /* 0x000000120bb07210 */ /* 0x001fc60007f1e0ff */
[----:B------:R0:W-:Y:S02]  /*4d4d0*/  STL.64 [R1+0xac0], R20 ;  /* 0x000ac01401007387 */ /* 0x0001e40000100a00 */
[----:B------:R-:W1:Y:S01]  /*4d4e0*/  LDC R47, c[0x0][0x248] ;  /* 0x00009200ff2f7b82 */ /* 0x000e620000000800 */
[----:B--2---:R-:W-:Y:S01]  /*4d4f0*/  IADD3 R102, P5, R11, R8, RZ ;  /* 0x000000080b667210 */ /* 0x004fe20007fbe0ff */
[----:B------:R-:W-:Y:S01]  /*4d500*/  IMAD.X R177, R9, 0x1, R13, P0 ;  /* 0x0000000109b17824 */ /* 0x000fe200000e060d */
[C---:B------:R-:W-:Y:S01]  /*4d510*/  IADD3 R78, P1, R11.reuse, R10, RZ ;  /* 0x0000000a0b4e7210 */ /* 0x040fe20007f3e0ff */
[----:B------:R-:W-:-:S04]  /*4d520*/  IMAD.IADD R12, R11, 0x1, R24 ;  /* 0x000000010b0c7824 */ /* 0x000fc800078e0218 */
[----:B------:R-:W2:Y:S01]  /*4d530*/  LDC R48, c[0x0][0x248] ;  /* 0x00009200ff307b82 */ /* 0x000ea20000000800 */
[----:B0-----:R-:W-:Y:S01]  /*4d540*/  IADD3 R20, P6, R11, R6, RZ ;  /* 0x000000060b147210 */ /* 0x001fe20007fde0ff */
[C---:B------:R-:W-:Y:S01]  /*4d550*/  IMAD.X R79, R9.reuse, 0x1, R3, P1 ;  /* 0x00000001094f7824 */ /* 0x040fe200008e0603 */
[----:B------:R0:W-:Y:S01]  /*4d560*/  STL.64 [R1+0xab8], R176 ;  /* 0x000ab8b001007387 */ /* 0x0001e20000100a00 */
[C---:B------:R-:W-:Y:S02]  /*4d570*/  IMAD.X R103, R9.reuse, 0x1, R5, P5 ;  /* 0x0000000109677824 */ /* 0x040fe400028e0605 */
[----:B------:R-:W-:Y:S01]  /*4d580*/  IMAD.X R21, R9, 0x1, R7, P6 ;  /* 0x0000000109157824 */ /* 0x000fe200030e0607 */
[----:B------:R-:W-:Y:S01]  /*4d590*/  SHF.R.S32.HI R9, RZ, 0x1f, R12 ;  /* 0x0000001fff097819 */ /* 0x000fe2000001140c */
[----:B------:R-:W2:Y:S01]  /*4d5a0*/  LDC R175, c[0x0][0x248] ;  /* 0x00009200ffaf7b82 */ /* 0x000ea20000000800 */
[C---:B------:R-:W-:Y:S01]  /*4d5b0*/  IADD3 R16, P0, R12.reuse, R18, RZ ;  /* 0x000000120c107210 */ /* 0x040fe20007f1e0ff */
[----:B0-----:R-:W2:Y:S01]  /*4d5c0*/  LDL.LU.64 R176, [R1+0x2290] ;  /* 0x0022900001b07983 */ /* 0x001ea20000300a00 */
[----:B------:R-:W-:Y:S01]  /*4d5d0*/  PRMT R87, R217, 0x3340, R1 ;  /* 0x00003340d9577816 */ /* 0x000fe20000000001 */
[----:B------:R-:W-:Y:S01]  /*4d5e0*/  IMAD.IADD R11, R12, 0x1, R25 ;  /* 0x000000010c0b7824 */ /* 0x000fe200078e0219 */
[----:B------:R-:W-:Y:S01]  /*4d5f0*/  LOP3.LUT R115, R120, 0xffff, RZ, 0xc0, !PT ;  /* 0x0000ffff78737812 */ /* 0x000fe200078ec0ff */
[----:B------:R0:W-:Y:S01]  /*4d600*/  STL.64 [R1+0xab0], R78 ;  /* 0x000ab04e01007387 */ /* 0x0001e20000100a00 */
[----:B------:R-:W-:Y:S01]  /*4d610*/  IMAD.MOV.U32 R25, RZ, RZ, R17 ;  /* 0x000000ffff197224 */ /* 0x000fe200078e0011 */
[----:B------:R-:W-:Y:S01]  /*4d620*/  PRMT R157, R157, 0x3340, R1 ;  /* 0x000033409d9d7816 */ /* 0x000fe20000000001 */
[----:B------:R-:W-:Y:S01]  /*4d630*/  IMAD.MOV.U32 R24, RZ, RZ, R16 ;  /* 0x000000ffff187224 */ /* 0x000fe200078e0010 */
[----:B------:R-:W-:Y:S01]  /*4d640*/  LOP3.LUT R123, R123, 0xffff, RZ, 0xc0, !PT ;  /* 0x0000ffff7b7b7812 */ /* 0x000fe200078ec0ff */
[----:B------:R-:W-:Y:S01]  /*4d650*/  IMAD.X R25, R9, 0x1, R13, P0 ;  /* 0x0000000109197824 */ /* 0x000fe200000e060d */
[----:B------:R-:W2:Y:S01]  /*4d660*/  LDC R179, c[0x0][0x248] ;  /* 0x00009200ffb37b82 */ /* 0x000ea20000000800 */
[----:B0-----:R-:W2:Y:S07]  /*4d670*/  LDL.LU.64 R78, [R1+0x2288] ;  /* 0x00228800014e7983 */ /* 0x001eae0000300a00 */
[----:B------:R-:W0:Y:S01]  /*4d680*/  LDC R187, c[0x0][0x248] ;  /* 0x00009200ffbb7b82 */ /* 0x000e220000000800 */
[----:B------:R4:W-:Y:S04]  /*4d690*/  STL.64 [R1+0xaa8], R102 ;  /* 0x000aa86601007387 */ /* 0x0009e80000100a00 */
[----:B------:R3:W-:Y:S03]  /*4d6a0*/  STL.64 [R1+0xa90], R20 ;  /* 0x000a901401007387 */ /* 0x0007e60000100a00 */
[----:B------:R-:W0:Y:S01]  /*4d6b0*/  LDC R198, c[0x0][0x248] ;  /* 0x00009200ffc67b82 */ /* 0x000e220000000800 */
[----:B------:R1:W-:Y:S01]  /*4d6c0*/  STL [R1+0xa88], R16 ;  /* 0x000a881001007387 */ /* 0x0003e20000100800 */
[----:B----4-:R-:W-:-:S06]  /*4d6d0*/  IADD3 R102, P1, R12, R10, RZ ;  /* 0x0000000a0c667210 */ /* 0x010fcc0007f3e0ff */
[----:B------:R-:W4:Y:S01]  /*4d6e0*/  LDC R199, c[0x0][0x248] ;  /* 0x00009200ffc77b82 */ /* 0x000f220000000800 */
[C---:B---3--:R-:W-:Y:S01]  /*4d6f0*/  IADD3 R20, P5, R12.reuse, R8, RZ ;  /* 0x000000080c147210 */ /* 0x048fe20007fbe0ff */
[C---:B------:R-:W-:Y:S01]  /*4d700*/  IMAD.X R103, R9.reuse, 0x1, R3, P1 ;  /* 0x0000000109677824 */ /* 0x040fe200008e0603 */
[----:B-1----:R-:W-:Y:S01]  /*4d710*/  IADD3 R16, P6, R12, R6, RZ ;  /* 0x000000060c107210 */ /* 0x002fe20007fde0ff */
[----:B------:R-:W-:Y:S02]  /*4d720*/  STL [R1+0xa8c], R25 ;  /* 0x000a8c1901007387 */ /* 0x000fe40000100800 */
[C---:B------:R-:W-:Y:S02]  /*4d730*/  IMAD.X R21, R9.reuse, 0x1, R5, P5 ;  /* 0x0000000109157824 */ /* 0x040fe400028e0605 */
[----:B------:R-:W1:Y:S01]  /*4d740*/  LDC R200, c[0x0][0x248] ;  /* 0x00009200ffc87b82 */ /* 0x000e620000000800 */
[----:B------:R3:W-:Y:S01]  /*4d750*/  STL.64 [R1+0xa80], R102 ;  /* 0x000a806601007387 */ /* 0x0007e20000100a00 */
[----:B------:R-:W-:Y:S01]  /*4d760*/  IMAD.X R17, R9, 0x1, R7, P6 ;  /* 0x0000000109117824 */ /* 0x000fe200030e0607 */
[----:B------:R-:W-:-:S02]  /*4d770*/  SHF.R.S32.HI R9, RZ, 0x1f, R11 ;  /* 0x0000001fff097819 */ /* 0x000fc4000001140b */
[----:B------:R3:W-:Y:S01]  /*4d780*/  STL.64 [R1+0xa60], R20 ;  /* 0x000a601401007387 */ /* 0x0007e20000100a00 */
[C---:B------:R-:W-:Y:S01]  /*4d790*/  IADD3 R24, P1, R11.reuse, R10, RZ ;  /* 0x0000000a0b187210 */ /* 0x040fe20007f3e0ff */
[C---:B------:R-:W-:Y:S01]  /*4d7a0*/  IMAD.IADD R12, R11.reuse, 0x1, R26 ;  /* 0x000000010b0c7824 */ /* 0x040fe200078e021a */
[----:B------:R-:W1:Y:S01]  /*4d7b0*/  LDC R201, c[0x0][0x248] ;  /* 0x00009200ffc97b82 */ /* 0x000e620000000800 */
[----:B------:R0:W-:Y:S01]  /*4d7c0*/  STL.64 [R1+0xa58], R16 ;  /* 0x000a581001007387 */ /* 0x0001e20000100a00 */
[----:B---3--:R-:W-:-:S06]  /*4d7d0*/  IADD3 R102, P0, R11, R18, RZ ;  /* 0x000000120b667210 */ /* 0x008fcc0007f1e0ff */
[----:B------:R-:W3:Y:S01]  /*4d7e0*/  LDC R202, c[0x0][0x248] ;  /* 0x00009200ffca7b82 */ /* 0x000ee20000000800 */
[----:B------:R-:W-:Y:S01]  /*4d7f0*/  IADD3 R20, P5, R11, R8, RZ ;  /* 0x000000080b147210 */ /* 0x000fe20007fbe0ff */
[C---:B------:R-:W-:Y:S02]  /*4d800*/  IMAD.X R103, R9.reuse, 0x1, R13, P0 ;  /* 0x0000000109677824 */ /* 0x040fe400000e060d */
[----:B------:R-:W-:Y:S01]  /*4d810*/  IMAD.X R25, R9, 0x1, R3, P1 ;  /* 0x0000000109197824 */ /* 0x000fe200008e0603 */
[----:B0-----:R-:W-:Y:S01]  /*4d820*/  IADD3 R16, P6, R11, R6, RZ ;  /* 0x000000060b107210 */ /* 0x001fe20007fde0ff */
[C---:B------:R-:W-:Y:S01]  /*4d830*/  IMAD.X R21, R9.reuse, 0x1, R5, P5 ;  /* 0x0000000109157824 */ /* 0x040fe200028e0605 */
[----:B------:R0:W-:Y:S01]  /*4d840*/  STL.64 [R1+0xa50], R102 ;  /* 0x000a506601007387 */ /* 0x0001e20000100a00 */
[----:B------:R-:W3:Y:S02]  /*4d850*/  LDC R203, c[0x0][0x248] ;  /* 0x00009200ffcb7b82 */ /* 0x000ee40000000800 */
[----:B------:R-:W-:Y:S01]  /*4d860*/  IMAD.X R17, R9, 0x1, R7, P6 ;  /* 0x0000000109117824 */ /* 0x000fe200030e0607 */
[----:B------:R4:W-:Y:S01]  /*4d870*/  STL.64 [R1+0xa48], R24 ;  /* 0x000a481801007387 */ /* 0x0009e20000100a00 */
[----:B------:R-:W-:-:S03]  /*4d880*/  SHF.R.S32.HI R9, RZ, 0x1f, R12 ;  /* 0x0000001fff097819 */ /* 0x000fc6000001140c */
[----:B------:R4:W-:Y:S01]  /*4d890*/  STL.64 [R1+0xa38], R20 ;  /* 0x000a381401007387 */ /* 0x0009e20000100a00 */
[----:B------:R-:W3:Y:S01]  /*4d8a0*/  LDC R204, c[0x0][0x248] ;  /* 0x00009200ffcc7b82 */ /* 0x000ee20000000800 */
[C---:B0-----:R-:W-:Y:S02]  /*4d8b0*/  IADD3 R102, P0, R12.reuse, R18, RZ ;  /* 0x000000120c667210 */ /* 0x041fe40007f1e0ff */
[----:B----4-:R-:W-:-:S03]  /*4d8c0*/  IADD3 R24, P1, R12, R10, RZ ;  /* 0x0000000a0c187210 */ /* 0x010fc60007f3e0ff */
[C---:B------:R-:W-:Y:S02]  /*4d8d0*/  IMAD.X R103, R9.reuse, 0x1, R13, P0 ;  /* 0x0000000109677824 */ /* 0x040fe400000e060d */
[----:B------:R-:W0:Y:S01]  /*4d8e0*/  LDC R205, c[0x0][0x248] ;  /* 0x00009200ffcd7b82 */ /* 0x000e220000000800 */
[C---:B------:R-:W-:Y:S01]  /*4d8f0*/  IADD3 R20, P5, R12.reuse, R8, RZ ;  /* 0x000000080c147210 */ /* 0x040fe20007fbe0ff */
[----:B------:R4:W-:Y:S01]  /*4d900*/  STL.64 [R1+0xa18], R16 ;  /* 0x000a181001007387 */ /* 0x0009e20000100a00 */
[C---:B------:R-:W-:Y:S02]  /*4d910*/  IMAD.X R25, R9.reuse, 0x1, R3, P1 ;  /* 0x0000000109197824 */ /* 0x040fe400008e0603 */
[C---:B------:R-:W-:Y:S02]  /*4d920*/  IMAD.IADD R11, R12.reuse, 0x1, R27 ;  /* 0x000000010c0b7824 */ /* 0x040fe400078e021b */
[----:B------:R-:W-:Y:S01]  /*4d930*/  IMAD.X R21, R9, 0x1, R5, P5 ;  /* 0x0000000109157824 */ /* 0x000fe200028e0605 */
[----:B------:R1:W-:Y:S01]  /*4d940*/  STL.64 [R1+0xa10], R102 ;  /* 0x000a106601007387 */ /* 0x0003e20000100a00 */
[----:B------:R-:W0:Y:S01]  /*4d950*/  LDC R206, c[0x0][0x248] ;  /* 0x00009200ffce7b82 */ /* 0x000e220000000800 */
[----:B----4-:R-:W-:-:S02]  /*4d960*/  IADD3 R16, P6, R12, R6, RZ ;  /* 0x000000060c107210 */ /* 0x010fc40007fde0ff */
[----:B------:R4:W-:Y:S05]  /*4d970*/  STL.64 [R1+0xa08], R24 ;  /* 0x000a081801007387 */ /* 0x0009ea0000100a00 */
[----:B------:R-:W0:Y:S01]  /*4d980*/  LDC R207, c[0x0][0x248] ;  /* 0x00009200ffcf7b82 */ /* 0x000e220000000800 */
[----:B------:R3:W-:Y:S01]  /*4d990*/  STL.64 [R1+0xa00], R20 ;  /* 0x000a001401007387 */ /* 0x0007e20000100a00 */
[----:B------:R-:W-:Y:S01]  /*4d9a0*/  IMAD.X R17, R9, 0x1, R7, P6 ;  /* 0x0000000109117824 */ /* 0x000fe200030e0607 */
[----:B------:R-:W-:Y:S02]  /*4d9b0*/  SHF.R.S32.HI R9, RZ, 0x1f, R11 ;  /* 0x0000001fff097819 */ /* 0x000fe4000001140b */
[----:B-1----:R-:W-:-:S02]  /*4d9c0*/  IADD3 R102, P0, R11, R18, RZ ;  /* 0x000000120b667210 */ /* 0x002fc40007f1e0ff */
[----:B------:R1:W-:Y:S01]  /*4d9d0*/  STL.64 [R1+0x9f0], R16 ;  /* 0x0009f01001007387 */ /* 0x0003e20000100a00 */
[----:B------:R-:W0:Y:S01]  /*4d9e0*/  LDC R209, c[0x0][0x248] ;  /* 0x00009200ffd17b82 */ /* 0x000e220000000800 */
[C---:B----4-:R-:W-:Y:S01]  /*4d9f0*/  IADD3 R24, P5, R11.reuse, R8, RZ ;  /* 0x000000080b187210 */ /* 0x050fe20007fbe0ff */
[----:B---3--:R-:W-:Y:S02]  /*4da00*/  IMAD.MOV.U32 R21, RZ, RZ, R249 ;  /* 0x000000ffff157224 */ /* 0x008fe400078e00f9 */
[----:B------:R-:W-:Y:S01]  /*4da10*/  IMAD.MOV.U32 R249, RZ, RZ, R108 ;  /* 0x000000fffff97224 */ /* 0x000fe200078e006c */
[----:B------:R-:W-:Y:S01]  /*4da20*/  IADD3 R108, P1, R11, R10, RZ ;  /* 0x0000000a0b6c7210 */ /* 0x000fe20007f3e0ff */
[----:B------:R-:W-:Y:S02]  /*4da30*/  IMAD.X R103, R9, 0x1, R13, P0 ;  /* 0x0000000109677824 */ /* 0x000fe400000e060d */
[----:B------:R-:W3:Y:S01]  /*4da40*/  LDC R211, c[0x0][0x248] ;  /* 0x00009200ffd37b82 */ /* 0x000ee20000000800 */
[----:B-1----:R-:W-:Y:S01]  /*4da50*/  IADD3 R16, P6, R11, R6, RZ ;  /* 0x000000060b107210 */ /* 0x002fe20007fde0ff */
[C---:B------:R-:W-:Y:S01]  /*4da60*/  IMAD.X R109, R9.reuse, 0x1, R3, P1 ;  /* 0x00000001096d7824 */ /* 0x040fe200008e0603 */
[----:B------:R1:W-:Y:S01]  /*4da70*/  STL.64 [R1+0x9e8], R102 ;  /* 0x0009e86601007387 */ /* 0x0003e20000100a00 */
[----:B------:R-:W-:-:S02]  /*4da80*/  IMAD.X R25, R9, 0x1, R5, P5 ;  /* 0x0000000109197824 */ /* 0x000fc400028e0605 */
[----:B------:R-:W-:Y:S02]  /*4da90*/  IMAD.IADD R12, R11, 0x1, R28 ;  /* 0x000000010b0c7824 */ /* 0x000fe400078e021c */
[----:B------:R-:W4:Y:S01]  /*4daa0*/  LDC R213, c[0x0][0x248] ;  /* 0x00009200ffd57b82 */ /* 0x000f220000000800 */
[----:B------:R-:W-:Y:S02]  /*4dab0*/  IMAD.X R17, R9, 0x1, R7, P6 ;  /* 0x0000000109117824 */ /* 0x000fe400030e0607 */
[C---:B------:R-:W-:Y:S01]  /*4dac0*/  IADD3 R14, P0, R12.reuse, R18, RZ ;  /* 0x000000120c0e7210 */ /* 0x040fe20007f1e0ff */
[----:B-1----:R-:W4:Y:S04]  /*4dad0*/  LDL.LU.64 R102, [R1+0x2280] ;  /* 0x0022800001667983 */ /* 0x002f280000300a00 */
[----:B------:R-:W1:Y:S01]  /*4dae0*/  LDC R214, c[0x0][0x248] ;  /* 0x00009200ffd67b82 */ /* 0x000e620000000800 */
[----:B------:R0:W-:Y:S01]  /*4daf0*/  STL.64 [R1+0x9e0], R108 ;  /* 0x0009e06c01007387 */ /* 0x0001e20000100a00 */
[----:B------:R-:W-:Y:S01]  /*4db00*/  SHF.R.S32.HI R9, RZ, 0x1f, R12 ;  /* 0x0000001fff097819 */ /* 0x000fe2000001140c */
[----:B------:R-:W-:-:S02]  /*4db10*/  IMAD.IADD R11, R12, 0x1, R29 ;  /* 0x000000010c0b7824 */ /* 0x000fc400078e021d */
[----:B------:R-:W-:-:S03]  /*4db20*/  IMAD.MOV.U32 R28, RZ, RZ, R14 ;  /* 0x000000ffff1c7224 */ /* 0x000fc600078e000e */
[----:B------:R-:W1:Y:S01]  /*4db30*/  LDC R230, c[0x0][0x248] ;  /* 0x00009200ffe67b82 */ /* 0x000e620000000800 */
[----:B0-----:R-:W4:Y:S07]  /*4db40*/  LDL.LU.64 R108, [R1+0x2278] ;  /* 0x00227800016c7983 */ /* 0x001f2e0000300a00 */
[----:B------:R-:W0:Y:S01]  /*4db50*/  LDC R222, c[0x0][0x248] ;  /* 0x00009200ffde7b82 */ /* 0x000e220000000800 */
[----:B------:R3:W-:Y:S04]  /*4db60*/  STL.64 [R1+0x9c0], R24 ;  /* 0x0009c01801007387 */ /* 0x0007e80000100a00 */
[----:B------:R3:W-:Y:S01]  /*4db70*/  STL.64 [R1+0x9b8], R16 ;  /* 0x0009b81001007387 */ /* 0x0007e20000100a00 */
[----:B------:R-:W-:-:S02]  /*4db80*/  IMAD.MOV.U32 R29, RZ, RZ, R15 ;  /* 0x000000ffff1d7224 */ /* 0x000fc400078e000f */
[----:B------:R-:W0:Y:S01]  /*4db90*/  LDC R215, c[0x0][0x248] ;  /* 0x00009200ffd77b82 */ /* 0x000e220000000800 */
[----:B------:R3:W-:Y:S01]  /*4dba0*/  STL [R1+0x9b0], R14 ;  /* 0x0009b00e01007387 */ /* 0x0007e20000100800 */
[----:B------:R-:W-:Y:S01]  /*4dbb0*/  IMAD.X R29, R9, 0x1, R13, P0 ;  /* 0x00000001091d7824 */ /* 0x000fe200000e060d */
[----:B---3--:R-:W-:-:S05]  /*4dbc0*/  IADD3 R24, P5, R12, R8, RZ ;  /* 0x000000080c187210 */ /* 0x008fca0007fbe0ff */
[----:B------:R-:W3:Y:S01]  /*4dbd0*/  LDC R217, c[0x0][0x248] ;  /* 0x00009200ffd97b82 */ /* 0x000ee20000000800 */
[----:B------:R-:W-:Y:S02]  /*4dbe0*/  IMAD.MOV.U32 R16, RZ, RZ, R249 ;  /* 0x000000ffff107224 */ /* 0x000fe400078e00f9 */
[----:B------:R-:W-:Y:S01]  /*4dbf0*/  IMAD.MOV.U32 R249, RZ, RZ, R82 ;  /* 0x000000fffff97224 */ /* 0x000fe200078e0052 */
[C---:B------:R-:W-:Y:S01]  /*4dc00*/  IADD3 R82, P1, R12.reuse, R10, RZ ;  /* 0x0000000a0c527210 */ /* 0x040fe20007f3e0ff */
[----:B------:R-:W-:Y:S01]  /*4dc10*/  IMAD.MOV.U32 R17, RZ, RZ, R251 ;  /* 0x000000ffff117224 */ /* 0x000fe200078e00fb */
[----:B------:R-:W-:Y:S01]  /*4dc20*/  IADD3 R14, P6, R12, R6, RZ ;  /* 0x000000060c0e7210 */ /* 0x000fe20007fde0ff */
[----:B------:R-:W-:Y:S01]  /*4dc30*/  IMAD.MOV.U32 R251, RZ, RZ, R250 ;  /* 0x000000fffffb7224 */ /* 0x000fe200078e00fa */
[----:B------:R-:W3:Y:S01]  /*4dc40*/  LDC R238, c[0x0][0x248] ;  /* 0x00009200ffee7b82 */ /* 0x000ee20000000800 */
[----:B------:R-:W-:Y:S02]  /*4dc50*/  IMAD.MOV.U32 R250, RZ, RZ, R83 ;  /* 0x000000fffffa7224 */ /* 0x000fe400078e0053 */
[----:B------:R-:W-:-:S02]  /*4dc60*/  IMAD.X R83, R9, 0x1, R3, P1 ;  /* 0x0000000109537824 */ /* 0x000fc400008e0603 */
[C---:B------:R-:W-:Y:S01]  /*4dc70*/  IMAD.X R25, R9.reuse, 0x1, R5, P5 ;  /* 0x0000000109197824 */ /* 0x040fe200028e0605 */
[----:B------:R-:W-:Y:S01]  /*4dc80*/  STL [R1+0x9b4], R29 ;  /* 0x0009b41d01007387 */ /* 0x000fe20000100800 */
[----:B------:R-:W-:Y:S01]  /*4dc90*/  IMAD.X R15, R9, 0x1, R7, P6 ;  /* 0x00000001090f7824 */ /* 0x000fe200030e0607 */
[----:B------:R-:W-:Y:S01]  /*4dca0*/  SHF.R.S32.HI R9, RZ, 0x1f, R11 ;  /* 0x0000001fff097819 */ /* 0x000fe2000001140b */
[----:B------:R-:W-:Y:S01]  /*4dcb0*/  IMAD.MOV.U32 R20, RZ, RZ, R110 ;  /* 0x000000ffff147224 */ /* 0x000fe200078e006e */
[----:B------:R1:W-:Y:S01]  /*4dcc0*/  STL.64 [R1+0x9a8], R82 ;  /* 0x0009a85201007387 */ /* 0x0003e20000100a00 */
[----:B------:R-:W-:Y:S01]  /*4dcd0*/  IMAD.MOV.U32 R19, RZ, RZ, R249 ;  /* 0x000000ffff137224 */ /* 0x000fe200078e00f9 */
[C---:B------:R-:W-:Y:S01]  /*4dce0*/  IADD3 R110, P0, R11.reuse, R18, RZ ;  /* 0x000000120b6e7210 */ /* 0x040fe20007f1e0ff */
[----:B------:R-:W-:Y:S01]  /*4dcf0*/  IMAD.MOV.U32 R249, RZ, RZ, R80 ;  /* 0x000000fffff97224 */ /* 0x000fe200078e0050 */
[C---:B------:R-:W-:Y:S01]  /*4dd00*/  IADD3 R80, P1, R11.reuse, R10, RZ ;  /* 0x0000000a0b507210 */ /* 0x040fe20007f3e0ff */
[----:B------:R-:W3:Y:S01]  /*4dd10*/  LDC R239, c[0x0][0x248] ;  /* 0x00009200ffef7b82 */ /* 0x000ee20000000800 */
[C---:B------:R-:W-:Y:S01]  /*4dd20*/  IADD3 R28, P5, R11.reuse, R8, RZ ;  /* 0x000000080b1c7210 */ /* 0x040fe20007fbe0ff */
[----:B-1----:R-:W3:Y:S06]  /*4dd30*/  LDL.LU.64 R82, [R1+0x2270] ;  /* 0x0022700001527983 */ /* 0x002eec0000300a00 */
[----:B------:R-:W1:Y:S01]  /*4dd40*/  LDC R240, c[0x0][0x248] ;  /* 0x00009200fff07b82 */ /* 0x000e620000000800 */
[----:B------:R0:W-:Y:S04]  /*4dd50*/  STL.64 [R1+0x998], R24 ;  /* 0x0009981801007387 */ /* 0x0001e80000100a00 */
[----:B------:R0:W-:Y:S01]  /*4dd60*/  STL.64 [R1+0x978], R14 ;  /* 0x0009780e01007387 */ /* 0x0001e20000100a00 */
[----:B------:R-:W-:-:S02]  /*4dd70*/  IMAD.IADD R12, R11, 0x1, R30 ;  /* 0x000000010b0c7824 */ /* 0x000fc400078e021e */
[----:B------:R-:W1:Y:S01]  /*4dd80*/  LDC R241, c[0x0][0x248] ;  /* 0x00009200fff17b82 */ /* 0x000e620000000800 */
[----:B------:R-:W-:Y:S01]  /*4dd90*/  IMAD.X R29, R9, 0x1, R5, P5 ;  /* 0x00000001091d7824 */ /* 0x000fe200028e0605 */
[----:B0-----:R-:W-:-:S06]  /*4dda0*/  IADD3 R24, P6, R11, R6, RZ ;  /* 0x000000060b187210 */ /* 0x001fcc0007fde0ff */
[----:B------:R-:W0:Y:S01]  /*4ddb0*/  LDC R245, c[0x0][0x248] ;  /* 0x00009200fff57b82 */ /* 0x000e220000000800 */
[----:B------:R-:W-:Y:S02]  /*4ddc0*/  IMAD.MOV.U32 R15, RZ, RZ, R251 ;  /* 0x000000ffff0f7224 */ /* 0x000fe400078e00fb */
[----:B------:R-:W-:Y:S02]  /*4ddd0*/  IMAD.MOV.U32 R251, RZ, RZ, R111 ;  /* 0x000000fffffb7224 */ /* 0x000fe400078e006f */
[----:B------:R-:W-:Y:S02]  /*4dde0*/  IMAD.MOV.U32 R14, RZ, RZ, R250 ;  /* 0x000000ffff0e7224 */ /* 0x000fe400078e00fa */
[C---:B------:R-:W-:Y:S01]  /*4ddf0*/  IMAD.X R111, R9.reuse, 0x1, R13, P0 ;  /* 0x00000001096f7824 */ /* 0x040fe200000e060d */
[----:B------:R-:W0:Y:S01]  /*4de00*/  LDC R252, c[0x0][0x248] ;  /* 0x00009200fffc7b82 */ /* 0x000e220000000800 */
[----:B------:R-:W-:Y:S02]  /*4de10*/  IMAD.MOV.U32 R250, RZ, RZ, R81 ;  /* 0x000000fffffa7224 */ /* 0x000fe400078e0051 */
[C---:B------:R-:W-:Y:S01]  /*4de20*/  IMAD.X R81, R9.reuse, 0x1, R3, P1 ;  /* 0x0000000109517824 */ /* 0x040fe200008e0603 */
[----:B------:R1:W-:Y:S01]  /*4de30*/  STL.64 [R1+0x970], R110 ;  /* 0x0009706e01007387 */ /* 0x0003e20000100a00 */
[----:B------:R-:W-:Y:S01]  /*4de40*/  IMAD.X R25, R9, 0x1, R7, P6 ;  /* 0x0000000109197824 */ /* 0x000fe200030e0607 */
[----:B------:R-:W-:-:S02]  /*4de50*/  IADD3 R22, P0, R12, R18, RZ ;  /* 0x000000120c167210 */ /* 0x000fc40007f1e0ff */
[----:B------:R-:W-:Y:S01]  /*4de60*/  SHF.R.S32.HI R9, RZ, 0x1f, R12 ;  /* 0x0000001fff097819 */ /* 0x000fe2000001140c */
[C---:B------:R-:W-:Y:S02]  /*4de70*/  IMAD.IADD R11, R12.reuse, 0x1, R31 ;  /* 0x000000010c0b7824 */ /* 0x040fe400078e021f */
[----:B------:R-:W-:Y:S01]  /*4de80*/  IMAD.MOV.U32 R30, RZ, RZ, R22 ;  /* 0x000000ffff1e7224 */ /* 0x000fe200078e0016 */
[----:B-1----:R-:W3:Y:S04]  /*4de90*/  LDL.LU.64 R110, [R1+0x2268] ;  /* 0x00226800016e7983 */ /* 0x002ee80000300a00 */
[----:B------:R1:W-:Y:S01]  /*4dea0*/  STL.64 [R1+0x968], R80 ;  /* 0x0009685001007387 */ /* 0x0003e20000100a00 */
[----:B------:R-:W-:Y:S02]  /*4deb0*/  IMAD.MOV.U32 R31, RZ, RZ, R23 ;  /* 0x000000ffff1f7224 */ /* 0x000fe400078e0017 */
[----:B------:R-:W-:Y:S01]  /*4dec0*/  IMAD.X R31, R9, 0x1, R13, P0 ;  /* 0x00000001091f7824 */ /* 0x000fe200000e060d */
[----:B-1----:R-:W3:Y:S04]  /*4ded0*/  LDL.LU.64 R80, [R1+0x2260] ;  /* 0x0022600001507983 */ /* 0x002ee80000300a00 */
[----:B------:R1:W-:Y:S04]  /*4dee0*/  STL.64 [R1+0x958], R28 ;  /* 0x0009581c01007387 */ /* 0x0003e80000100a00 */
[----:B------:R0:W-:Y:S04]  /*4def0*/  STL.64 [R1+0x948], R24 ;  /* 0x0009481801007387 */ /* 0x0001e80000100a00 */
[----:B------:R0:W-:Y:S01]  /*4df00*/  STL [R1+0x940], R22 ;  /* 0x0009401601007387 */ /* 0x0001e20000100800 */
[----:B-1----:R-:W-:-:S02]  /*4df10*/  IADD3 R28, P1, R12, R10, RZ ;  /* 0x0000000a0c1c7210 */ /* 0x002fc40007f3e0ff */
[C---:B0-----:R-:W-:Y:S02]  /*4df20*/  IADD3 R24, P5, R12.reuse, R8, RZ ;  /* 0x000000080c187210 */ /* 0x041fe40007fbe0ff */
[----:B------:R-:W-:Y:S01]  /*4df30*/  IADD3 R22, P6, R12, R6, RZ ;  /* 0x000000060c167210 */ /* 0x000fe20007fde0ff */
[C---:B------:R-:W-:Y:S02]  /*4df40*/  IMAD.X R29, R9.reuse, 0x1, R3, P1 ;  /* 0x00000001091d7824 */ /* 0x040fe400008e0603 */
[C---:B------:R-:W-:Y:S02]  /*4df50*/  IMAD.X R25, R9.reuse, 0x1, R5, P5 ;  /* 0x0000000109197824 */ /* 0x040fe400028e0605 */
[----:B------:R-:W-:Y:S01]  /*4df60*/  IMAD.X R23, R9, 0x1, R7, P6 ;  /* 0x0000000109177824 */ /* 0x000fe200030e0607 */
[----:B------:R-:W-:Y:S04]  /*4df70*/  STL [R1+0x944], R31 ;  /* 0x0009441f01007387 */ /* 0x000fe80000100800 */
[----:B------:R-:W-:Y:S04]  /*4df80*/  STL.64 [R1+0x938], R28 ;  /* 0x0009381c01007387 */ /* 0x000fe80000100a00 */
[----:B------:R-:W-:Y:S04]  /*4df90*/  STL.64 [R1+0x918], R24 ;  /* 0x0009181801007387 */ /* 0x000fe80000100a00 */
[----:B------:R0:W-:Y:S01]  /*4dfa0*/  STL.64 [R1+0x910], R22 ;  /* 0x0009101601007387 */ /* 0x0001e20000100a00 */
[----:B------:R-:W-:Y:S01]  /*4dfb0*/  SHF.R.S32.HI R9, RZ, 0x1f, R11 ;  /* 0x0000001fff097819 */ /* 0x000fe2000001140b */
[----:B0-----:R-:W-:-:S02]  /*4dfc0*/  IMAD.MOV.U32 R22, RZ, RZ, R248 ;  /* 0x000000ffff167224 */ /* 0x001fc400078e00f8 */
        /* <DEDUP_REMOVED lines=8> */
[----:B------:R-:W-:Y:S01]  /*4e050*/  IMAD.MOV.U32 R251, RZ, RZ, R148 ;  /* 0x000000fffffb7224 */ /* 0x000fe200078e0094 */
[----:B------:R-:W-:Y:S01]  /*4e060*/  IADD3 R148, P0, R11, R18, RZ ;  /* 0x000000120b947210 */ /* 0x000fe20007f1e0ff */
[----:B------:R-:W-:Y:S02]  /*4e070*/  IMAD.MOV.U32 R219, RZ, RZ, R223 ;  /* 0x000000ffffdb7224 */ /* 0x000fe400078e00df */
[----:B------:R-:W-:Y:S02]  /*4e080*/  IMAD.MOV.U32 R224, RZ, RZ, R218 ;  /* 0x000000ffffe07224 */ /* 0x000fe400078e00da */
[----:B------:R-:W-:-:S02]  /*4e090*/  IMAD.MOV.U32 R223, RZ, RZ, R226 ;  /* 0x000000ffffdf7224 */ /* 0x000fc400078e00e2 */
[----:B------:R-:W-:Y:S02]  /*4e0a0*/  IMAD.MOV.U32 R218, RZ, RZ, R233 ;  /* 0x000000ffffda7224 */ /* 0x000fe400078e00e9 */
[----:B------:R-:W-:Y:S02]  /*4e0b0*/  IMAD.MOV.U32 R226, RZ, RZ, R225 ;  /* 0x000000ffffe27224 */ /* 0x000fe400078e00e1 */
[----:B------:R-:W-:Y:S01]  /*4e0c0*/  IMAD.MOV.U32 R233, RZ, RZ, R236 ;  /* 0x000000ffffe97224 */ /* 0x000fe200078e00ec */
[C---:B------:R-:W-:Y:S01]  /*4e0d0*/  IADD3 R236, P1, R11.reuse, R10, RZ ;  /* 0x0000000a0bec7210 */ /* 0x040fe20007f3e0ff */
[----:B------:R-:W-:Y:S01]  /*4e0e0*/  IMAD.MOV.U32 R225, RZ, RZ, R227 ;  /* 0x000000ffffe17224 */ /* 0x000fe200078e00e3 */
[C---:B------:R-:W-:Y:S01]  /*4e0f0*/  IADD3 R30, P5, R11.reuse, R8, RZ ;  /* 0x000000080b1e7210 */ /* 0x040fe20007fbe0ff */
[----:B------:R-:W-:Y:S02]  /*4e100*/  IMAD.MOV.U32 R24, RZ, RZ, R249 ;  /* 0x000000ffff187224 */ /* 0x000fe400078e00f9 */
[----:B------:R-:W-:Y:S01]  /*4e110*/  IMAD.MOV.U32 R227, RZ, RZ, R229 ;  /* 0x000000ffffe37224 */ /* 0x000fe200078e00e5 */
[----:B------:R-:W-:Y:S01]  /*4e120*/  IADD3 R28, P6, R11, R6, RZ ;  /* 0x000000060b1c7210 */ /* 0x000fe20007fde0ff */
[----:B------:R-:W-:-:S02]  /*4e130*/  IMAD.MOV.U32 R249, RZ, RZ, R149 ;  /* 0x000000fffff97224 */ /* 0x000fc400078e0095 */
[----:B------:R-:W-:Y:S02]  /*4e140*/  IMAD.MOV.U32 R229, RZ, RZ, R220 ;  /* 0x000000ffffe57224 */ /* 0x000fe400078e00dc */
[----:B------:R-:W-:Y:S02]  /*4e150*/  IMAD.MOV.U32 R220, RZ, RZ, R216 ;  /* 0x000000ffffdc7224 */ /* 0x000fe400078e00d8 */
[----:B------:R-:W-:Y:S02]  /*4e160*/  IMAD.X R149, R9, 0x1, R13, P0 ;  /* 0x0000000109957824 */ /* 0x000fe400000e060d */
[----:B------:R-:W-:Y:S02]  /*4e170*/  IMAD.MOV.U32 R216, RZ, RZ, R237 ;  /* 0x000000ffffd87224 */ /* 0x000fe400078e00ed */
[----:B------:R-:W-:Y:S02]  /*4e180*/  IMAD.IADD R12, R11, 0x1, R32 ;  /* 0x000000010b0c7824 */ /* 0x000fe400078e0220 */
[C---:B------:R-:W-:Y:S01]  /*4e190*/  IMAD.X R237, R9.reuse, 0x1, R3, P1 ;  /* 0x0000000109ed7824 */ /* 0x040fe200008e0603 */
[----:B------:R0:W-:Y:S01]  /*4e1a0*/  STL.64 [R1+0x908], R148 ;  /* 0x0009089401007387 */ /* 0x0001e20000100a00 */
[C---:B------:R-:W-:Y:S01]  /*4e1b0*/  IMAD.X R31, R9.reuse, 0x1, R5, P5 ;  /* 0x00000001091f7824 */ /* 0x040fe200028e0605 */
[C---:B------:R-:W-:Y:S01]  /*4e1c0*/  IADD3 R26, P0, R12.reuse, R18, RZ ;  /* 0x000000120c1a7210 */ /* 0x040fe20007f1e0ff */
[----:B------:R-:W-:Y:S01]  /*4e1d0*/  IMAD.X R29, R9, 0x1, R7, P6 ;  /* 0x00000001091d7824 */ /* 0x000fe200030e0607 */
[----:B------:R-:W-:Y:S01]  /*4e1e0*/  SHF.R.S32.HI R9, RZ, 0x1f, R12 ;  /* 0x0000001fff097819 */ /* 0x000fe2000001140c */
[----:B------:R-:W-:-:S02]  /*4e1f0*/  IMAD.IADD R11, R12, 0x1, R33 ;  /* 0x000000010c0b7824 */ /* 0x000fc400078e0221 */
[----:B------:R-:W-:Y:S01]  /*4e200*/  IMAD.MOV.U32 R32, RZ, RZ, R26 ;  /* 0x000000ffff207224 */ /* 0x000fe200078e001a */
[----:B0-----:R-:W3:Y:S04]  /*4e210*/  LDL.LU.64 R148, [R1+0x2258] ;  /* 0x0022580001947983 */ /* 0x001ee80000300a00 */
[----:B------:R0:W-:Y:S01]  /*4e220*/  STL.64 [R1+0x900], R236 ;  /* 0x000900ec01007387 */ /* 0x0001e20000100a00 */
[----:B------:R-:W-:Y:S02]  /*4e230*/  IMAD.MOV.U32 R33, RZ, RZ, R27 ;  /* 0x000000ffff217224 */ /* 0x000fe400078e001b */
[----:B------:R-:W-:Y:S01]  /*4e240*/  IMAD.X R33, R9, 0x1, R13, P0 ;  /* 0x0000000109217824 */ /* 0x000fe200000e060d */
[----:B0-----:R-:W3:Y:S04]  /*4e250*/  LDL.LU.64 R236, [R1+0x2250] ;  /* 0x0022500001ec7983 */ /* 0x001ee80000300a00 */
[----:B------:R0:W-:Y:S04]  /*4e260*/  STL.64 [R1+0x8f0], R30 ;  /* 0x0008f01e01007387 */ /* 0x0001e80000100a00 */
[----:B------:R1:W-:Y:S04]  /*4e270*/  STL.64 [R1+0x8d0], R28 ;  /* 0x0008d01c01007387 */ /* 0x0003e80000100a00 */
[----:B------:R2:W-:Y:S01]  /*4e280*/  STL [R1+0x8c8], R26 ;  /* 0x0008c81a01007387 */ /* 0x0005e20000100800 */
[----:B0-----:R-:W-:-:S02]  /*4e290*/  IADD3 R30, P1, R12, R10, RZ ;  /* 0x0000000a0c1e7210 */ /* 0x001fc40007f3e0ff */
[C---:B-1----:R-:W-:Y:S02]  /*4e2a0*/  IADD3 R28, P5, R12.reuse, R8, RZ ;  /* 0x000000080c1c7210 */ /* 0x042fe40007fbe0ff */
[----:B--2---:R-:W-:Y:S01]  /*4e2b0*/  IADD3 R26, P6, R12, R6, RZ ;  /* 0x000000060c1a7210 */ /* 0x004fe20007fde0ff */
[C---:B------:R-:W-:Y:S02]  /*4e2c0*/  IMAD.X R31, R9.reuse, 0x1, R3, P1 ;  /* 0x00000001091f7824 */ /* 0x040fe400008e0603 */
[C---:B------:R-:W-:Y:S02]  /*4e2d0*/  IMAD.X R29, R9.reuse, 0x1, R5, P5 ;  /* 0x00000001091d7824 */ /* 0x040fe400028e0605 */
[----:B------:R-:W-:Y:S01]  /*4e2e0*/  IMAD.X R27, R9, 0x1, R7, P6 ;  /* 0x00000001091b7824 */ /* 0x000fe200030e0607 */
[----:B------:R-:W-:Y:S01]  /*4e2f0*/  STL [R1+0x8cc], R33 ;  /* 0x0008cc2101007387 */ /* 0x000fe20000100800 */
[----:B------:R-:W-:Y:S02]  /*4e300*/  SHF.R.S32.HI R9, RZ, 0x1f, R11 ;  /* 0x0000001fff097819 */ /* 0x000fe4000001140b */
[C---:B------:R-:W-:Y:S01]  /*4e310*/  IADD3 R32, P0, R11.reuse, R18, RZ ;  /* 0x000000120b207210 */ /* 0x040fe20007f1e0ff */
[----:B------:R0:W-:Y:S04]  /*4e320*/  STL.64 [R1+0x8c0], R30 ;  /* 0x0008c01e01007387 */ /* 0x0001e80000100a00 */
[----:B------:R1:W-:Y:S04]  /*4e330*/  STL.64 [R1+0x8b8], R28 ;  /* 0x0008b81c01007387 */ /* 0x0003e80000100a00 */
[----:B------:R2:W-:Y:S01]  /*4e340*/  STL.64 [R1+0x8a8], R26 ;  /* 0x0008a81a01007387 */ /* 0x0005e20000100a00 */
[----:B0-----:R-:W-:Y:S01]  /*4e350*/  IADD3 R30, P1, R11, R10, RZ ;  /* 0x0000000a0b1e7210 */ /* 0x001fe20007f3e0ff */
[----:B------:R-:W-:Y:S01]  /*4e360*/  IMAD.X R33, R9, 0x1, R13, P0 ;  /* 0x0000000109217824 */ /* 0x000fe200000e060d */
[C---:B-1----:R-:W-:Y:S01]  /*4e370*/  IADD3 R28, P5, R11.reuse, R8, RZ ;  /* 0x000000080b1c7210 */ /* 0x042fe20007fbe0ff */
[C---:B------:R-:W-:Y:S01]  /*4e380*/  IMAD.IADD R12, R11.reuse, 0x1, R34 ;  /* 0x000000010b0c7824 */ /* 0x040fe200078e0222 */
[----:B--2---:R-:W-:Y:S01]  /*4e390*/  IADD3 R26, P6, R11, R6, RZ ;  /* 0x000000060b1a7210 */ /* 0x004fe20007fde0ff */
[----:B------:R-:W-:-:S02]  /*4e3a0*/  IMAD.X R31, R9, 0x1, R3, P1 ;  /* 0x00000001091f7824 */ /* 0x000fc400008e0603 */
[C---:B------:R-:W-:Y:S02]  /*4e3b0*/  IMAD.X R29, R9.reuse, 0x1, R5, P5 ;  /* 0x00000001091d7824 */ /* 0x040fe400028e0605 */
[----:B------:R-:W-:Y:S01]  /*4e3c0*/  IMAD.X R27, R9, 0x1, R7, P6 ;  /* 0x00000001091b7824 */ /* 0x000fe200030e0607 */
[----:B------:R0:W-:Y:S01]  /*4e3d0*/  STL.64 [R1+0x8a0], R32 ;  /* 0x0008a02001007387 */ /* 0x0001e20000100a00 */
[----:B------:R-:W-:-:S03]  /*4e3e0*/  SHF.R.S32.HI R9, RZ, 0x1f, R12 ;  /* 0x0000001fff097819 */ /* 0x000fc6000001140c */
[----:B------:R1:W-:Y:S04]  /*4e3f0*/  STL.64 [R1+0x898], R30 ;  /* 0x0008981e01007387 */ /* 0x0003e80000100a00 */
[----:B------:R2:W-:Y:S01]  /*4e400*/  STL.64 [R1+0x878], R28 ;  /* 0x0008781c01007387 */ /* 0x0005e20000100a00 */
[----:B0-----:R-:W-:-:S03]  /*4e410*/  IADD3 R32, P0, R12, R18, RZ ;  /* 0x000000120c207210 */ /* 0x001fc60007f1e0ff */
[----:B------:R0:W-:Y:S01]  /*4e420*/  STL.64 [R1+0x870], R26 ;  /* 0x0008701a01007387 */ /* 0x0001e20000100a00 */
[C---:B-1----:R-:W-:Y:S01]  /*4e430*/  IADD3 R30, P1, R12.reuse, R10, RZ ;  /* 0x0000000a0c1e7210 */ /* 0x042fe20007f3e0ff */
[C---:B------:R-:W-:Y:S01]  /*4e440*/  IMAD.X R33, R9.reuse, 0x1, R13, P0 ;  /* 0x0000000109217824 */ /* 0x040fe200000e060d */
[C---:B--2---:R-:W-:Y:S01]  /*4e450*/  IADD3 R28, P5, R12.reuse, R8, RZ ;  /* 0x000000080c1c7210 */ /* 0x044fe20007fbe0ff */
[C---:B------:R-:W-:Y:S01]  /*4e460*/  IMAD.IADD R11, R12.reuse, 0x1, R35 ;  /* 0x000000010c0b7824 */ /* 0x040fe200078e0223 */
[----:B0-----:R-:W-:Y:S01]  /*4e470*/  IADD3 R26, P6, R12, R6, RZ ;  /* 0x000000060c1a7210 */ /* 0x001fe20007fde0ff */
[C---:B------:R-:W-:Y:S02]  /*4e480*/  IMAD.X R31, R9.reuse, 0x1, R3, P1 ;  /* 0x00000001091f7824 */ /* 0x040fe400008e0603 */
        /* <DEDUP_REMOVED lines=8> */
[----:B-1----:R-:W-:Y:S01]  /*4e510*/  IADD3 R30, P1, R11, R10, RZ ;  /* 0x0000000a0b1e7210 */ /* 0x002fe20007f3e0ff */
[----:B------:R-:W-:Y:S01]  /*4e520*/  IMAD.X R33, R9, 0x1, R13, P0 ;  /* 0x0000000109217824 */ /* 0x000fe200000e060d */
        /* <DEDUP_REMOVED lines=302> */
[----:B------:R1:W-:Y:S01]  /*4f810*/  STL.64 [R1+0x3d8], R30 ;  /* 0x0003d81e01007387 */ /* 0x0003e20000100a00 */
[----:B------:R-:W-:Y:S02]  /*4f820*/  PRMT R120, R150, 0x5410, R87 ;  /* 0x0000541096787816 */ /* 0x000fe40000000057 */
[----:B------:R-:W2:Y:S01]  /*4f830*/  LDC R87, c[0x0][0x248] ;  /* 0x00009200ff577b82 */ /* 0x000ea20000000800 */
[----:B------:R4:W-:Y:S01]  /*4f840*/  STL.64 [R1+0x3d0], R28 ;  /* 0x0003d01c01007387 */ /* 0x0009e20000100a00 */
[----:B0-----:R-:W-:-:S03]  /*4f850*/  IADD3 R32, P0, R11, R18, RZ ;  /* 0x000000120b207210 */ /* 0x001fc60007f1e0ff */
[----:B------:R0:W-:Y:S01]  /*4f860*/  STL.64 [R1+0x3c8], R26 ;  /* 0x0003c81a01007387 */ /* 0x0001e20000100a00 */
[C---:B------:R-:W-:Y:S02]  /*4f870*/  IMAD.IADD R12, R11.reuse, 0x1, R85 ;  /* 0x000000010b0c7824 */ /* 0x040fe400078e0255 */
[----:B------:R-:W3:Y:S01]  /*4f880*/  LDC R150, c[0x0][0x248] ;  /* 0x00009200ff967b82 */ /* 0x000ee20000000800 */
[----:B-1----:R-:W-:Y:S01]  /*4f890*/  IADD3 R30, P1, R11, R10, RZ ;  /* 0x0000000a0b1e7210 */ /* 0x002fe20007f3e0ff */
[----:B------:R-:W-:Y:S01]  /*4f8a0*/  IMAD.X R33, R9, 0x1, R13, P0 ;  /* 0x0000000109217824 */ /* 0x000fe200000e060d */
[----:B----4-:R-:W-:-:S03]  /*4f8b0*/  IADD3 R28, P5, R11, R8, RZ ;  /* 0x000000080b1c7210 */ /* 0x010fc60007fbe0ff */
[----:B------:R-:W-:Y:S01]  /*4f8c0*/  IMAD.X R31, R9, 0x1, R3, P1 ;  /* 0x00000001091f7824 */ /* 0x000fe200008e0603 */
[----:B0-----:R-:W-:Y:S01]  /*4f8d0*/  IADD3 R26, P6, R11, R6, RZ ;  /* 0x000000060b1a7210 */ /* 0x001fe20007fde0ff */
[C---:B------:R-:W-:Y:S01]  /*4f8e0*/  IMAD.X R29, R9.reuse, 0x1, R5, P5 ;  /* 0x00000001091d7824 */ /* 0x040fe200028e0605 */
[----:B------:R0:W-:Y:S03]  /*4f8f0*/  STL.64 [R1+0x3c0], R32 ;  /* 0x0003c02001007387 */ /* 0x0001e60000100a00 */
[----:B------:R-:W-:Y:S01]  /*4f900*/  IMAD.X R27, R9, 0x1, R7, P6 ;  /* 0x00000001091b7824 */ /* 0x000fe200030e0607 */
[----:B------:R1:W-:Y:S01]  /*4f910*/  STL.64 [R1+0x3b8], R30 ;  /* 0x0003b81e01007387 */ /* 0x0003e20000100a00 */
[----:B------:R-:W-:-:S03]  /*4f920*/  SHF.R.S32.HI R9, RZ, 0x1f, R12 ;  /* 0x0000001fff097819 */ /* 0x000fc6000001140c */
[----:B------:R4:W-:Y:S01]  /*4f930*/  STL.64 [R1+0x3b0], R28 ;  /* 0x0003b01c01007387 */ /* 0x0009e20000100a00 */
[----:B0-----:R-:W-:-:S03]  /*4f940*/  IADD3 R32, P0, R12, R18, RZ ;  /* 0x000000120c207210 */ /* 0x001fc60007f1e0ff */
[----:B------:R0:W-:Y:S01]  /*4f950*/  STL.64 [R1+0x3a8], R26 ;  /* 0x0003a81a01007387 */ /* 0x0001e20000100a00 */
[C---:B-1----:R-:W-:Y:S01]  /*4f960*/  IADD3 R30, P1, R12.reuse, R10, RZ ;  /* 0x0000000a0c1e7210 */ /* 0x042fe20007f3e0ff */
[C---:B------:R-:W-:Y:S01]  /*4f970*/  IMAD.X R33, R9.reuse, 0x1, R13, P0 ;  /* 0x0000000109217824 */ /* 0x040fe200000e060d */
[C---:B----4-:R-:W-:Y:S01]  /*4f980*/  IADD3 R28, P5, R12.reuse, R8, RZ ;  /* 0x000000080c1c7210 */ /* 0x050fe20007fbe0ff */
        /* <DEDUP_REMOVED lines=13> */
[C---:B----4-:R-:W-:Y:S01]  /*4fa60*/  IADD3 R28, P5, R11.reuse, R8, RZ ;  /* 0x000000080b1c7210 */ /* 0x050fe20007fbe0ff */
[C---:B--2---:R-:W-:Y:S01]  /*4fa70*/  IMAD.IADD R12, R11.reuse, 0x1, R87 ;  /* 0x000000010b0c7824 */ /* 0x044fe200078e0257 */
        /* <DEDUP_REMOVED lines=211> */
[C---:B------:R-:W-:Y:S01]  /*507b0*/  IMAD.X R31, R9.reuse, 0x1, R3, P1 ;  /* 0x00000001091f7824 */ /* 0x040fe200008e0603 */
[----:B------:R0:W-:Y:S01]  /*507c0*/  STL.64 [R1+0x1a0], R32 ;  /* 0x0001a02001007387 */ /* 0x0001e20000100a00 */
[----:B------:R-:W-:Y:S01]  /*507d0*/  IMAD.X R29, R9, 0x1, R5, P5 ;  /* 0x00000001091d7824 */ /* 0x000fe200028e0605 */
[----:B------:R-:W-:Y:S01]  /*507e0*/  PRMT R121, R163, 0x5410, R157 ;  /* 0x00005410a3797816 */ /* 0x000fe2000000009d */
[----:B------:R-:W-:Y:S01]  /*507f0*/  IMAD.X R27, R9, 0x1, R7, P6 ;  /* 0x00000001091b7824 */ /* 0x000fe200030e0607 */
[----:B------:R1:W-:Y:S01]  /*50800*/  STL.64 [R1+0x198], R30 ;  /* 0x0001981e01007387 */ /* 0x0003e20000100a00 */
[----:B------:R-:W-:Y:S01]  /*50810*/  SHF.R.S32.HI R9, RZ, 0x1f, R11 ;  /* 0x0000001fff097819 */ /* 0x000fe2000001140b */
[C---:B------:R-:W-:Y:S01]  /*50820*/  IMAD.IADD R12, R11.reuse, 0x1, R131 ;  /* 0x000000010b0c7824 */ /* 0x040fe200078e0283 */
[----:B------:R-:W2:Y:S01]  /*50830*/  LDC R157, c[0x0][0x248] ;  /* 0x00009200ff9d7b82 */ /* 0x000ea20000000800 */
[----:B------:R4:W-:Y:S01]  /*50840*/  STL.64 [R1+0x190], R28 ;  /* 0x0001901c01007387 */ /* 0x0009e20000100a00 */
[----:B0-----:R-:W-:-:S03]  /*50850*/  IADD3 R32, P0, R11, R18, RZ ;  /* 0x000000120b207210 */ /* 0x001fc60007f1e0ff */
[----:B------:R0:W-:Y:S03]  /*50860*/  STL.64 [R1+0x188], R26 ;  /* 0x0001881a01007387 */ /* 0x0001e60000100a00 */
[----:B------:R-:W2:Y:S01]  /*50870*/  LDC R163, c[0x0][0x248] ;  /* 0x00009200ffa37b82 */ /* 0x000ea20000000800 */
[----:B-1----:R-:W-:Y:S01]  /*50880*/  IADD3 R30, P1, R11, R10, RZ ;  /* 0x0000000a0b1e7210 */ /* 0x002fe20007f3e0ff */
[----:B------:R-:W-:Y:S01]  /*50890*/  IMAD.X R33, R9, 0x1, R13, P0 ;  /* 0x0000000109217824 */ /* 0x000fe200000e060d */
[----:B----4-:R-:W-:-:S03]  /*508a0*/  IADD3 R28, P5, R11, R8, RZ ;  /* 0x000000080b1c7210 */ /* 0x010fc60007fbe0ff */
[----:B------:R-:W-:Y:S01]  /*508b0*/  IMAD.X R31, R9, 0x1, R3, P1 ;  /* 0x00000001091f7824 */ /* 0x000fe200008e0603 */
[----:B------:R-:W-:Y:S01]  /*508c0*/  PRMT R115, R115, 0x3340, R123 ;  /* 0x0000334073737816 */ /* 0x000fe2000000007b */
[----:B------:R-:W-:Y:S01]  /*508d0*/  IMAD.MOV.U32 R96, RZ, RZ, R248 ;  /* 0x000000ffff607224 */ /* 0x000fe200078e00f8 */
[----:B------:R-:W1:Y:S01]  /*508e0*/  LDC R126, c[0x0][0x248] ;  /* 0x00009200ff7e7b82 */ /* 0x000e620000000800 */
        /* <DEDUP_REMOVED lines=9> */
[C---:B----4-:R-:W-:Y:S01]  /*50980*/  IADD3 R30, P1, R12.reuse, R10, RZ ;  /* 0x0000000a0c1e7210 */ /* 0x050fe20007f3e0ff */
[C---:B------:R-:W-:Y:S01]  /*50990*/  IMAD.X R33, R9.reuse, 0x1, R13, P0 ;  /* 0x0000000109217824 */ /* 0x040fe200000e060d */
[C---:B---3--:R-:W-:Y:S01]  /*509a0*/  IADD3 R28, P5, R12.reuse, R8, RZ ;  /* 0x000000080c1c7210 */ /* 0x048fe20007fbe0ff */
        /* <DEDUP_REMOVED lines=11> */
[C---:B---3--:R-:W-:Y:S01]  /*50a60*/  IADD3 R30, P1, R11.reuse, R10, RZ ;  /* 0x0000000a0b1e7210 */ /* 0x048fe20007f3e0ff */
        /* <DEDUP_REMOVED lines=167> */
[C---:B--2---:R-:W-:Y:S01]  /*514e0*/  IADD3 R30, P1, R11.reuse, R10, RZ ;  /* 0x0000000a0b1e7210 */ /* 0x044fe20007f3e0ff */
        /* <DEDUP_REMOVED lines=53> */
[----:B------:R-:W3:Y:S01]  /*51840*/  LDC R167, c[0x0][0x248] ;  /* 0x00009200ffa77b82 */ /* 0x000ee20000000800 */
[----:B------:R4:W-:Y:S01]  /*51850*/  STL.64 [R1+0x9d8], R28 ;  /* 0x0009d81c01007387 */ /* 0x0009e20000100a00 */
[----:B0-----:R-:W-:-:S03]  /*51860*/  IADD3 R32, P0, R11, R18, RZ ;  /* 0x000000120b207210 */ /* 0x001fc60007f1e0ff */
[----:B------:R0:W-:Y:S01]  /*51870*/  STL.64 [R1+0x9d0], R26 ;  /* 0x0009d01a01007387 */ /* 0x0001e20000100a00 */
[C---:B--2---:R-:W-:Y:S01]  /*51880*/  IADD3 R30, P1, R11.reuse, R10, RZ ;  /* 0x0000000a0b1e7210 */ /* 0x044fe20007f3e0ff */
        /* <DEDUP_REMOVED lines=30> */
[C---:B---3--:R-:W-:Y:S01]  /*51a70*/  IMAD.IADD R9, R11.reuse, 0x1, R167 ;  /* 0x000000010b097824 */ /* 0x048fe200078e02a7 */
        /* <DEDUP_REMOVED lines=26> */
[C---:B------:R-:W-:Y:S02]  /*51c20*/  IMAD.IADD R9, R11.reuse, 0x1, R175 ;  /* 0x000000010b097824 */ /* 0x040fe400078e02af */
[----:B------:R-:W1:Y:S01]  /*51c30*/  LDC R185, c[0x0][0x248] ;  /* 0x00009200ffb97b82 */ /* 0x000e620000000800 */
[C---:B--2---:R-:W-:Y:S01]  /*51c40*/  IADD3 R30, P1, R11.reuse, R10, RZ ;  /* 0x0000000a0b1e7210 */ /* 0x044fe20007f3e0ff */
[----:B------:R-:W-:Y:S01]  /*51c50*/  IMAD.X R33, R12, 0x1, R13, P0 ;  /* 0x000000010c217824 */ /* 0x000fe200000e060d */
[----:B----4-:R-:W-:-:S03]  /*51c60*/  IADD3 R28, P5, R11, R8, RZ ;  /* 0x000000080b1c7210 */ /* 0x010fc60007fbe0ff */
[C---:B------:R-:W-:Y:S01]  /*51c70*/  IMAD.X R31, R12.reuse, 0x1, R3, P1 ;  /* 0x000000010c1f7824 */ /* 0x040fe200008e0603 */
        /* <DEDUP_REMOVED lines=96> */
[C---:B-1----:R-:W-:Y:S01]  /*52280*/  IMAD.IADD R11, R9.reuse, 0x1, R185 ;  /* 0x00000001090b7824 */ /* 0x042fe200078e02b9 */
        /* <DEDUP_REMOVED lines=362> */
[----:B--2---:R-:W-:-:S03]  /*53930*/  IADD3 R28, P5, R11, R8, RZ ;  /* 0x000000080b1c7210 */ /* 0x004fc60007fbe0ff */
[----:B------:R-:W-:Y:S01]  /*53940*/  IMAD.X R31, R9, 0x1, R3, P1 ;  /* 0x00000001091f7824 */ /* 0x000fe200008e0603 */
[----:B0-----:R-:W-:Y:S01]  /*53950*/  IADD3 R26, P6, R11, R6, RZ ;  /* 0x000000060b1a7210 */ /* 0x001fe20007fde0ff */
[C---:B------:R-:W-:Y:S01]  /*53960*/  IMAD.X R29, R9.reuse, 0x1, R5, P5 ;  /* 0x00000001091d7824 */ /* 0x040fe200028e0605 */
[----:B------:R-:W-:Y:S03]  /*53970*/  STL.64 [R1+0x18], R32 ;  /* 0x0000182001007387 */ /* 0x000fe60000100a00 */
[----:B------:R-:W-:Y:S01]  /*53980*/  IMAD.X R27, R9, 0x1, R7, P6 ;  /* 0x00000001091b7824 */ /* 0x000fe200030e0607 */
[----:B------:R0:W-:Y:S01]  /*53990*/  STL.64 [R1+0x10], R30 ;  /* 0x0000101e01007387 */ /* 0x0001e20000100a00 */
[----:B------:R-:W-:-:S03]  /*539a0*/  IMAD.MOV.U32 R140, RZ, RZ, R195 ;  /* 0x000000ffff8c7224 */ /* 0x000fc600078e00c3 */
[----:B------:R1:W-:Y:S04]  /*539b0*/  STL.64 [R1+0x8], R28 ;  /* 0x0000081c01007387 */ /* 0x0003e80000100a00 */
[----:B------:R2:W-:Y:S04]  /*539c0*/  STL.64 [R1], R26 ;  /* 0x0000001a01007387 */ /* 0x0005e80000100a00 */
[----:B------:R-:W3:Y:S01]  /*539d0*/  LDL.LU R195, [R1+0x2248] ;  /* 0x0022480001c37983 */ /* 0x000ee20000300800 */
[----:B------:R-:W-:Y:S02]  /*539e0*/  IMAD.MOV.U32 R119, RZ, RZ, R221 ;  /* 0x000000ffff777224 */ /* 0x000fe400078e00dd */
        /* <DEDUP_REMOVED lines=28> */
[----:B------:R-:W4:Y:S01]  /*53bb0*/  LDL.LU R89, [R1+0xe9c] ;  /* 0x000e9c0001597983 */ /* 0x000f220000300800 */
        /* <DEDUP_REMOVED lines=21> */
[----:B------:R-:W4:Y:S01]  /*53d10*/  LDL.LU R76, [R1+0xf0c] ;  /* 0x000f0c00014c7983 */ /* 0x000f220000300800 */
        /* <DEDUP_REMOVED lines=14> */
[----:B---3--:R-:W-:Y:S02]  /*53e00*/  IMAD.MOV.U32 R86, RZ, RZ, R195 ;  /* 0x000000ffff567224 */ /* 0x008fe400078e00c3 */
[----:B------:R-:W3:Y:S02]  /*53e10*/  LDL.LU R195, [R1+0x2244] ;  /* 0x0022440001c37983 */ /* 0x000ee40000300800 */
[----:B------:R-:W-:Y:S02]  /*53e20*/  IMAD.MOV.U32 R90, RZ, RZ, R86 ;  /* 0x000000ffff5a7224 */ /* 0x000fe400078e0056 */
[----:B------:R-:W-:Y:S02]  /*53e30*/  IMAD.MOV.U32 R86, RZ, RZ, R75 ;  /* 0x000000ffff567224 */ /* 0x000fe400078e004b */
[----:B------:R-:W3:Y:S04]  /*53e40*/  LDL.LU R75, [R1+0xf6c] ;  /* 0x000f6c00014b7983 */ /* 0x000ee80000300800 */
[----:B------:R-:W3:Y:S04]  /*53e50*/  LDL.LU R157, [R1+0xf1c] ;  /* 0x000f1c00019d7983 */ /* 0x000ee80000300800 */
[----:B------:R-:W3:Y:S01]  /*53e60*/  LDL.LU R165, [R1+0xe78] ;  /* 0x000e780001a57983 */ /* 0x000ee20000300800 */
[----:B------:R-:W-:-:S02]  /*53e70*/  IMAD.IADD R230, R11, 0x1, R230 ;  /* 0x000000010be67824 */ /* 0x000fc400078e02e6 */
[----:B------:R-:W-:Y:S02]  /*53e80*/  IMAD.MOV.U32 R94, RZ, RZ, R250 ;  /* 0x000000ffff5e7224 */ /* 0x000fe400078e00fa */
[----:B------:R-:W-:Y:S01]  /*53e90*/  IMAD.MOV.U32 R98, RZ, RZ, R232 ;  /* 0x000000ffff627224 */ /* 0x000fe200078e00e8 */
[----:B------:R-:W-:Y:S01]  /*53ea0*/  SHF.R.S32.HI R9, RZ, 0x1f, R230 ;  /* 0x0000001fff097819 */ /* 0x000fe200000114e6 */
[C---:B------:R-:W-:Y:S01]  /*53eb0*/  IMAD.IADD R222, R230.reuse, 0x1, R222 ;  /* 0x00000001e6de7824 */ /* 0x040fe200078e02de */
[C---:B------:R-:W-:Y:S02]  /*53ec0*/  IADD3 R250, P0, R230.reuse, R18, RZ ;  /* 0x00000012e6fa7210 */ /* 0x040fe40007f1e0ff */
[C---:B------:R-:W-:Y:S02]  /*53ed0*/  IADD3 R248, P1, R230.reuse, R10, RZ ;  /* 0x0000000ae6f87210 */ /* 0x040fe40007f3e0ff */
[C---:B------:R-:W-:Y:S02]  /*53ee0*/  IADD3 R232, P5, R230.reuse, R8, RZ ;  /* 0x00000008e6e87210 */ /* 0x040fe40007fbe0ff */
[----:B------:R-:W-:Y:S01]  /*53ef0*/  IADD3 R230, P6, R230, R6, RZ ;  /* 0x00000006e6e67210 */ /* 0x000fe20007fde0ff */
[----:B------:R-:W-:-:S02]  /*53f00*/  IMAD.MOV.U32 R77, RZ, RZ, R251 ;  /* 0x000000ffff4d7224 */ /* 0x000fc400078e00fb */
[----:B------:R-:W-:Y:S02]  /*53f10*/  IMAD.MOV.U32 R85, RZ, RZ, R249 ;  /* 0x000000ffff557224 */ /* 0x000fe400078e00f9 */
[----:B------:R-:W-:Y:S02]  /*53f20*/  IMAD.MOV.U32 R124, RZ, RZ, R226 ;  /* 0x000000ffff7c7224 */ /* 0x000fe400078e00e2 */
[C---:B------:R-:W-:Y:S01]  /*53f30*/  IMAD.X R251, R9.reuse, 0x1, R13, P0 ;  /* 0x0000000109fb7824 */ /* 0x040fe200000e060d */
[C---:B------:R-:W-:Y:S01]  /*53f40*/  IADD3 R228, P0, R222.reuse, R18, RZ ;  /* 0x00000012dee47210 */ /* 0x040fe20007f1e0ff */
[C---:B------:R-:W-:Y:S01]  /*53f50*/  IMAD.X R249, R9.reuse, 0x1, R3, P1 ;  /* 0x0000000109f97824 */ /* 0x040fe200008e0603 */
[C---:B------:R-:W-:Y:S01]  /*53f60*/  IADD3 R226, P1, R222.reuse, R10, RZ ;  /* 0x0000000adee27210 */ /* 0x040fe20007f3e0ff */
[C---:B------:R-:W-:Y:S01]  /*53f70*/  IMAD.X R233, R9.reuse, 0x1, R5, P5 ;  /* 0x0000000109e97824 */ /* 0x040fe200028e0605 */
[C---:B------:R-:W-:Y:S01]  /*53f80*/  IADD3 R224, P5, R222.reuse, R8, RZ ;  /* 0x00000008dee07210 */ /* 0x040fe20007fbe0ff */
[----:B------:R-:W-:Y:S01]  /*53f90*/  IMAD.X R231, R9, 0x1, R7, P6 ;  /* 0x0000000109e77824 */ /* 0x000fe200030e0607 */
[----:B------:R-:W-:Y:S01]  /*53fa0*/  SHF.R.S32.HI R9, RZ, 0x1f, R222 ;  /* 0x0000001fff097819 */ /* 0x000fe200000114de */
[C---:B------:R-:W-:Y:S01]  /*53fb0*/  IMAD.IADD R214, R222.reuse, 0x1, R215 ;  /* 0x00000001ded67824 */ /* 0x040fe200078e02d7 */
[----:B------:R-:W-:Y:S01]  /*53fc0*/  IADD3 R222, P6, R222, R6, RZ ;  /* 0x00000006dede7210 */ /* 0x000fe20007fde0ff */
[----:B------:R-:W-:-:S02]  /*53fd0*/  IMAD.MOV.U32 R116, RZ, RZ, R223 ;  /* 0x000000ffff747224 */ /* 0x000fc400078e00df */
        /* <DEDUP_REMOVED lines=20> */
[----:B------:R-:W-:-:S03]  /*54120*/  IADD3 R206, P6, R206, R6, RZ ;  /* 0x00000006cece7210 */ /* 0x000fc60007fde0ff */
        /* <DEDUP_REMOVED lines=38> */
[C---:B0-----:R-:W-:Y:S01]  /*54390*/  IMAD.IADD R30, R38.reuse, 0x1, R244 ;  /* 0x00000001261e7824 */ /* 0x041fe200078e02f4 */
        /* <DEDUP_REMOVED lines=13> */
[C---:B-1----:R-:W-:Y:S01]  /*54470*/  IADD3 R28, P0, R22.reuse, R18, RZ ;  /* 0x00000012161c7210 */ /* 0x042fe20007f1e0ff */
[C---:B------:R-:W-:Y:S01]  /*54480*/  IMAD.X R35, R9.reuse, 0x1, R3, P1 ;  /* 0x0000000109237824 */ /* 0x040fe200008e0603 */
[C---:B--2---:R-:W-:Y:S01]  /*54490*/  IADD3 R26, P1, R22.reuse, R10, RZ ;  /* 0x0000000a161a7210 */ /* 0x044fe20007f3e0ff */
[C---:B------:R-:W-:Y:S01]  /*544a0*/  IMAD.X R33, R9.reuse, 0x1, R5, P5 ;  /* 0x0000000109217824 */ /* 0x040fe200028e0605 */
[C---:B------:R-:W-:Y:S01]  /*544b0*/  IADD3 R24, P5, R22.reuse, R8, RZ ;  /* 0x0000000816187210 */ /* 0x040fe20007fbe0ff */
[----:B------:R-:W-:Y:S01]  /*544c0*/  IMAD.X R31, R9, 0x1, R7, P6 ;  /* 0x00000001091f7824 */ /* 0x000fe200030e0607 */
[----:B------:R-:W-:Y:S01]  /*544d0*/  SHF.R.S32.HI R9, RZ, 0x1f, R22 ;  /* 0x0000001fff097819 */ /* 0x000fe20000011416 */
[C---:B------:R-:W-:Y:S01]  /*544e0*/  IMAD.IADD R12, R22.reuse, 0x1, R252 ;  /* 0x00000001160c7824 */ /* 0x040fe200078e02fc */
[----:B------:R-:W-:Y:S01]  /*544f0*/  IADD3 R22, P6, R22, R6, RZ ;  /* 0x0000000616167210 */ /* 0x000fe20007fde0ff */
[----:B------:R-:W-:-:S02]  /*54500*/  IMAD.MOV.U32 R74, RZ, RZ, R25 ;  /* 0x000000ffff4a7224 */ /* 0x000fc400078e0019 */
[----:B------:R-:W-:Y:S02]  /*54510*/  IMAD.IADD R11, R12, 0x1, R126 ;  /* 0x000000010c0b7824 */ /* 0x000fe400078e027e */
[----:B------:R-:W-:Y:S02]  /*54520*/  IMAD.MOV.U32 R126, RZ, RZ, R99 ;  /* 0x000000ffff7e7224 */ /* 0x000fe400078e0063 */
[----:B------:R-:W-:Y:S02]  /*54530*/  IMAD.MOV.U32 R73, RZ, RZ, R23 ;  /* 0x000000ffff497224 */ /* 0x000fe400078e0017 */
[----:B------:R-:W-:Y:S02]  /*54540*/  IMAD.MOV.U32 R99, RZ, RZ, R94 ;  /* 0x000000ffff637224 */ /* 0x000fe400078e005e */
[----:B------:R-:W-:Y:S02]  /*54550*/  IMAD.MOV.U32 R131, RZ, RZ, R85 ;  /* 0x000000ffff837224 */ /* 0x000fe400078e0055 */
[----:B------:R-:W-:-:S02]  /*54560*/  IMAD.MOV.U32 R94, RZ, RZ, R20 ;  /* 0x000000ffff5e7224 */ /* 0x000fc400078e0014 */
[C---:B------:R-:W-:Y:S01]  /*54570*/  IMAD.X R23, R9.reuse, 0x1, R7, P6 ;  /* 0x0000000109177824 */ /* 0x040fe200030e0607 */
[-C--:B------:R-:W-:Y:S01]  /*54580*/  IADD3 R20, P6, R12, R18.reuse, RZ ;  /* 0x000000120c147210 */ /* 0x080fe20007fde0ff */
[----:B------:R-:W-:Y:S01]  /*54590*/  IMAD.MOV.U32 R85, RZ, RZ, R74 ;  /* 0x000000ffff557224 */ /* 0x000fe200078e004a */
[----:B------:R-:W-:Y:S01]  /*545a0*/  SHF.R.S32.HI R74, RZ, 0x1f, R11 ;  /* 0x0000001fff4a7819 */ /* 0x000fe2000001140b */
[----:B------:R-:W-:Y:S01]  /*545b0*/  IMAD.X R27, R9, 0x1, R3, P1 ;  /* 0x00000001091b7824 */ /* 0x000fe200008e0603 */
[----:B------:R-:W-:Y:S01]  /*545c0*/  IADD3 R18, P1, R11, R18, RZ ;  /* 0x000000120b127210 */ /* 0x000fe20007f3e0ff */
[----:B------:R-:W-:Y:S02]  /*545d0*/  IMAD.MOV.U32 R135, RZ, RZ, R19 ;  /* 0x000000ffff877224 */ /* 0x000fe400078e0013 */
[----:B------:R-:W-:Y:S02]  /*545e0*/  IMAD.MOV.U32 R119, RZ, RZ, R14 ;  /* 0x000000ffff777224 */ /* 0x000fe400078e000e */
[----:B------:R-:W-:-:S02]  /*545f0*/  IMAD.MOV.U32 R96, RZ, RZ, R16 ;  /* 0x000000ffff607224 */ /* 0x000fc400078e0010 */
[C---:B------:R-:W-:Y:S01]  /*54600*/  IMAD.X R29, R9.reuse, 0x1, R13, P0 ;  /* 0x00000001091d7824 */ /* 0x040fe200000e060d */
[----:B------:R-:W-:Y:S01]  /*54610*/  IADD3 R16, P0, R12, R10, RZ ;  /* 0x0000000a0c107210 */ /* 0x000fe20007f1e0ff */
[----:B------:R-:W-:Y:S01]  /*54620*/  IMAD.X R25, R9, 0x1, R5, P5 ;  /* 0x0000000109197824 */ /* 0x000fe200028e0605 */
[----:B------:R-:W-:Y:S01]  /*54630*/  SHF.R.S32.HI R9, RZ, 0x1f, R12 ;  /* 0x0000001fff097819 */ /* 0x000fe2000001140c */
[----:B------:R-:W-:Y:S01]  /*54640*/  IMAD.X R19, R74, 0x1, R13, P1 ;  /* 0x000000014a137824 */ /* 0x000fe200008e060d */
[----:B------:R-:W-:Y:S01]  /*54650*/  IADD3 R14, P1, R12, R8, RZ ;  /* 0x000000080c0e7210 */ /* 0x000fe20007f3e0ff */
[----:B------:R-:W-:Y:S01]  /*54660*/  IMAD.MOV.U32 R125, RZ, RZ, R116 ;  /* 0x000000ffff7d7224 */ /* 0x000fe200078e0074 */
[----:B------:R-:W-:Y:S01]  /*54670*/  LOP3.LUT R77, R77, 0xffff, RZ, 0xc0, !PT ;  /* 0x0000ffff4d4d7812 */ /* 0x000fe200078ec0ff */
[----:B------:R-:W-:Y:S01]  /*54680*/  IMAD.MOV.U32 R142, RZ, RZ, R15 ;  /* 0x000000ffff8e7224 */ /* 0x000fe200078e000f */
[----:B----4-:R-:W-:Y:S01]  /*54690*/  LOP3.LUT R89, R89, 0xffff, RZ, 0xc0, !PT ;  /* 0x0000ffff59597812 */ /* 0x010fe200078ec0ff */
[----:B------:R-:W-:Y:S01]  /*546a0*/  IMAD.MOV.U32 R116, RZ, RZ, R17 ;  /* 0x000000ffff747224 */ /* 0x000fe200078e0011 */
[----:B------:R-:W-:Y:S01]  /*546b0*/  LOP3.LUT R76, R76, 0xffff, RZ, 0xc0, !PT ;  /* 0x0000ffff4c4c7812 */ /* 0x000fe200078ec0ff */
[C---:B------:R-:W-:Y:S01]  /*546c0*/  IMAD.X R21, R9.reuse, 0x1, R13, P6 ;  /* 0x0000000109157824 */ /* 0x040fe200030e060d */
[----:B------:R-:W-:Y:S01]  /*546d0*/  IADD3 R12, P5, R12, R6, RZ ;  /* 0x000000060c0c7210 */ /* 0x000fe20007fbe0ff */
[----:B------:R-:W-:Y:S01]  /*546e0*/  IMAD.X R17, R9, 0x1, R3, P0 ;  /* 0x0000000109117824 */ /* 0x000fe200000e0603 */
[----:B------:R-:W-:Y:S01]  /*546f0*/  IADD3 R10, P6, R11, R10, RZ ;  /* 0x0000000a0b0a7210 */ /* 0x000fe20007fde0ff */
[----:B------:R-:W-:Y:S01]  /*54700*/  IMAD.X R15, R9, 0x1, R5, P1 ;  /* 0x00000001090f7824 */ /* 0x000fe200008e0605 */
[----:B------:R-:W-:-:S02]  /*54710*/  IADD3 R8, P0, R11, R8, RZ ;  /* 0x000000080b087210 */ /* 0x000fc40007f1e0ff */
[----:B------:R-:W-:Y:S02]  /*54720*/  IADD3 R6, P1, R11, R6, RZ ;  /* 0x000000060b067210 */ /* 0x000fe40007f3e0ff */
[----:B------:R-:W-:Y:S02]  /*54730*/  PRMT R11, R89, 0x3340, R1 ;  /* 0x00003340590b7816 */ /* 0x000fe40000000001 */
[----:B------:R-:W-:Y:S02]  /*54740*/  PRMT R87, R77, 0x3340, R76 ;  /* 0x000033404d577816 */ /* 0x000fe4000000004c */
[----:B------:R-:W-:Y:S02]  /*54750*/  LOP3.LUT R85, R85, 0xffff, RZ, 0xc0, !PT ;  /* 0x0000ffff55557812 */ /* 0x000fe400078ec0ff */
[----:B------:R-:W-:Y:S01]  /*54760*/  PRMT R87, R87, 0x5410, R11 ;  /* 0x0000541057577816 */ /* 0x000fe2000000000b */
[----:B------:R-:W-:Y:S01]  /*54770*/  IMAD.MOV.U32 R163, RZ, RZ, R141 ;  /* 0x000000ffffa37224 */ /* 0x000fe200078e008d */
[----:B------:R-:W-:Y:S01]  /*54780*/  PRMT R11, R85, 0x3340, R1 ;  /* 0x00003340550b7816 */ /* 0x000fe20000000001 */
[----:B------:R-:W-:-:S02]  /*54790*/  IMAD.MOV.U32 R158, RZ, RZ, R156 ;  /* 0x000000ffff9e7224 */ /* 0x000fc400078e009c */
[----:B------:R-:W-:Y:S02]  /*547a0*/  IMAD.MOV.U32 R141, RZ, RZ, R92 ;  /* 0x000000ffff8d7224 */ /* 0x000fe400078e005c */
[----:B------:R-:W-:Y:S02]  /*547b0*/  IMAD.MOV.U32 R156, RZ, RZ, R133 ;  /* 0x000000ffff9c7224 */ /* 0x000fe400078e0085 */
[----:B------:R-:W-:Y:S02]  /*547c0*/  IMAD.MOV.U32 R92, RZ, RZ, R90 ;  /* 0x000000ffff5c7224 */ /* 0x000fe400078e005a */
[----:B------:R-:W-:Y:S01]  /*547d0*/  IMAD.MOV.U32 R133, RZ, RZ, R91 ;  /* 0x000000ffff857224 */ /* 0x000fe200078e005b */
[----:B------:R-:W-:Y:S01]  /*547e0*/  SHF.R.U32.HI R91, RZ, 0x8, R76 ;  /* 0x00000008ff5b7819 */ /* 0x000fe2000001164c */
[----:B------:R-:W-:Y:S02]  /*547f0*/  IMAD.MOV.U32 R164, RZ, RZ, R93 ;  /* 0x000000ffffa47224 */ /* 0x000fe400078e005d */
[----:B------:R-:W-:Y:S01]  /*54800*/  IMAD.MOV.U32 R159, RZ, RZ, R150 ;  /* 0x000000ffff9f7224 */ /* 0x000fe200078e0096 */
[----:B------:R-:W-:-:S02]  /*54810*/  LOP3.LUT R91, R91, 0xffff, RZ, 0xc0, !PT ;  /* 0x0000ffff5b5b7812 */ /* 0x000fc400078ec0ff */
[----:B---3--:R-:W-:Y:S02]  /*54820*/  LOP3.LUT R75, R75, 0xffff, RZ, 0xc0, !PT ;  /* 0x0000ffff4b4b7812 */ /* 0x008fe400078ec0ff */
[----:B------:R-:W-:Y:S01]  /*54830*/  LOP3.LUT R13, R157, 0xffff, RZ, 0xc0, !PT ;  /* 0x0000ffff9d0d7812 */ /* 0x000fe200078ec0ff */
[----:B------:R-:W-:Y:S02]  /*54840*/  IMAD.MOV.U32 R157, RZ, RZ, R140 ;  /* 0x000000ffff9d7224 */ /* 0x000fe400078e008c */
[----:B------:R-:W-:Y:S01]  /*54850*/  IMAD.MOV.U32 R140, RZ, RZ, R86 ;  /* 0x000000ffff8c7224 */ /* 0x000fe200078e0056 */
[----:B------:R-:W-:Y:S02]  /*54860*/  PRMT R86, R75, 0x3340, R13 ;  /* 0x000033404b567816 */ /* 0x000fe4000000000d */
[----:B------:R-:W-:Y:S02]  /*54870*/  SHF.R.U32.HI R75, RZ, 0x8, R75 ;  /* 0x00000008ff4b7819 */ /* 0x000fe4000001164b */
[----:B------:R-:W-:-:S02]  /*54880*/  PRMT R86, R86, 0x5410, R11 ;  /* 0x0000541056567816 */ /* 0x000fc4000000000b */
[----:B------:R-:W-:Y:S02]  /*54890*/  SHF.R.U32.HI R90, RZ, 0x8, R13 ;  /* 0x00000008ff5a7819 */ /* 0x000fe4000001160d */
[----:B------:R-:W-:Y:S02]  /*548a0*/  SHF.R.U32.HI R11, RZ, 0x8, R77 ;  /* 0x00000008ff0b7819 */ /* 0x000fe4000001164d */
[----:B------:R-:W-:Y:S02]  /*548b0*/  LOP3.LUT R13, R75, 0xffff, RZ, 0xc0, !PT ;  /* 0x0000ffff4b0d7812 */ /* 0x000fe400078ec0ff */
[----:B------:R-:W-:Y:S01]  /*548c0*/  LOP3.LUT R90, R90, 0xffff, RZ, 0xc0, !PT ;  /* 0x0000ffff5a5a7812 */ /* 0x000fe200078ec0ff */
[----:B------:R-:W-:Y:S01]  /*548d0*/  IMAD.MOV.U32 R166, RZ, RZ, R165 ;  /* 0x000000ffffa67224 */ /* 0x000fe200078e00a5 */
[----:B------:R-:W-:Y:S01]  /*548e0*/  LOP3.LUT R11, R11, 0xffff, RZ, 0xc0, !PT ;  /* 0x0000ffff0b0b7812 */ /* 0x000fe200078ec0ff */
[----:B------:R-:W-:Y:S01]  /*548f0*/  IMAD.MOV.U32 R165, RZ, RZ, R164 ;  /* 0x000000ffffa57224 */ /* 0x000fe200078e00a4 */
[----:B------:R-:W-:Y:S01]  /*54900*/  PRMT R90, R13, 0x3340, R90 ;  /* 0x000033400d5a7816 */ /* 0x000fe2000000005a */
[----:B------:R-:W-:Y:S01]  /*54910*/  IMAD.X R13, R9, 0x1, R7, P5 ;  /* 0x00000001090d7824 */ /* 0x000fe200028e0607 */
[----:B------:R-:W-:Y:S01]  /*54920*/  PRMT R91, R11, 0x3340, R91 ;  /* 0x000033400b5b7816 */ /* 0x000fe2000000005b */
[----:B------:R-:W-:-:S02]  /*54930*/  IMAD.MOV.U32 R164, RZ, RZ, R163 ;  /* 0x000000ffffa47224 */ /* 0x000fc400078e00a3 */
[C---:B------:R-:W-:Y:S01]  /*54940*/  IMAD.X R11, R74.reuse, 0x1, R3, P6 ;  /* 0x000000014a0b7824 */ /* 0x040fe200030e0603 */
[----:B------:R-:W-:Y:S01]  /*54950*/  LOP3.LUT R3, R195, 0xffff, RZ, 0xc0, !PT ;  /* 0x0000ffffc3037812 */ /* 0x000fe200078ec0ff */
[----:B------:R-:W-:Y:S01]  /*54960*/  IMAD.X R9, R74, 0x1, R5, P0 ;  /* 0x000000014a097824 */ /* 0x000fe200000e0605 */
[----:B------:R-:W-:Y:S01]  /*54970*/  LOP3.LUT R5, R166, 0xffff, RZ, 0xc0, !PT ;  /* 0x0000ffffa6057812 */ /* 0x000fe200078ec0ff */
[----:B------:R-:W-:Y:S01]  /*54980*/  IMAD.MOV.U32 R163, RZ, RZ, R159 ;  /* 0x000000ffffa37224 */ /* 0x000fe200078e009f */
[----:B------:R-:W0:Y:S01]  /*54990*/  LDC.64 R194, c[0x0][0x228] ;  /* 0x00008a00ffc27b82 */ /* 0x000e220000000a00 */
[----:B------:R-:W-:Y:S02]  /*549a0*/  IMAD.MOV.U32 R159, RZ, RZ, R158 ;  /* 0x000000ffff9f7224 */ /* 0x000fe400078e009e */
[----:B------:R-:W-:Y:S02]  /*549b0*/  IMAD.MOV.U32 R158, RZ, RZ, R151 ;  /* 0x000000ffff9e7224 */ /* 0x000fe400078e0097 */
[----:B------:R-:W-:-:S02]  /*549c0*/  IMAD.MOV.U32 R166, RZ, RZ, R165 ;  /* 0x000000ffffa67224 */ /* 0x000fc400078e00a5 */
[----:B------:R-:W-:Y:S02]  /*549d0*/  IMAD.MOV.U32 R151, RZ, RZ, R143 ;  /* 0x000000ffff977224 */ /* 0x000fe400078e008f */
[----:B------:R-:W-:Y:S01]  /*549e0*/  IMAD.MOV.U32 R165, RZ, RZ, R164 ;  /* 0x000000ffffa57224 */ /* 0x000fe200078e00a4 */
[--C-:B------:R-:W-:Y:S01]  /*549f0*/  PRMT R140, R140, 0x4210, R3.reuse ;  /* 0x000042108c8c7816 */ /* 0x100fe20000000003 */
[----:B------:R-:W-:Y:S01]  /*54a00*/  IMAD.MOV.U32 R143, RZ, RZ, R142 ;  /* 0x000000ffff8f7224 */ /* 0x000fe200078e008e */
[----:B------:R-:W-:Y:S01]  /*54a10*/  PRMT R144, R144, 0x5210, R3 ;  /* 0x0000521090907816 */ /* 0x000fe20000000003 */
[----:B------:R-:W-:Y:S01]  /*54a20*/  IMAD.MOV.U32 R164, RZ, RZ, R163 ;  /* 0x000000ffffa47224 */ /* 0x000fe200078e00a3 */
[----:B------:R-:W-:Y:S01]  /*54a30*/  LOP3.LUT R3, R189, 0xffff, RZ, 0xc0, !PT ;  /* 0x0000ffffbd037812 */ /* 0x000fe200078ec0ff */
[----:B------:R-:W-:Y:S02]  /*54a40*/  IMAD.MOV.U32 R142, RZ, RZ, R135 ;  /* 0x000000ffff8e7224 */ /* 0x000fe400078e0087 */
[----:B------:R-:W-:-:S02]  /*54a50*/  IMAD.MOV.U32 R93, RZ, RZ, R73 ;  /* 0x000000ffff5d7224 */ /* 0x000fc400078e0049 */
[----:B------:R-:W-:Y:S01]  /*54a60*/  IMAD.MOV.U32 R150, RZ, RZ, R100 ;  /* 0x000000ffff967224 */ /* 0x000fe200078e0064 */
[----:B------:R-:W-:Y:S01]  /*54a70*/  PRMT R133, R133, 0x4210, R5 ;  /* 0x0000421085857816 */ /* 0x000fe20000000005 */
[----:B------:R-:W-:Y:S01]  /*54a80*/  IMAD.MOV.U32 R163, RZ, RZ, R159 ;  /* 0x000000ffffa37224 */ /* 0x000fe200078e009f */
[----:B------:R-:W-:Y:S01]  /*54a90*/  PRMT R137, R137, 0x5210, R5 ;  /* 0x0000521089897816 */ /* 0x000fe20000000005 */
[----:B------:R-:W-:Y:S01]  /*54aa0*/  IMAD.MOV.U32 R159, RZ, RZ, R158 ;  /* 0x000000ffff9f7224 */ /* 0x000fe200078e009e */
[----:B------:R-:W1:Y:S01]  /*54ab0*/  LDC.64 R188, c[0x0][0x228] ;  /* 0x00008a00ffbc7b82 */ /* 0x000e620000000a00 */
[----:B------:R-:W-:Y:S02]  /*54ac0*/  IMAD.MOV.U32 R135, RZ, RZ, R119 ;  /* 0x000000ffff877224 */ /* 0x000fe400078e0077 */
[----:B------:R-:W-:Y:S02]  /*54ad0*/  IMAD.MOV.U32 R158, RZ, RZ, R151 ;  /* 0x000000ffff9e7224 */ /* 0x000fe400078e0097 */
[----:B------:R-:W-:-:S02]  /*54ae0*/  IMAD.MOV.U32 R119, RZ, RZ, R94 ;  /* 0x000000ffff777224 */ /* 0x000fc400078e005e */
[----:B------:R-:W-:Y:S02]  /*54af0*/  IMAD.MOV.U32 R151, RZ, RZ, R143 ;  /* 0x000000ffff977224 */ /* 0x000fe400078e008f */
[----:B------:R-:W-:Y:S02]  /*54b00*/  IMAD.MOV.U32 R94, RZ, RZ, R193 ;  /* 0x000000ffff5e7224 */ /* 0x000fe400078e00c1 */
[----:B------:R-:W-:Y:S01]  /*54b10*/  IMAD.MOV.U32 R143, RZ, RZ, R142 ;  /* 0x000000ffff8f7224 */ /* 0x000fe200078e008e */
[----:B------:R-:W2:Y:S01]  /*54b20*/  LDL.LU R193, [R1+0x2240] ;  /* 0x0022400001c17983 */ /* 0x000ea20000300800 */
[----:B------:R-:W-:-:S03]  /*54b30*/  PRMT R142, R237, 0x4210, R3 ;  /* 0x00004210ed8e7816 */ /* 0x000fc60000000003 */
[----:B------:R-:W3:Y:S01]  /*54b40*/  LDL.LU R237, [R1+0x223c] ;  /* 0x00223c0001ed7983 */ /* 0x000ee20000300800 */
        /* <DEDUP_REMOVED lines=18> */
[----:B------:R-:W-:Y:S01]  /*54c70*/  IMAD.MOV.U32 R159, RZ, RZ, R158 ;  /* 0x000000ffff9f7224 */ /* 0x000fe200078e009e */
[----:B------:R-:W4:Y:S01]  /*54c80*/  LDL.LU R235, [R1+0x2238] ;  /* 0x0022380001eb7983 */ /* 0x000f220000300800 */
[----:B------:R-:W-:Y:S02]  /*54c90*/  IMAD.MOV.U32 R158, RZ, RZ, R151 ;  /* 0x000000ffff9e7224 */ /* 0x000fe400078e0097 */
[----:B------:R-:W-:Y:S02]  /*54ca0*/  IMAD.MOV.U32 R151, RZ, RZ, R143 ;  /* 0x000000ffff977224 */ /* 0x000fe400078e008f */
[----:B------:R-:W-:Y:S02]  /*54cb0*/  IMAD.MOV.U32 R143, RZ, RZ, R135 ;  /* 0x000000ffff8f7224 */ /* 0x000fe400078e0087 */
[----:B------:R-:W-:Y:S02]  /*54cc0*/  IMAD.MOV.U32 R135, RZ, RZ, R93 ;  /* 0x000000ffff877224 */ /* 0x000fe400078e005d */
[----:B------:R-:W-:Y:S01]  /*54cd0*/  IMAD.MOV.U32 R93, RZ, RZ, R92 ;  /* 0x000000ffff5d7224 */ /* 0x000fe200078e005c */
[----:B------:R-:W-:-:S02]  /*54ce0*/  PRMT R107, R107, 0x3340, R1 ;  /* 0x000033406b6b7816 */ /* 0x000fc40000000001 */
[----:B------:R-:W-:Y:S02]  /*54cf0*/  LOP3.LUT R97, R97, 0xffff, RZ, 0xc0, !PT ;  /* 0x0000ffff61617812 */ /* 0x000fe400078ec0ff */
[----:B------:R-:W-:Y:S01]  /*54d00*/  LOP3.LUT R88, R88, 0xffff, RZ, 0xc0, !PT ;  /* 0x0000ffff58587812 */ /* 0x000fe200078ec0ff */
[----:B------:R-:W-:Y:S01]  /*54d10*/  BAR.SYNC.DEFER_BLOCKING 0x0 ;  /* 0x0000000000007b1d */ /* 0x000fe20000010000 */
[----:B---3--:R-:W-:-:S05]  /*54d20*/  IMAD.MOV.U32 R92, RZ, RZ, R237 ;  /* 0x000000ffff5c7224 */ /* 0x008fca00078e00ed */
[----:B------:R-:W3:Y:S01]  /*54d30*/  LDL.LU R237, [R1+0x2234] ;  /* 0x0022340001ed7983 */ /* 0x000ee20000300800 */
[----:B------:R-:W-:Y:S02]  /*54d40*/  PRMT R146, R146, 0x5210, R3 ;  /* 0x0000521092927816 */ /* 0x000fe40000000003 */
[----:B------:R-:W-:Y:S01]  /*54d50*/  LOP3.LUT R3, R172, 0xffff, RZ, 0xc0, !PT ;  /* 0x0000ffffac037812 */ /* 0x000fe200078ec0ff */
        /* <DEDUP_REMOVED lines=26> */
[----:B----4-:R-:W-:Y:S02]  /*54f00*/  IMAD.MOV.U32 R158, RZ, RZ, R235 ;  /* 0x000000ffff9e7224 */ /* 0x010fe400078e00eb */
[----:B---3--:R-:W-:-:S02]  /*54f10*/  IMAD.MOV.U32 R143, RZ, RZ, R237 ;  /* 0x000000ffff8f7224 */ /* 0x008fc400078e00ed */
[----:B------:R-:W3:Y:S04]  /*54f20*/  LDL.LU R237, [R1+0x2230] ;  /* 0x0022300001ed7983 */ /* 0x000ee80000300800 */
[----:B------:R-:W4:Y:S04]  /*54f30*/  LDL.LU R236, [R1+0x222c] ;  /* 0x00222c0001ec7983 */ /* 0x000f280000300800 */
[----:B------:R-:W0:Y:S01]  /*54f40*/  LDL.LU R235, [R1+0x2228] ;  /* 0x0022280001eb7983 */ /* 0x000e220000300800 */
[----:B------:R-:W-:Y:S02]  /*54f50*/  IMAD.MOV.U32 R100, RZ, RZ, R72 ;  /* 0x000000ffff647224 */ /* 0x000fe400078e0048 */
[----:B------:R-:W1:Y:S01]  /*54f60*/  LDC.64 R72, c[0x0][0x228] ;  /* 0x00008a00ff487b82 */ /* 0x000e620000000a00 */
[----:B------:R-:W-:-:S02]  /*54f70*/  PRMT R132, R132, 0x4210, R3 ;  /* 0x0000421084847816 */ /* 0x000fc40000000003 */
[----:B------:R-:W-:Y:S02]  /*54f80*/  PRMT R136, R136, 0x5210, R3 ;  /* 0x0000521088887816 */ /* 0x000fe40000000003 */
[----:B------:R-:W-:Y:S02]  /*54f90*/  LOP3.LUT R3, R179, 0xffff, RZ, 0xc0, !PT ;  /* 0x0000ffffb3037812 */ /* 0x000fe400078ec0ff */
[----:B------:R-:W-:Y:S02]  /*54fa0*/  LOP3.LUT R5, R191, 0xffff, RZ, 0xc0, !PT ;  /* 0x0000ffffbf057812 */ /* 0x000fe400078ec0ff */
[--C-:B------:R-:W-:Y:S01]  /*54fb0*/  PRMT R124, R124, 0x4210, R3.reuse ;  /* 0x000042107c7c7816 */ /* 0x100fe20000000003 */
[----:B------:R-:W3:Y:S01]  /*54fc0*/  LDC.64 R190, c[0x0][0x228] ;  /* 0x00008a00ffbe7b82 */ /* 0x000ee20000000a00 */
[----:B------:R-:W-:Y:S02]  /*54fd0*/  PRMT R128, R128, 0x5210, R3 ;  /* 0x0000521080807816 */ /* 0x000fe40000000003 */
[----:B--2---:R-:W-:Y:S01]  /*54fe0*/  LOP3.LUT R3, R193, 0xffff, RZ, 0xc0, !PT ;  /* 0x0000ffffc1037812 */ /* 0x004fe200078ec0ff */
[----:B------:R-:W-:-:S04]  /*54ff0*/  IMAD.X R7, R74, 0x1, R7, P1 ;  /* 0x000000014a077824 */ /* 0x000fc800008e0607 */
[----:B------:R-:W4:Y:S01]  /*55000*/  LDC.64 R192, c[0x0][0x228] ;  /* 0x00008a00ffc07b82 */ /* 0x000f220000000a00 */
[----:B------:R-:W-:Y:S02]  /*55010*/  PRMT R134, R134, 0x4210, R5 ;  /* 0x0000421086867816 */ /* 0x000fe40000000005 */
[----:B-1----:R-:W-:Y:S02]  /*55020*/  ISETP.GE.AND P1, PT, R4, R73, PT ;  /* 0x000000490400720c */ /* 0x002fe40003f26270 */
[----:B------:R-:W-:Y:S02]  /*55030*/  ISETP.GE.AND P0, PT, R234, R72, PT ;  /* 0x00000048ea00720c */ /* 0x000fe40003f06270 */
[----:B------:R-:W-:Y:S02]  /*55040*/  SHF.R.U32.HI R73, RZ, 0x8, R165 ;  /* 0x00000008ff497819 */ /* 0x000fe400000116a5 */
[----:B------:R-:W-:Y:S02]  /*55050*/  SHF.R.U32.HI R72, RZ, 0x8, R164 ;  /* 0x00000008ff487819 */ /* 0x000fe400000116a4 */
[----:B------:R-:W-:-:S02]  /*55060*/  PRMT R138, R138, 0x5210, R5 ;  /* 0x000052108a8a7816 */ /* 0x000fc40000000005 */
[--C-:B------:R-:W-:Y:S02]  /*55070*/  PRMT R126, R126, 0x4210, R3.reuse ;  /* 0x000042107e7e7816 */ /* 0x100fe40000000003 */
[----:B------:R-:W-:Y:S02]  /*55080*/  PRMT R130, R130, 0x5210, R3 ;  /* 0x0000521082827816 */ /* 0x000fe40000000003 */
[----:B------:R-:W-:Y:S02]  /*55090*/  LOP3.LUT R73, R73, 0xffff, RZ, 0xc0, !PT ;  /* 0x0000ffff49497812 */ /* 0x000fe400078ec0ff */
[----:B------:R-:W-:Y:S02]  /*550a0*/  LOP3.LUT R72, R72, 0xffff, RZ, 0xc0, !PT ;  /* 0x0000ffff48487812 */ /* 0x000fe400078ec0ff */
[----:B------:R-:W-:Y:S02]  /*550b0*/  LOP3.LUT R5, R175, 0xffff, RZ, 0xc0, !PT ;  /* 0x0000ffffaf057812 */ /* 0x000fe400078ec0ff */
[----:B------:R-:W-:-:S02]  /*550c0*/  SHF.R.U32.HI R74, RZ, 0x8, R167 ;  /* 0x00000008ff4a7819 */ /* 0x000fc400000116a7 */
[----:B------:R-:W-:Y:S01]  /*550d0*/  LOP3.LUT R3, R166, 0xffff, RZ, 0xc0, !PT ;  /* 0x0000ffffa6037812 */ /* 0x000fe200078ec0ff */
[----:B------:R-:W-:Y:S01]  /*550e0*/  IMAD.MOV.U32 R166, RZ, RZ, R158 ;  /* 0x000000ffffa67224 */ /* 0x000fe200078e009e */
[----:B------:R-:W-:Y:S01]  /*550f0*/  PRMT R73, R73, 0x3340, R1 ;  /* 0x0000334049497816 */ /* 0x000fe20000000001 */
[----:B------:R-:W-:Y:S01]  /*55100*/  IMAD.MOV.U32 R165, RZ, RZ, R131 ;  /* 0x000000ffffa57224 */ /* 0x000fe200078e0083 */
[----:B------:R-:W-:Y:S02]  /*55110*/  PRMT R72, R72, 0x3340, R1 ;  /* 0x0000334048487816 */ /* 0x000fe40000000001 */
[----:B------:R-:W-:Y:S02]  /*55120*/  SHF.R.U32.HI R77, RZ, 0x8, R85 ;  /* 0x00000008ff4d7819 */ /* 0x000fe40000011655 */
[----:B------:R-:W-:Y:S02]  /*55130*/  SHF.R.U32.HI R76, RZ, 0x8, R89 ;  /* 0x00000008ff4c7819 */ /* 0x000fe40000011659 */
[----:B------:R-:W-:-:S02]  /*55140*/  PRMT R125, R125, 0x4210, R5 ;  /* 0x000042107d7d7816 */ /* 0x000fc40000000005 */
[----:B------:R-:W-:Y:S02]  /*55150*/  PRMT R129, R129, 0x5210, R5 ;  /* 0x0000521081817816 */ /* 0x000fe40000000005 */
[----:B------:R-:W-:Y:S02]  /*55160*/  LOP3.LUT R74, R74, 0xffff, RZ, 0xc0, !PT ;  /* 0x0000ffff4a4a7812 */ /* 0x000fe400078ec0ff */
[--C-:B------:R-:W-:Y:S02]  /*55170*/  PRMT R116, R116, 0x4210, R3.reuse ;  /* 0x0000421074747816 */ /* 0x100fe40000000003 */
[----:B------:R-:W-:Y:S01]  /*55180*/  PRMT R120, R120, 0x5210, R3 ;  /* 0x0000521078787816 */ /* 0x000fe20000000003 */
[----:B------:R-:W-:Y:S01]  /*55190*/  IMAD.MOV.U32 R158, RZ, RZ, R147 ;  /* 0x000000ffff9e7224 */ /* 0x000fe200078e0093 */
[----:B------:R-:W-:Y:S02]  /*551a0*/  SHF.R.U32.HI R75, RZ, 0x8, R172 ;  /* 0x00000008ff4b7819 */ /* 0x000fe400000116ac */
[----:B------:R-:W-:-:S02]  /*551b0*/  SHF.R.U32.HI R5, RZ, 0x8, R163 ;  /* 0x00000008ff057819 */ /* 0x000fc400000116a3 */
[----:B------:R-:W-:Y:S01]  /*551c0*/  SHF.R.U32.HI R3, RZ, 0x8, R159 ;  /* 0x00000008ff037819 */ /* 0x000fe2000001169f */
[----:B------:R-:W-:Y:S01]  /*551d0*/  IMAD.MOV.U32 R164, RZ, RZ, R99 ;  /* 0x000000ffffa47224 */ /* 0x000fe200078e0063 */
[----:B------:R-:W-:Y:S01]  /*551e0*/  PRMT R131, R148, 0x5410, R73 ;  /* 0x0000541094837816 */ /* 0x000fe20000000049 */
[----:B------:R-:W-:Y:S01]  /*551f0*/  IMAD.MOV.U32 R159, RZ, RZ, R98 ;  /* 0x000000ffff9f7224 */ /* 0x000fe200078e0062 */
[----:B------:R-:W-:Y:S01]  /*55200*/  PRMT R147, R149, 0x5410, R72 ;  /* 0x0000541095937816 */ /* 0x000fe20000000048 */
[----:B------:R-:W-:Y:S01]  /*55210*/  IMAD.MOV.U32 R163, RZ, RZ, R96 ;  /* 0x000000ffffa37224 */ /* 0x000fe200078e0060 */
[----:B------:R-:W-:Y:S02]  /*55220*/  LOP3.LUT R77, R77, 0xffff, RZ, 0xc0, !PT ;  /* 0x0000ffff4d4d7812 */ /* 0x000fe400078ec0ff */
[----:B------:R-:W-:Y:S02]  /*55230*/  LOP3.LUT R76, R76, 0xffff, RZ, 0xc0, !PT ;  /* 0x0000ffff4c4c7812 */ /* 0x000fe400078ec0ff */
[----:B------:R-:W-:-:S02]  /*55240*/  PRMT R74, R74, 0x3340, R1 ;  /* 0x000033404a4a7816 */ /* 0x000fc40000000001 */
[----:B------:R-:W-:Y:S02]  /*55250*/  LOP3.LUT R73, R166, 0xffff, RZ, 0xc0, !PT ;  /* 0x0000ffffa6497812 */ /* 0x000fe400078ec0ff */
[----:B------:R-:W-:Y:S02]  /*55260*/  LOP3.LUT R72, R165, 0xffff, RZ, 0xc0, !PT ;  /* 0x0000ffffa5487812 */ /* 0x000fe400078ec0ff */
[----:B------:R-:W-:Y:S02]  /*55270*/  LOP3.LUT R75, R75, 0xffff, RZ, 0xc0, !PT ;  /* 0x0000ffff4b4b7812 */ /* 0x000fe400078ec0ff */
[----:B------:R-:W-:Y:S02]  /*55280*/  LOP3.LUT R5, R5, 0xffff, RZ, 0xc0, !PT ;  /* 0x0000ffff05057812 */ /* 0x000fe400078ec0ff */
[----:B------:R-:W-:Y:S02]  /*55290*/  LOP3.LUT R3, R3, 0xffff, RZ, 0xc0, !PT ;  /* 0x0000ffff03037812 */ /* 0x000fe400078ec0ff */
[----:B------:R-:W-:-:S02]  /*552a0*/  PRMT R107, R118, 0x5410, R107 ;  /* 0x00005410766b7816 */ /* 0x000fc4000000006b */
[----:B------:R-:W-:Y:S02]  /*552b0*/  PRMT R80, R115, 0x5410, R80 ;  /* 0x0000541073507816 */ /* 0x000fe40000000050 */
[----:B------:R-:W-:Y:S02]  /*552c0*/  PRMT R81, R117, 0x5410, R81 ;  /* 0x0000541075517816 */ /* 0x000fe40000000051 */
[--C-:B------:R-:W-:Y:S02]  /*552d0*/  PRMT R97, R97, 0x3340, R1.reuse ;  /* 0x0000334061617816 */ /* 0x100fe40000000001 */
[--C-:B------:R-:W-:Y:S02]  /*552e0*/  PRMT R77, R77, 0x3340, R1.reuse ;  /* 0x000033404d4d7816 */ /* 0x100fe40000000001 */
[----:B------:R-:W-:Y:S02]  /*552f0*/  PRMT R76, R76, 0x3340, R1 ;  /* 0x000033404c4c7816 */ /* 0x000fe40000000001 */
[----:B------:R-:W-:-:S02]  /*55300*/  PRMT R96, R108, 0x5410, R84 ;  /* 0x000054106c607816 */ /* 0x000fc40000000054 */
[----:B------:R-:W-:Y:S02]  /*55310*/  PRMT R115, R127, 0x5410, R74 ;  /* 0x000054107f737816 */ /* 0x000fe4000000004a */
[--C-:B------:R-:W-:Y:S02]  /*55320*/  PRMT R117, R164, 0x4210, R73.reuse ;  /* 0x00004210a4757816 */ /* 0x100fe40000000049 */
[----:B------:R-:W-:Y:S02]  /*55330*/  PRMT R121, R121, 0x5210, R73 ;  /* 0x0000521079797816 */ /* 0x000fe40000000049 */
[--C-:B------:R-:W-:Y:S02]  /*55340*/  PRMT R118, R159, 0x4210, R72.reuse ;  /* 0x000042109f767816 */ /* 0x100fe40000000048 */
[----:B------:R-:W-:Y:S02]  /*55350*/  PRMT R122, R122, 0x5210, R72 ;  /* 0x000052107a7a7816 */ /* 0x000fe40000000048 */
[----:B------:R-:W-:-:S02]  /*55360*/  PRMT R88, R88, 0x3340, R1 ;  /* 0x0000334058587816 */ /* 0x000fc40000000001 */
[--C-:B------:R-:W-:Y:S02]  /*55370*/  PRMT R75, R75, 0x3340, R1.reuse ;  /* 0x000033404b4b7816 */ /* 0x100fe40000000001 */
[--C-:B------:R-:W-:Y:S02]  /*55380*/  PRMT R5, R5, 0x3340, R1.reuse ;  /* 0x0000334005057816 */ /* 0x100fe40000000001 */
[----:B------:R-:W-:Y:S02]  /*55390*/  PRMT R3, R3, 0x3340, R1 ;  /* 0x0000334003037816 */ /* 0x000fe40000000001 */
        /* <DEDUP_REMOVED lines=13> */
[----:B------:R-:W-:Y:S02]  /*55470*/  ISETP.LT.AND P0, PT, R4, R189, !P0 ;  /* 0x000000bd0400720c */ /* 0x000fe40004701270 */
[----:B------:R-:W-:-:S02]  /*55480*/  PRMT R83, R111, 0x5410, R83 ;  /* 0x000054106f537816 */ /* 0x000fc40000000053 */
[----:B------:R-:W-:Y:S02]  /*55490*/  PRMT R88, R95, 0x5410, R88 ;  /* 0x000054105f587816 */ /* 0x000fe40000000058 */
[----:B------:R-:W-:Y:S02]  /*554a0*/  PRMT R99, R102, 0x5410, R75 ;  /* 0x0000541066637816 */ /* 0x000fe4000000004b */
[----:B------:R-:W-:Y:S02]  /*554b0*/  PRMT R5, R173, 0x5410, R5 ;  /* 0x00005410ad057816 */ /* 0x000fe40000000005 */
[----:B------:R-:W-:Y:S02]  /*554c0*/  PRMT R3, R174, 0x5410, R3 ;  /* 0x00005410ae037816 */ /* 0x000fe40000000003 */
[--C-:B------:R-:W-:Y:S02]  /*554d0*/  PRMT R108, R156, 0x4210, R73.reuse ;  /* 0x000042109c6c7816 */ /* 0x100fe40000000049 */
[----:B------:R-:W-:-:S02]  /*554e0*/  PRMT R112, R112, 0x5210, R73 ;  /* 0x0000521070707816 */ /* 0x000fc40000000049 */
[--C-:B------:R-:W-:Y:S02]  /*554f0*/  PRMT R109, R151, 0x4210, R72.reuse ;  /* 0x00004210976d7816 */ /* 0x100fe40000000048 */
[----:B------:R-:W-:Y:S02]  /*55500*/  PRMT R113, R113, 0x5210, R72 ;  /* 0x0000521071717816 */ /* 0x000fe40000000048 */
[--C-:B------:R-:W-:Y:S02]  /*55510*/  PRMT R110, R150, 0x4210, R74.reuse ;  /* 0x00004210966e7816 */ /* 0x100fe4000000004a */
[----:B------:R-:W-:Y:S02]  /*55520*/  PRMT R114, R114, 0x5210, R74 ;  /* 0x0000521072727816 */ /* 0x000fe4000000004a */
[----:B------:R-:W-:Y:S02]  /*55530*/  PRMT R76, R135, 0x4210, R84 ;  /* 0x00004210874c7816 */ /* 0x000fe40000000054 */
[----:B------:R-:W-:-:S02]  /*55540*/  PRMT R77, R119, 0x4210, R85 ;  /* 0x00004210774d7816 */ /* 0x000fc40000000055 */
[--C-:B------:R-:W-:Y:S02]  /*55550*/  PRMT R78, R100, 0x4210, R92.reuse ;  /* 0x00004210644e7816 */ /* 0x100fe4000000005c */
[----:B------:R-:W-:Y:S02]  /*55560*/  PRMT R79, R94, 0x4210, R93 ;  /* 0x000042105e4f7816 */ /* 0x000fe4000000005d */
[----:B---3--:R-:W-:Y:S02]  /*55570*/  ISETP.LT.AND P5, PT, R237, R190, !P1 ;  /* 0x000000beed00720c */ /* 0x008fe40004fa1270 */
[----:B----4-:R-:W-:Y:S02]  /*55580*/  ISETP.LT.AND P6, PT, R236, R192, !P1 ;  /* 0x000000c0ec00720c */ /* 0x010fe40004fc1270 */
[----:B0-----:R-:W-:Y:S01]  /*55590*/  ISETP.LT.AND P1, PT, R235, R194, !P1 ;  /* 0x000000c2eb00720c */ /* 0x001fe20004f21270 */
[----:B------:R-:W2:Y:S04]  /*555a0*/  LDL.LU R143, [R1+0xee0] ;  /* 0x000ee000018f7983 */ /* 0x000ea80000300800 */
[----:B------:R-:W3:Y:S04]  /*555b0*/  LDL.LU R141, [R1+0xedc] ;  /* 0x000edc00018d7983 */ /* 0x000ee80000300800 */
[----:B------:R-:W4:Y:S04]  /*555c0*/  LDL.LU R94, [R1+0xea4] ;  /* 0x000ea400015e7983 */ /* 0x000f280000300800 */
[----:B------:R-:W4:Y:S04]  /*555d0*/  LDL.LU R135, [R1+0xea0] ;  /* 0x000ea00001877983 */ /* 0x000f280000300800 */
[----:B------:R-:W4:Y:S04]  /*555e0*/  LDL.LU R100, [R1+0xf48] ;  /* 0x000f480001647983 */ /* 0x000f280000300800 */
[----:B------:R-:W4:Y:S01]  /*555f0*/  LDL.LU R119, [R1+0xf50] ;  /* 0x000f500001777983 */ /* 0x000f220000300800 */
[----:B------:R-:W-:-:S02]  /*55600*/  PRMT R82, R82, 0x5210, R92 ;  /* 0x0000521052527816 */ /* 0x000fc4000000005c */
[----:B------:R-:W-:Y:S01]  /*55610*/  PRMT R80, R80, 0x5210, R84 ;  /* 0x0000521050507816 */ /* 0x000fe20000000054 */
[----:B------:R0:W-:Y:S01]  /*55620*/  STL.64 [R1+0x2250], R14 ;  /* 0x0022500e01007387 */ /* 0x0001e20000100a00 */
[----:B------:R-:W-:Y:S02]  /*55630*/  PRMT R83, R83, 0x5210, R93 ;  /* 0x0000521053537816 */ /* 0x000fe4000000005d */
[----:B------:R-:W-:Y:S01]  /*55640*/  PRMT R81, R81, 0x5210, R85 ;  /* 0x0000521051517816 */ /* 0x000fe20000000055 */
[----:B------:R1:W-:Y:S04]  /*55650*/  STL.64 [R1+0x2248], R12 ;  /* 0x0022480c01007387 */ /* 0x0003e80000100a00 */
[----:B------:R-:W-:Y:S04]  /*55660*/  STL.64 [R1+0x2240], R18 ;  /* 0x0022401201007387 */ /* 0x000fe80000100a00 */
[----:B------:R-:W-:Y:S04]  /*55670*/  STL.64 [R1+0x2238], R10 ;  /* 0x0022380a01007387 */ /* 0x000fe80000100a00 */
[----:B------:R-:W-:Y:S04]  /*55680*/  STL.64 [R1+0x2230], R8 ;  /* 0x0022300801007387 */ /* 0x000fe80000100a00 */
[----:B------:R1:W-:Y:S04]  /*55690*/  STL.64 [R1+0x2228], R6 ;  /* 0x0022280601007387 */ /* 0x0003e80000100a00 */
[----:B------:R-:W1:Y:S01]  /*556a0*/  LDS.128 R72, [R2] ;  /* 0x0000000002487984 */ /* 0x000e620000000c00 */
[----:B------:R-:W-:Y:S06]  /*556b0*/  BAR.SYNC.DEFER_BLOCKING 0x0 ;  /* 0x0000000000007b1d */ /* 0x000fec0000010000 */
[----:B------:R-:W-:Y:S02]  /*556c0*/  STSM.16.M88.4 [R0], R76 ;  /* 0x0000004c00007844 */ /* 0x000fe40000000200 */
[----:B------:R-:W-:Y:S06]  /*556d0*/  BAR.SYNC.DEFER_BLOCKING 0x0 ;  /* 0x0000000000007b1d */ /* 0x000fec0000010000 */
[----:B------:R-:W1:Y:S02]  /*556e0*/  LDS.128 R76, [R2] ;  /* 0x00000000024c7984 */ /* 0x000e640000000c00 */
[----:B------:R-:W-:Y:S01]  /*556f0*/  BAR.SYNC.DEFER_BLOCKING 0x0 ;  /* 0x0000000000007b1d */ /* 0x000fe20000010000 */
[----:B--2---:R-:W-:-:S02]  /*55700*/  LOP3.LUT R92, R143, 0xffff, RZ, 0xc0, !PT ;  /* 0x0000ffff8f5c7812 */ /* 0x004fc400078ec0ff */
[----:B---3--:R-:W-:Y:S02]  /*55710*/  LOP3.LUT R93, R141, 0xffff, RZ, 0xc0, !PT ;  /* 0x0000ffff8d5d7812 */ /* 0x008fe400078ec0ff */
[----:B----4-:R-:W-:Y:S02]  /*55720*/  LOP3.LUT R94, R94, 0xffff, RZ, 0xc0, !PT ;  /* 0x0000ffff5e5e7812 */ /* 0x010fe400078ec0ff */
[----:B------:R-:W-:Y:S02]  /*55730*/  LOP3.LUT R95, R135, 0xffff, RZ, 0xc0, !PT ;  /* 0x0000ffff875f7812 */ /* 0x000fe400078ec0ff */
[----:B------:R-:W-:Y:S02]  /*55740*/  PRMT R84, R100, 0x4210, R92 ;  /* 0x0000421064547816 */ /* 0x000fe4000000005c */
[----:B------:R-:W2:Y:S04]  /*55750*/  LDL.LU R100, [R1+0xef0] ;  /* 0x000ef00001647983 */ /* 0x000ea80000300800 */
[----:B------:R-:W3:Y:S04]  /*55760*/  LDL.LU R167, [R1+0xeec] ;  /* 0x000eec0001a77983 */ /* 0x000ee80000300800 */
[----:B------:R-:W4:Y:S04]  /*55770*/  LDL.LU R166, [R1+0xeb4] ;  /* 0x000eb40001a67983 */ /* 0x000f280000300800 */
[----:B------:R-:W4:Y:S04]  /*55780*/  LDL.LU R165, [R1+0xeb0] ;  /* 0x000eb00001a57983 */ /* 0x000f280000300800 */
[----:B------:R-:W4:Y:S01]  /*55790*/  LDL.LU R164, [R1+0xf68] ;  /* 0x000f680001a47983 */ /* 0x000f220000300800 */
[----:B------:R-:W-:-:S03]  /*557a0*/  PRMT R85, R119, 0x4210, R93 ;  /* 0x0000421077557816 */ /* 0x000fc6000000005d */
        /* <DEDUP_REMOVED lines=11> */
[----:B------:R-:W-:-:S02]  /*55860*/  PRMT R87, R87, 0x4210, R95 ;  /* 0x0000421057577816 */ /* 0x000fc4000000005f */
[----:B------:R-:W-:Y:S01]  /*55870*/  PRMT R91, R91, 0x5210, R95 ;  /* 0x000052105b5b7816 */ /* 0x000fe2000000005f */
[----:B------:R-:W-:Y:S01]  /*55880*/  STSM.16.M88.4 [R0], R80 ;  /* 0x0000005000007844 */ /* 0x000fe20000000200 */
[----:B------:R-:W-:Y:S02]  /*55890*/  PRMT R86, R86, 0x4210, R94 ;  /* 0x0000421056567816 */ /* 0x000fe4000000005e */
[----:B------:R-:W-:Y:S01]  /*558a0*/  PRMT R88, R88, 0x5210, R92 ;  /* 0x0000521058587816 */ /* 0x000fe2000000005c */
[----:B------:R-:W-:Y:S01]  /*558b0*/  BAR.SYNC.DEFER_BLOCKING 0x0 ;  /* 0x0000000000007b1d */ /* 0x000fe20000010000 */
[----:B------:R-:W-:Y:S02]  /*558c0*/  PRMT R90, R90, 0x5210, R94 ;  /* 0x000052105a5a7816 */ /* 0x000fe4000000005e */
[----:B------:R-:W-:-:S03]  /*558d0*/  PRMT R89, R89, 0x5210, R93 ;  /* 0x0000521059597816 */ /* 0x000fc6000000005d */
[----:B------:R-:W1:Y:S02]  /*558e0*/  LDS.128 R80, [R2] ;  /* 0x0000000002507984 */ /* 0x000e640000000c00 */
[----:B------:R-:W-:Y:S06]  /*558f0*/  BAR.SYNC.DEFER_BLOCKING 0x0 ;  /* 0x0000000000007b1d */ /* 0x000fec0000010000 */
[----:B------:R-:W-:Y:S02]  /*55900*/  STSM.16.M88.4 [R0], R84 ;  /* 0x0000005400007844 */ /* 0x000fe40000000200 */
[----:B------:R-:W-:Y:S06]  /*55910*/  BAR.SYNC.DEFER_BLOCKING 0x0 ;  /* 0x0000000000007b1d */ /* 0x000fec0000010000 */
[----:B------:R-:W1:Y:S02]  /*55920*/  LDS.128 R84, [R2] ;  /* 0x0000000002547984 */ /* 0x000e640000000c00 */
[----:B------:R-:W-:Y:S01]  /*55930*/  BAR.SYNC.DEFER_BLOCKING 0x0 ;  /* 0x0000000000007b1d */ /* 0x000fe20000010000 */
[----:B--2---:R-:W-:-:S04]  /*55940*/  LOP3.LUT R100, R100, 0xffff, RZ, 0xc0, !PT ;  /* 0x0000ffff64647812 */ /* 0x004fc800078ec0ff */
[--C-:B------:R-:W-:Y:S02]  /*55950*/  PRMT R96, R96, 0x5210, R100.reuse ;  /* 0x0000521060607816 */ /* 0x100fe40000000064 */
[----:B---3--:R-:W-:Y:S02]  /*55960*/  LOP3.LUT R101, R167, 0xffff, RZ, 0xc0, !PT ;  /* 0x0000ffffa7657812 */ /* 0x008fe400078ec0ff */
[----:B----4-:R-:W-:Y:S02]  /*55970*/  LOP3.LUT R102, R166, 0xffff, RZ, 0xc0, !PT ;  /* 0x0000ffffa6667812 */ /* 0x010fe400078ec0ff */
[----:B------:R-:W-:Y:S02]  /*55980*/  LOP3.LUT R103, R165, 0xffff, RZ, 0xc0, !PT ;  /* 0x0000ffffa5677812 */ /* 0x000fe400078ec0ff */
[----:B------:R-:W-:Y:S02]  /*55990*/  PRMT R92, R164, 0x4210, R100 ;  /* 0x00004210a45c7816 */ /* 0x000fe40000000064 */
[----:B------:R-:W-:-:S02]  /*559a0*/  LOP3.LUT R111, R159, 0xffff, RZ, 0xc0, !PT ;  /* 0x0000ffff9f6f7812 */ /* 0x000fc400078ec0ff */
[----:B------:R-:W-:Y:S02]  /*559b0*/  PRMT R95, R135, 0x4210, R103 ;  /* 0x00004210875f7816 */ /* 0x000fe40000000067 */
[----:B------:R-:W2:Y:S01]  /*559c0*/  LDL.LU R135, [R1+0xec8] ;  /* 0x000ec80001877983 */ /* 0x000ea20000300800 */
[----:B------:R-:W-:Y:S02]  /*559d0*/  PRMT R94, R151, 0x4210, R102 ;  /* 0x00004210975e7816 */ /* 0x000fe40000000066 */
[----:B------:R-:W-:Y:S01]  /*559e0*/  LOP3.LUT R119, R119, 0xffff, RZ, 0xc0, !PT ;  /* 0x0000ffff77777812 */ /* 0x000fe200078ec0ff */
[----:B------:R-:W3:Y:S01]  /*559f0*/  LDL.LU R151, [R1+0xf78] ;  /* 0x000f780001977983 */ /* 0x000ee20000300800 */
[----:B------:R-:W-:Y:S02]  /*55a00*/  LOP3.LUT R127, R158, 0xffff, RZ, 0xc0, !PT ;  /* 0x0000ffff9e7f7812 */ /* 0x000fe400078ec0ff */
[----:B------:R-:W-:Y:S02]  /*55a10*/  PRMT R93, R163, 0x4210, R101 ;  /* 0x00004210a35d7816 */ /* 0x000fe40000000065 */
[----:B------:R-:W-:-:S02]  /*55a20*/  PRMT R100, R150, 0x4210, R111 ;  /* 0x0000421096647816 */ /* 0x000fc4000000006f */
[----:B------:R-:W4:Y:S01]  /*55a30*/  LDL.LU R150, [R1+0xed4] ;  /* 0x000ed40001967983 */ /* 0x000f220000300800 */
[----:B------:R-:W-:-:S03]  /*55a40*/  LOP3.LUT R141, R141, 0xffff, RZ, 0xc0, !PT ;  /* 0x0000ffff8d8d7812 */ /* 0x000fc600078ec0ff */
[----:B------:R-:W4:Y:S01]  /*55a50*/  LDL.LU R159, [R1+0xf70] ;  /* 0x000f7000019f7983 */ /* 0x000f220000300800 */
[----:B------:R-:W-:-:S03]  /*55a60*/  PRMT R99, R99, 0x5210, R103 ;  /* 0x0000521063637816 */ /* 0x000fc60000000067 */
[----:B------:R-:W4:Y:S01]  /*55a70*/  LDL.LU R158, [R1+0xed8] ;  /* 0x000ed800019e7983 */ /* 0x000f220000300800 */
[----:B------:R-:W-:Y:S02]  /*55a80*/  PRMT R97, R97, 0x5210, R101 ;  /* 0x0000521061617816 */ /* 0x000fe40000000065 */
[----:B------:R-:W-:Y:S02]  /*55a90*/  PRMT R103, R143, 0x4210, R141 ;  /* 0x000042108f677816 */ /* 0x000fe4000000008d */
[----:B------:R-:W-:Y:S01]  /*55aa0*/  PRMT R98, R98, 0x5210, R102 ;  /* 0x0000521062627816 */ /* 0x000fe20000000066 */
[----:B------:R-:W4:Y:S01]  /*55ab0*/  LDL.LU R143, [R1+0xf80] ;  /* 0x000f8000018f7983 */ /* 0x000f220000300800 */
[----:B------:R-:W-:Y:S02]  /*55ac0*/  PRMT R101, R157, 0x4210, R119 ;  /* 0x000042109d657816 */ /* 0x000fe40000000077 */
[----:B------:R-:W-:Y:S01]  /*55ad0*/  PRMT R102, R156, 0x4210, R127 ;  /* 0x000042109c667816 */ /* 0x000fe2000000007f */
[----:B------:R-:W4:Y:S04]  /*55ae0*/  LDL.LU R157, [R1+0xee4] ;  /* 0x000ee400019d7983 */ /* 0x000f280000300800 */
[----:B------:R-:W4:Y:S01]  /*55af0*/  LDL.LU R156, [R1+0xf18] ;  /* 0x000f1800019c7983 */ /* 0x000f220000300800 */
[----:B------:R-:W-:-:S02]  /*55b00*/  PRMT R104, R104, 0x5210, R111 ;  /* 0x0000521068687816 */ /* 0x000fc4000000006f */
[----:B------:R-:W-:Y:S01]  /*55b10*/  PRMT R106, R106, 0x5210, R127 ;  /* 0x000052106a6a7816 */ /* 0x000fe2000000007f */
[----:B------:R-:W-:Y:S01]  /*55b20*/  STSM.16.M88.4 [R0], R88 ;  /* 0x0000005800007844 */ /* 0x000fe20000000200 */
[----:B------:R-:W-:Y:S06]  /*55b30*/  BAR.SYNC.DEFER_BLOCKING 0x0 ;  /* 0x0000000000007b1d */ /* 0x000fec0000010000 */
[----:B------:R-:W1:Y:S02]  /*55b40*/  LDS.128 R88, [R2] ;  /* 0x0000000002587984 */ /* 0x000e640000000c00 */
[----:B------:R-:W-:Y:S06]  /*55b50*/  BAR.SYNC.DEFER_BLOCKING 0x0 ;  /* 0x0000000000007b1d */ /* 0x000fec0000010000 */
[----:B------:R-:W-:Y:S02]  /*55b60*/  STSM.16.M88.4 [R0], R92 ;  /* 0x0000005c00007844 */ /* 0x000fe40000000200 */
[----:B------:R-:W-:Y:S06]  /*55b70*/  BAR.SYNC.DEFER_BLOCKING 0x0 ;  /* 0x0000000000007b1d */ /* 0x000fec0000010000 */
[----:B------:R-:W1:Y:S02]  /*55b80*/  LDS.128 R92, [R2] ;  /* 0x00000000025c7984 */ /* 0x000e640000000c00 */
[----:B------:R-:W-:Y:S01]  /*55b90*/  BAR.SYNC.DEFER_BLOCKING 0x0 ;  /* 0x0000000000007b1d */ /* 0x000fe20000010000 */
[----:B--2---:R-:W-:-:S04]  /*55ba0*/  LOP3.LUT R135, R135, 0xffff, RZ, 0xc0, !PT ;  /* 0x0000ffff87877812 */ /* 0x004fc800078ec0ff */
[----:B---3--:R-:W-:Y:S02]  /*55bb0*/  PRMT R111, R151, 0x4210, R135 ;  /* 0x00004210976f7816 */ /* 0x008fe40000000087 */
[----:B------:R-:W2:Y:S01]  /*55bc0*/  LDL.LU R151, [R1+0xf94] ;  /* 0x000f940001977983 */ /* 0x000ea20000300800 */
[----:B----4-:R-:W-:-:S03]  /*55bd0*/  LOP3.LUT R127, R150, 0xffff, RZ, 0xc0, !PT ;  /* 0x0000ffff967f7812 */ /* 0x010fc600078ec0ff */
[----:B------:R-:W3:Y:S04]  /*55be0*/  LDL.LU R150, [R1+0xee8] ;  /* 0x000ee80001967983 */ /* 0x000ee80000300800 */
[----:B------:R-:W4:Y:S04]  /*55bf0*/  LDL.LU R163, [R1+0xfe4] ;  /* 0x000fe40001a37983 */ /* 0x000f280000300800 */
[----:B------:R-:W-:Y:S01]  /*55c00*/  STSM.16.M88.4 [R0], R96 ;  /* 0x0000006000007844 */ /* 0x000fe20000000200 */
[----:B------:R-:W-:Y:S01]  /*55c10*/  BAR.SYNC.DEFER_BLOCKING 0x0 ;  /* 0x0000000000007b1d */ /* 0x000fe20000010000 */
[----:B------:R-:W-:-:S02]  /*55c20*/  PRMT R115, R115, 0x5210, R135 ;  /* 0x0000521073737816 */ /* 0x000fc40000000087 */
[----:B------:R-:W-:Y:S02]  /*55c30*/  LOP3.LUT R135, R158, 0xffff, RZ, 0xc0, !PT ;  /* 0x0000ffff9e877812 */ /* 0x000fe400078ec0ff */
[----:B------:R-:W-:Y:S02]  /*55c40*/  PRMT R105, R105, 0x5210, R119 ;  /* 0x0000521069697816 */ /* 0x000fe40000000077 */
[--C-:B------:R-:W-:Y:S02]  /*55c50*/  PRMT R119, R159, 0x4210, R127.reuse ;  /* 0x000042109f777816 */ /* 0x100fe4000000007f */
[----:B------:R-:W-:Y:S02]  /*55c60*/  PRMT R123, R123, 0x5210, R127 ;  /* 0x000052107b7b7816 */ /* 0x000fe4000000007f */
[----:B------:R-:W-:Y:S02]  /*55c70*/  PRMT R107, R107, 0x5210, R141 ;  /* 0x000052106b6b7816 */ /* 0x000fe4000000008d */
[----:B------:R-:W-:-:S02]  /*55c80*/  PRMT R127, R143, 0x4210, R135 ;  /* 0x000042108f7f7816 */ /* 0x000fc40000000087 */
[----:B------:R-:W4:Y:S04]  /*55c90*/  LDL.LU R143, [R1+0xfa0] ;  /* 0x000fa000018f7983 */ /* 0x000f280000300800 */
[----:B------:R-:W1:Y:S01]  /*55ca0*/  LDS.128 R96, [R2] ;  /* 0x0000000002607984 */ /* 0x000e620000000c00 */
[----:B------:R-:W-:Y:S01]  /*55cb0*/  BAR.SYNC.DEFER_BLOCKING 0x0 ;  /* 0x0000000000007b1d */ /* 0x000fe20000010000 */
[----:B------:R-:W-:Y:S02]  /*55cc0*/  LOP3.LUT R141, R157, 0xffff, RZ, 0xc0, !PT ;  /* 0x0000ffff9d8d7812 */ /* 0x000fe400078ec0ff */
[----:B------:R-:W-:-:S03]  /*55cd0*/  LOP3.LUT R148, R156, 0xffff, RZ, 0xc0, !PT ;  /* 0x0000ffff9c947812 */ /* 0x000fc600078ec0ff */
[----:B------:R-:W4:Y:S04]  /*55ce0*/  LDL.LU R157, [R1+0xf2c] ;  /* 0x000f2c00019d7983 */ /* 0x000f280000300800 */
[----:B------:R-:W4:Y:S04]  /*55cf0*/  LDL.LU R156, [R1+0xf28] ;  /* 0x000f2800019c7983 */ /* 0x000f280000300800 */
[----:B------:R-:W4:Y:S04]  /*55d00*/  LDL.LU R158, [R1+0xef8] ;  /* 0x000ef800019e7983 */ /* 0x000f280000300800 */
[----:B------:R-:W4:Y:S04]  /*55d10*/  LDL.LU R159, [R1+0xef4] ;  /* 0x000ef400019f7983 */ /* 0x000f280000300800 */
[----:B------:R-:W4:Y:S04]  /*55d20*/  LDL.LU R239, [R1+0xff0] ;  /* 0x000ff00001ef7983 */ /* 0x000f280000300800 */
[----:B------:R-:W4:Y:S04]  /*55d30*/  LDL.LU R172, [R1+0xfec] ;  /* 0x000fec0001ac7983 */ /* 0x000f280000300800 */
[----:B------:R-:W-:Y:S01]  /*55d40*/  STSM.16.M88.4 [R0], R100 ;  /* 0x0000006400007844 */ /* 0x000fe20000000200 */
[----:B------:R-:W-:Y:S06]  /*55d50*/  BAR.SYNC.DEFER_BLOCKING 0x0 ;  /* 0x0000000000007b1d */ /* 0x000fec0000010000 */
[----:B------:R-:W1:Y:S02]  /*55d60*/  LDS.128 R100, [R2] ;  /* 0x0000000002647984 */ /* 0x000e640000000c00 */
[----:B------:R-:W-:Y:S06]  /*55d70*/  BAR.SYNC.DEFER_BLOCKING 0x0 ;  /* 0x0000000000007b1d */ /* 0x000fec0000010000 */
[----:B------:R-:W-:Y:S02]  /*55d80*/  STSM.16.M88.4 [R0], R104 ;  /* 0x0000006800007844 */ /* 0x000fe40000000200 */
[----:B------:R-:W-:Y:S01]  /*55d90*/  BAR.SYNC.DEFER_BLOCKING 0x0 ;  /* 0x0000000000007b1d */ /* 0x000fe20000010000 */
[----:B------:R-:W-:-:S02]  /*55da0*/  PRMT R131, R131, 0x5210, R135 ;  /* 0x0000521083837816 */ /* 0x000fc40000000087 */
[----:B------:R-:W-:-:S03]  /*55db0*/  PRMT R139, R139, 0x5210, R141 ;  /* 0x000052108b8b7816 */ /* 0x000fc6000000008d */
[----:B------:R-:W1:Y:S02]  /*55dc0*/  LDS.128 R104, [R2] ;  /* 0x0000000002687984 */ /* 0x000e640000000c00 */
[----:B------:R-:W-:Y:S06]  /*55dd0*/  BAR.SYNC.DEFER_BLOCKING 0x0 ;  /* 0x0000000000007b1d */ /* 0x000fec0000010000 */
[----:B------:R-:W-:Y:S02]  /*55de0*/  STSM.16.M88.4 [R0], R108 ;  /* 0x0000006c00007844 */ /* 0x000fe40000000200 */
[----:B------:R-:W-:Y:S06]  /*55df0*/  BAR.SYNC.DEFER_BLOCKING 0x0 ;  /* 0x0000000000007b1d */ /* 0x000fec0000010000 */
[----:B------:R-:W1:Y:S02]  /*55e00*/  LDS.128 R108, [R2] ;  /* 0x00000000026c7984 */ /* 0x000e640000000c00 */
[----:B------:R-:W-:Y:S01]  /*55e10*/  BAR.SYNC.DEFER_BLOCKING 0x0 ;  /* 0x0000000000007b1d */ /* 0x000fe20000010000 */
[----:B--2---:R-:W-:-:S02]  /*55e20*/  PRMT R135, R151, 0x4210, R141 ;  /* 0x0000421097877816 */ /* 0x004fc4000000008d */
[----:B---3--:R-:W-:-:S03]  /*55e30*/  LOP3.LUT R149, R150, 0xffff, RZ, 0xc0, !PT ;  /* 0x0000ffff96957812 */ /* 0x008fc600078ec0ff */
[----:B------:R-:W2:Y:S01]  /*55e40*/  LDL.LU R150, [R1+0xfe8] ;  /* 0x000fe80001967983 */ /* 0x000ea20000300800 */
[----:B----4-:R-:W-:-:S03]  /*55e50*/  PRMT R141, R163, 0x4210, R148 ;  /* 0x00004210a38d7816 */ /* 0x010fc60000000094 */
[----:B------:R-:W3:Y:S04]  /*55e60*/  LDL.LU R151, [R1+0xf9c] ;  /* 0x000f9c0001977983 */ /* 0x000ee80000300800 */
[----:B------:R-:W4:Y:S04]  /*55e70*/  LDL.LU R163, [R1+0xf34] ;  /* 0x000f340001a37983 */ /* 0x000f280000300800 */
[----:B------:R-:W2:Y:S04]  /*55e80*/  LDL.LU R165, [R1+0xf30] ;  /* 0x000f300001a57983 */ /* 0x000ea80000300800 */
[----:B------:R-:W2:Y:S04]  /*55e90*/  LDL.LU R164, [R1+0xf08] ;  /* 0x000f080001a47983 */ /* 0x000ea80000300800 */
[----:B------:R-:W2:Y:S04]  /*55ea0*/  LDL.LU R166, [R1+0xf04] ;  /* 0x000f040001a67983 */ /* 0x000ea80000300800 */
[----:B------:R-:W2:Y:S04]  /*55eb0*/  LDL.LU R238, [R1+0xffc] ;  /* 0x000ffc0001ee7983 */ /* 0x000ea80000300800 */
[----:B------:R-:W2:Y:S04]  /*55ec0*/  LDL.LU R179, [R1+0xff8] ;  /* 0x000ff80001b37983 */ /* 0x000ea80000300800 */
[----:B------:R-:W2:Y:S04]  /*55ed0*/  LDL.LU R175, [R1+0xff4] ;  /* 0x000ff40001af7983 */ /* 0x000ea80000300800 */
[----:B------:R-:W2:Y:S04]  /*55ee0*/  LDL.LU R167, [R1+0xfc4] ;  /* 0x000fc40001a77983 */ /* 0x000ea80000300800 */
[----:B------:R-:W-:Y:S01]  /*55ef0*/  STSM.16.M88.4 [R0], R112 ;  /* 0x0000007000007844 */ /* 0x000fe20000000200 */
[----:B------:R-:W-:Y:S06]  /*55f00*/  BAR.SYNC.DEFER_BLOCKING 0x0 ;  /* 0x0000000000007b1d */ /* 0x000fec0000010000 */
[----:B------:R-:W1:Y:S02]  /*55f10*/  LDS.128 R112, [R2] ;  /* 0x0000000002707984 */ /* 0x000e640000000c00 */
[----:B------:R-:W-:Y:S06]  /*55f20*/  BAR.SYNC.DEFER_BLOCKING 0x0 ;  /* 0x0000000000007b1d */ /* 0x000fec0000010000 */
[----:B------:R-:W-:Y:S02]  /*55f30*/  STSM.16.M88.4 [R0], R116 ;  /* 0x0000007400007844 */ /* 0x000fe40000000200 */
[----:B------:R-:W-:Y:S06]  /*55f40*/  BAR.SYNC.DEFER_BLOCKING 0x0 ;  /* 0x0000000000007b1d */ /* 0x000fec0000010000 */
[----:B------:R-:W1:Y:S02]  /*55f50*/  LDS.128 R116, [R2] ;  /* 0x0000000002747984 */ /* 0x000e640000000c00 */
[----:B------:R-:W-:Y:S06]  /*55f60*/  BAR.SYNC.DEFER_BLOCKING 0x0 ;  /* 0x0000000000007b1d */ /* 0x000fec0000010000 */
[----:B------:R-:W-:Y:S02]  /*55f70*/  STSM.16.M88.4 [R0], R120 ;  /* 0x0000007800007844 */ /* 0x000fe40000000200 */
[----:B------:R-:W-:Y:S01]  /*55f80*/  BAR.SYNC.DEFER_BLOCKING 0x0 ;  /* 0x0000000000007b1d */ /* 0x000fe20000010000 */
[----:B------:R-:W-:-:S02]  /*55f90*/  LOP3.LUT R156, R156, 0xffff, RZ, 0xc0, !PT ;  /* 0x0000ffff9c9c7812 */ /* 0x000fc400078ec0ff */
[--C-:B------:R-:W-:Y:S02]  /*55fa0*/  PRMT R143, R143, 0x4210, R149.reuse ;  /* 0x000042108f8f7816 */ /* 0x100fe40000000095 */
[----:B------:R-:W-:Y:S02]  /*55fb0*/  PRMT R147, R147, 0x5210, R149 ;  /* 0x0000521093937816 */ /* 0x000fe40000000095 */
[----:B------:R-:W-:Y:S02]  /*55fc0*/  PRMT R149, R172, 0x4210, R156 ;  /* 0x00004210ac957816 */ /* 0x000fe4000000009c */
[----:B------:R-:W2:Y:S04]  /*55fd0*/  LDL.LU R172, [R1+0xf38] ;  /* 0x000f380001ac7983 */ /* 0x000ea80000300800 */
[----:B------:R-:W1:Y:S01]  /*55fe0*/  LDS.128 R120, [R2] ;  /* 0x0000000002787984 */ /* 0x000e620000000c00 */
[----:B------:R-:W-:Y:S01]  /*55ff0*/  BAR.SYNC.DEFER_BLOCKING 0x0 ;  /* 0x0000000000007b1d */ /* 0x000fe20000010000 */
[----:B------:R-:W-:-:S02]  /*56000*/  LOP3.LUT R157, R157, 0xffff, RZ, 0xc0, !PT ;  /* 0x0000ffff9d9d7812 */ /* 0x000fc400078ec0ff */
[----:B------:R-:W-:Y:S02]  /*56010*/  LOP3.LUT R159, R159, 0xffff, RZ, 0xc0, !PT ;  /* 0x0000ffff9f9f7812 */ /* 0x000fe400078ec0ff */
[----:B------:R-:W-:Y:S01]  /*56020*/  PRMT R145, R145, 0x5210, R148 ;  /* 0x0000521091917816 */ /* 0x000fe20000000094 */
[----:B------:R-:W2:Y:S04]  /*56030*/  LDL.LU R189, [R1+0xf3c] ;  /* 0x000f3c0001bd7983 */ /* 0x000ea80000300800 */
[----:B------:R-:W-:Y:S01]  /*56040*/  STSM.16.M88.4 [R0], R124 ;  /* 0x0000007c00007844 */ /* 0x000fe20000000200 */
[----:B------:R-:W-:Y:S01]  /*56050*/  BAR.SYNC.DEFER_BLOCKING 0x0 ;  /* 0x0000000000007b1d */ /* 0x000fe20000010000 */
[----:B------:R-:W-:Y:S02]  /*56060*/  PRMT R148, R239, 0x4210, R157 ;  /* 0x00004210ef947816 */ /* 0x000fe4000000009d */
[----:B------:R-:W-:-:S02]  /*56070*/  PRMT R153, R153, 0x5210, R156 ;  /* 0x0000521099997816 */ /* 0x000fc4000000009c */
[--C-:B------:R-:W-:Y:S01]  /*56080*/  PRMT R155, R155, 0x5210, R159.reuse ;  /* 0x000052109b9b7816 */ /* 0x100fe2000000009f */
[----:B------:R-:W2:Y:S04]  /*56090*/  LDL.LU R194, [R1+0x1000] ;  /* 0x0010000001c27983 */ /* 0x000ea80000300800 */
[----:B------:R-:W2:Y:S04]  /*560a0*/  LDL.LU R192, [R1+0xf14] ;  /* 0x000f140001c07983 */ /* 0x000ea80000300800 */
[----:B------:R-:W2:Y:S04]  /*560b0*/  LDL.LU R190, [R1+0xf10] ;  /* 0x000f100001be7983 */ /* 0x000ea80000300800 */
[----:B------:R-:W2:Y:S04]  /*560c0*/  LDL.LU R239, [R1+0x1008] ;  /* 0x0010080001ef7983 */ /* 0x000ea80000300800 */
[----:B------:R-:W1:Y:S01]  /*560d0*/  LDS.128 R124, [R2] ;  /* 0x00000000027c7984 */ /* 0x000e620000000c00 */
[----:B------:R-:W-:Y:S06]  /*560e0*/  BAR.SYNC.DEFER_BLOCKING 0x0 ;  /* 0x0000000000007b1d */ /* 0x000fec0000010000 */
[----:B------:R-:W-:Y:S02]  /*560f0*/  STSM.16.M88.4 [R0], R128 ;  /* 0x0000008000007844 */ /* 0x000fe40000000200 */
[----:B------:R-:W-:Y:S06]  /*56100*/  BAR.SYNC.DEFER_BLOCKING 0x0 ;  /* 0x0000000000007b1d */ /* 0x000fec0000010000 */
[----:B------:R-:W1:Y:S02]  /*56110*/  LDS.128 R128, [R2] ;  /* 0x0000000002807984 */ /* 0x000e640000000c00 */
[----:B------:R-:W-:Y:S01]  /*56120*/  BAR.SYNC.DEFER_BLOCKING 0x0 ;  /* 0x0000000000007b1d */ /* 0x000fe20000010000 */
[----:B---3--:R-:W-:-:S02]  /*56130*/  PRMT R151, R151, 0x4210, R159 ;  /* 0x0000421097977816 */ /* 0x008fc4000000009f */
[----:B----4-:R-:W-:Y:S02]  /*56140*/  LOP3.LUT R163, R163, 0xffff, RZ, 0xc0, !PT ;  /* 0x0000ffffa3a37812 */ /* 0x010fe400078ec0ff */
[----:B--2---:R-:W-:Y:S02]  /*56150*/  LOP3.LUT R166, R166, 0xffff, RZ, 0xc0, !PT ;  /* 0x0000ffffa6a67812 */ /* 0x004fe400078ec0ff */
[----:B------:R-:W-:Y:S02]  /*56160*/  PRMT R156, R238, 0x4210, R163 ;  /* 0x00004210ee9c7816 */ /* 0x000fe400000000a3 */
[----:B------:R-:W2:Y:S01]  /*56170*/  LDL.LU R238, [R1+0x1004] ;  /* 0x0010040001ee7983 */ /* 0x000ea20000300800 */
[----:B------:R-:W-:-:S03]  /*56180*/  PRMT R159, R167, 0x4210, R166 ;  /* 0x00004210a79f7816 */ /* 0x000fc600000000a6 */
[----:B------:R-:W3:Y:S04]  /*56190*/  LDL.LU R167, [R1+0xfd0] ;  /* 0x000fd00001a77983 */ /* 0x000ee80000300800 */
[----:B------:R-:W4:Y:S04]  /*561a0*/  LDL.LU R252, [R1+0xf44] ;  /* 0x000f440001fc7983 */ /* 0x000f280000300800 */
[----:B------:R-:W-:Y:S01]  /*561b0*/  STSM.16.M88.4 [R0], R132 ;  /* 0x0000008400007844 */ /* 0x000fe20000000200 */
[----:B------:R-:W-:Y:S01]  /*561c0*/  BAR.SYNC.DEFER_BLOCKING 0x0 ;  /* 0x0000000000007b1d */ /* 0x000fe20000010000 */
[----:B------:R-:W-:-:S02]  /*561d0*/  LOP3.LUT R158, R158, 0xffff, RZ, 0xc0, !PT ;  /* 0x0000ffff9e9e7812 */ /* 0x000fc400078ec0ff */
[----:B------:R-:W-:Y:S02]  /*561e0*/  LOP3.LUT R165, R165, 0xffff, RZ, 0xc0, !PT ;  /* 0x0000ffffa5a57812 */ /* 0x000fe400078ec0ff */
[----:B------:R-:W-:Y:S02]  /*561f0*/  LOP3.LUT R164, R164, 0xffff, RZ, 0xc0, !PT ;  /* 0x0000ffffa4a47812 */ /* 0x000fe400078ec0ff */
[----:B------:R-:W-:Y:S01]  /*56200*/  PRMT R152, R152, 0x5210, R157 ;  /* 0x0000521098987816 */ /* 0x000fe2000000009d */
[----:B------:R-:W3:Y:S04]  /*56210*/  LDL.LU R245, [R1+0xf40] ;  /* 0x000f400001f57983 */ /* 0x000ee80000300800 */
[----:B------:R-:W3:Y:S01]  /*56220*/  LDS.128 R132, [R2] ;  /* 0x0000000002847984 */ /* 0x000ee20000000c00 */
[----:B------:R-:W-:Y:S06]  /*56230*/  BAR.SYNC.DEFER_BLOCKING 0x0 ;  /* 0x0000000000007b1d */ /* 0x000fec0000010000 */
[----:B------:R-:W-:Y:S02]  /*56240*/  STSM.16.M88.4 [R0], R136 ;  /* 0x0000008800007844 */ /* 0x000fe40000000200 */
[----:B------:R-:W-:Y:S06]  /*56250*/  BAR.SYNC.DEFER_BLOCKING 0x0 ;  /* 0x0000000000007b1d */ /* 0x000fec0000010000 */
[----:B------:R-:W3:Y:S02]  /*56260*/  LDS.128 R136, [R2] ;  /* 0x0000000002887984 */ /* 0x000ee40000000c00 */
[----:B------:R-:W-:Y:S06]  /*56270*/  BAR.SYNC.DEFER_BLOCKING 0x0 ;  /* 0x0000000000007b1d */ /* 0x000fec0000010000 */
[----:B------:R-:W-:Y:S02]  /*56280*/  STSM.16.M88.4 [R0], R140 ;  /* 0x0000008c00007844 */ /* 0x000fe40000000200 */
[----:B------:R-:W-:Y:S06]  /*56290*/  BAR.SYNC.DEFER_BLOCKING 0x0 ;  /* 0x0000000000007b1d */ /* 0x000fec0000010000 */
[----:B------:R-:W3:Y:S02]  /*562a0*/  LDS.128 R140, [R2] ;  /* 0x00000000028c7984 */ /* 0x000ee40000000c00 */
[----:B------:R-:W-:Y:S06]  /*562b0*/  BAR.SYNC.DEFER_BLOCKING 0x0 ;  /* 0x0000000000007b1d */ /* 0x000fec0000010000 */
[----:B------:R-:W-:Y:S02]  /*562c0*/  STSM.16.M88.4 [R0], R144 ;  /* 0x0000009000007844 */ /* 0x000fe40000000200 */
[----:B------:R-:W-:Y:S01]  /*562d0*/  BAR.SYNC.DEFER_BLOCKING 0x0 ;  /* 0x0000000000007b1d */ /* 0x000fe20000010000 */
[----:B------:R-:W-:-:S02]  /*562e0*/  PRMT R150, R150, 0x4210, R158 ;  /* 0x0000421096967816 */ /* 0x000fc4000000009e */
[----:B------:R-:W-:Y:S02]  /*562f0*/  PRMT R154, R154, 0x5210, R158 ;  /* 0x000052109a9a7816 */ /* 0x000fe4000000009e */
[----:B------:R-:W-:Y:S02]  /*56300*/  PRMT R157, R179, 0x4210, R165 ;  /* 0x00004210b39d7816 */ /* 0x000fe400000000a5 */
[--C-:B------:R-:W-:Y:S01]  /*56310*/  PRMT R158, R175, 0x4210, R164.reuse ;  /* 0x00004210af9e7816 */ /* 0x100fe200000000a4 */
[----:B------:R-:W3:Y:S01]  /*56320*/  LDL.LU R179, [R1+0xf24] ;  /* 0x000f240001b37983 */ /* 0x000ee20000300800 */
[----:B------:R-:W-:-:S03]  /*56330*/  PRMT R162, R162, 0x5210, R164 ;  /* 0x00005210a2a27816 */ /* 0x000fc600000000a4 */
[----:B------:R-:W3:Y:S01]  /*56340*/  LDS.128 R144, [R2] ;  /* 0x0000000002907984 */ /* 0x000ee20000000c00 */
[----:B------:R-:W-:Y:S01]  /*56350*/  BAR.SYNC.DEFER_BLOCKING 0x0 ;  /* 0x0000000000007b1d */ /* 0x000fe20000010000 */
[----:B------:R-:W-:-:S05]  /*56360*/  LOP3.LUT R164, R172, 0xffff, RZ, 0xc0, !PT ;  /* 0x0000ffffaca47812 */ /* 0x000fca00078ec0ff */
[----:B------:R-:W3:Y:S04]  /*56370*/  LDL.LU R244, [R1+0xf20] ;  /* 0x000f200001f47983 */ /* 0x000ee80000300800 */
[----:B------:R-:W3:Y:S04]  /*56380*/  LDL.LU R172, [R1+0x1014] ;  /* 0x0010140001ac7983 */ /* 0x000ee80000300800 */
[----:B------:R-:W3:Y:S04]  /*56390*/  LDL.LU R241, [R1+0x1010] ;  /* 0x0010100001f17983 */ /* 0x000ee80000300800 */
[----:B------:R-:W3:Y:S04]  /*563a0*/  LDL.LU R240, [R1+0x100c] ;  /* 0x00100c0001f07983 */ /* 0x000ee80000300800 */
[----:B------:R-:W3:Y:S04]  /*563b0*/  LDL.LU R175, [R1+0xfe0] ;  /* 0x000fe00001af7983 */ /* 0x000ee80000300800 */
[----:B------:R-:W-:Y:S01]  /*563c0*/  STSM.16.M88.4 [R0], R148 ;  /* 0x0000009400007844 */ /* 0x000fe20000000200 */
[----:B------:R-:W-:Y:S01]  /*563d0*/  BAR.SYNC.DEFER_BLOCKING 0x0 ;  /* 0x0000000000007b1d */ /* 0x000fe20000010000 */
[----:B------:R-:W-:-:S02]  /*563e0*/  PRMT R160, R160, 0x5210, R163 ;  /* 0x00005210a0a07816 */ /* 0x000fc400000000a3 */
[----:B------:R-:W-:Y:S02]  /*563f0*/  PRMT R161, R161, 0x5210, R165 ;  /* 0x00005210a1a17816 */ /* 0x000fe400000000a5 */
[----:B------:R-:W-:Y:S01]  /*56400*/  PRMT R169, R169, 0x5210, R164 ;  /* 0x00005210a9a97816 */ /* 0x000fe200000000a4 */
[----:B0-----:R-:W3:Y:S04]  /*56410*/  LDL.LU.64 R14, [R1+0xc50] ;  /* 0x000c5000010e7983 */ /* 0x001ee80000300a00 */
[----:B------:R-:W0:Y:S01]  /*56420*/  LDS.128 R148, [R2] ;  /* 0x0000000002947984 */ /* 0x000e220000000c00 */
[----:B------:R-:W-:Y:S06]  /*56430*/  BAR.SYNC.DEFER_BLOCKING 0x0 ;  /* 0x0000000000007b1d */ /* 0x000fec0000010000 */
[----:B------:R-:W-:Y:S02]  /*56440*/  STSM.16.M88.4 [R0], R152 ;  /* 0x0000009800007844 */ /* 0x000fe40000000200 */
[----:B------:R-:W-:Y:S01]  /*56450*/  BAR.SYNC.DEFER_BLOCKING 0x0 ;  /* 0x0000000000007b1d */ /* 0x000fe20000010000 */
[----:B------:R-:W-:-:S02]  /*56460*/  PRMT R163, R5, 0x5210, R166 ;  /* 0x0000521005a37816 */ /* 0x000fc400000000a6 */
[----:B------:R-:W-:Y:S02]  /*56470*/  LOP3.LUT R5, R189, 0xffff, RZ, 0xc0, !PT ;  /* 0x0000ffffbd057812 */ /* 0x000fe400078ec0ff */
[----:B------:R-:W-:Y:S02]  /*56480*/  PRMT R165, R194, 0x4210, R164 ;  /* 0x00004210c2a57816 */ /* 0x000fe400000000a4 */
[--C-:B------:R-:W-:Y:S02]  /*56490*/  PRMT R164, R239, 0x4210, R5.reuse ;  /* 0x00004210efa47816 */ /* 0x100fe40000000005 */
[----:B------:R-:W-:Y:S02]  /*564a0*/  PRMT R168, R168, 0x5210, R5 ;  /* 0x00005210a8a87816 */ /* 0x000fe40000000005 */
[----:B----4-:R-:W-:Y:S02]  /*564b0*/  LOP3.LUT R5, R252, 0xffff, RZ, 0xc0, !PT ;  /* 0x0000fffffc057812 */ /* 0x010fe400078ec0ff */
[----:B------:R-:W4:Y:S04]  /*564c0*/  LDL.LU R252, [R1+0xc98] ;  /* 0x000c980001fc7983 */ /* 0x000f280000300800 */
[----:B-1----:R-:W4:Y:S04]  /*564d0*/  LDL.LU.64 R12, [R1+0xc48] ;  /* 0x000c4800010c7983 */ /* 0x002f280000300a00 */
[----:B------:R-:W4:Y:S04]  /*564e0*/  LDL.LU.64 R6, [R1+0xc40] ;  /* 0x000c400001067983 */ /* 0x000f280000300a00 */
[----:B------:R-:W1:Y:S01]  /*564f0*/  LDS.128 R152, [R2] ;  /* 0x0000000002987984 */ /* 0x000e620000000c00 */
[----:B------:R-:W-:Y:S06]  /*56500*/  BAR.SYNC.DEFER_BLOCKING 0x0 ;  /* 0x0000000000007b1d */ /* 0x000fec0000010000 */
[----:B------:R-:W4:Y:S04]  /*56510*/  LDL.LU.64 R8, [R1+0xc38] ;  /* 0x000c380001087983 */ /* 0x000f280000300a00 */
[----:B------:R-:W4:Y:S04]  /*56520*/  LDL.LU.64 R10, [R1+0xc28] ;  /* 0x000c2800010a7983 */ /* 0x000f280000300a00 */
[----:B------:R-:W4:Y:S04]  /*56530*/  LDL.LU.64 R18, [R1+0xc08] ;  /* 0x000c080001127983 */ /* 0x000f280000300a00 */
[----:B------:R-:W-:Y:S01]  /*56540*/  STSM.16.M88.4 [R0], R156 ;  /* 0x0000009c00007844 */ /* 0x000fe20000000200 */
[----:B------:R-:W-:Y:S06]  /*56550*/  BAR.SYNC.DEFER_BLOCKING 0x0 ;  /* 0x0000000000007b1d */ /* 0x000fec0000010000 */
[----:B------:R-:W1:Y:S02]  /*56560*/  LDS.128 R156, [R2] ;  /* 0x00000000029c7984 */ /* 0x000e640000000c00 */
[----:B------:R-:W-:Y:S06]  /*56570*/  BAR.SYNC.DEFER_BLOCKING 0x0 ;  /* 0x0000000000007b1d */ /* 0x000fec0000010000 */
[----:B------:R0:W-:Y:S02]  /*56580*/  STSM.16.M88.4 [R0], R160 ;  /* 0x000000a000007844 */ /* 0x0001e40000000200 */
[----:B0-----:R-:W-:-:S02]  /*56590*/  LOP3.LUT R160, R192, 0xffff, RZ, 0xc0, !PT ;  /* 0x0000ffffc0a07812 */ /* 0x001fc400078ec0ff */
[----:B------:R-:W-:Y:S01]  /*565a0*/  LOP3.LUT R161, R190, 0xffff, RZ, 0xc0, !PT ;  /* 0x0000ffffbea17812 */ /* 0x000fe200078ec0ff */
[----:B------:R-:W0:Y:S01]  /*565b0*/  LDC R192, c[0x0][0x22c] ;  /* 0x00008b00ffc07b82 */ /* 0x000e220000000800 */
[--C-:B--2---:R-:W-:Y:S02]  /*565c0*/  PRMT R166, R238, 0x4210, R160.reuse ;  /* 0x00004210eea67816 */ /* 0x104fe400000000a0 */
[----:B------:R-:W-:Y:S02]  /*565d0*/  PRMT R170, R170, 0x5210, R160 ;  /* 0x00005210aaaa7816 */ /* 0x000fe400000000a0 */
[----:B---3--:R-:W-:-:S03]  /*565e0*/  PRMT R167, R167, 0x4210, R161 ;  /* 0x00004210a7a77816 */ /* 0x008fc600000000a1 */
[----:B------:R-:W-:Y:S01]  /*565f0*/  BAR.SYNC.DEFER_BLOCKING 0x0 ;  /* 0x0000000000007b1d */ /* 0x000fe20000010000 */
[----:B------:R-:W-:Y:S02]  /*56600*/  PRMT R171, R171, 0x5210, R161 ;  /* 0x00005210abab7816 */ /* 0x000fe400000000a1 */
[----:B------:R-:W-:-:S05]  /*56610*/  LOP3.LUT R189, R245, 0xffff, RZ, 0xc0, !PT ;  /* 0x0000fffff5bd7812 */ /* 0x000fca00078ec0ff */
[----:B------:R-:W2:Y:S01]  /*56620*/  LDC.64 R238, c[0x0][0x228] ;  /* 0x00008a00ffee7b82 */ /* 0x000ea20000000a00 */
[----:B------:R-:W3:Y:S07]  /*56630*/  LDS.128 R160, [R2] ;  /* 0x0000000002a07984 */ /* 0x000eee0000000c00 */
[----:B------:R-:W-:Y:S06]  /*56640*/  BAR.SYNC.DEFER_BLOCKING 0x0 ;  /* 0x0000000000007b1d */ /* 0x000fec0000010000 */
[----:B------:R-:W-:Y:S02]  /*56650*/  STSM.16.M88.4 [R0], R164 ;  /* 0x000000a400007844 */ /* 0x000fe40000000200 */
[----:B------:R-:W-:Y:S06]  /*56660*/  BAR.SYNC.DEFER_BLOCKING 0x0 ;  /* 0x0000000000007b1d */ /* 0x000fec0000010000 */
[----:B------:R-:W3:Y:S02]  /*56670*/  LDS.128 R164, [R2] ;  /* 0x0000000002a47984 */ /* 0x000ee40000000c00 */
[----:B------:R-:W-:Y:S06]  /*56680*/  BAR.SYNC.DEFER_BLOCKING 0x0 ;  /* 0x0000000000007b1d */ /* 0x000fec0000010000 */
[----:B------:R-:W-:Y:S02]  /*56690*/  STSM.16.M88.4 [R0], R168 ;  /* 0x000000a800007844 */ /* 0x000fe40000000200 */
[----:B------:R-:W-:Y:S01]  /*566a0*/  BAR.SYNC.DEFER_BLOCKING 0x0 ;  /* 0x0000000000007b1d */ /* 0x000fe20000010000 */
[----:B------:R-:W-:-:S02]  /*566b0*/  LOP3.LUT R179, R179, 0xffff, RZ, 0xc0, !PT ;  /* 0x0000ffffb3b37812 */ /* 0x000fc400078ec0ff */
[----:B------:R-:W-:-:S03]  /*566c0*/  LOP3.LUT R190, R244, 0xffff, RZ, 0xc0, !PT ;  /* 0x0000fffff4be7812 */ /* 0x000fc600078ec0ff */
[----:B------:R-:W3:Y:S01]  /*566d0*/  LDS.128 R168, [R2] ;  /* 0x0000000002a87984 */ /* 0x000ee20000000c00 */
[----:B------:R-:W-:Y:S01]  /*566e0*/  PRMT R172, R172, 0x4210, R5 ;  /* 0x00004210acac7816 */ /* 0x000fe20000000005 */
[----:B------:R-:W1:Y:S01]  /*566f0*/  LDC.64 R244, c[0x0][0x228] ;  /* 0x00008a00fff47b82 */ /* 0x000e620000000a00 */
[----:B------:R-:W-:Y:S02]  /*56700*/  PRMT R173, R241, 0x4210, R189 ;  /* 0x00004210f1ad7816 */ /* 0x000fe400000000bd */
[----:B------:R-:W-:Y:S02]  /*56710*/  PRMT R174, R240, 0x4210, R179 ;  /* 0x00004210f0ae7816 */ /* 0x000fe400000000b3 */
[----:B------:R-:W-:-:S03]  /*56720*/  PRMT R175, R175, 0x4210, R190 ;  /* 0x00004210afaf7816 */ /* 0x000fc600000000be */
[----:B------:R-:W-:Y:S08]  /*56730*/  BAR.SYNC.DEFER_BLOCKING 0x0 ;  /* 0x0000000000007b1d */ /* 0x000ff00000010000 */
[----:B------:R-:W0:Y:S01]  /*56740*/  LDC.64 R240, c[0x0][0x228] ;  /* 0x00008a00fff07b82 */ /* 0x000e220000000a00 */
[----:B------:R2:W-:Y:S02]  /*56750*/  STSM.16.M88.4 [R0], R172 ;  /* 0x000000ac00007844 */ /* 0x0005e40000000200 */
[----:B--2---:R-:W-:-:S02]  /*56760*/  PRMT R172, R178, 0x5210, R5 ;  /* 0x00005210b2ac7816 */ /* 0x004fc40000000005 */
[----:B------:R-:W-:-:S03]  /*56770*/  PRMT R174, R177, 0x5210, R179 ;  /* 0x00005210b1ae7816 */ /* 0x000fc600000000b3 */
[----:B------:R-:W2:Y:S01]  /*56780*/  LDC R5, c[0x0][0x228] ;  /* 0x00008a00ff057b82 */ /* 0x000ea20000000800 */
[----:B------:R-:W-:-:S07]  /*56790*/  PRMT R173, R176, 0x5210, R189 ;  /* 0x00005210b0ad7816 */ /* 0x000fce00000000bd */
[----:B------:R-:W-:Y:S01]  /*567a0*/  BAR.SYNC.DEFER_BLOCKING 0x0 ;  /* 0x0000000000007b1d */ /* 0x000fe20000010000 */
[----:B------:R-:W-:-:S07]  /*567b0*/  PRMT R175, R3, 0x5210, R190 ;  /* 0x0000521003af7816 */ /* 0x000fce00000000be */
[----:B------:R-:W3:Y:S01]  /*567c0*/  LDC R189, c[0x0][0x228] ;  /* 0x00008a00ffbd7b82 */ /* 0x000ee20000000800 */
[----:B------:R-:W3:Y:S01]  /*567d0*/  LDS.128 R176, [R2] ;  /* 0x0000000002b07984 */ /* 0x000ee20000000c00 */
[----:B------:R-:W-:-:S06]  /*567e0*/  PRMT R3, R68, 0x7771, RZ ;  /* 0x0000777144037816 */ /* 0x000fcc00000000ff */
[----:B------:R-:W2:Y:S08]  /*567f0*/  LDC R190, c[0x0][0x228] ;  /* 0x00008a00ffbe7b82 */ /* 0x000eb00000000800 */
[----:B------:R-:W-:Y:S06]  /*56800*/  BAR.SYNC.DEFER_BLOCKING 0x0 ;  /* 0x0000000000007b1d */ /* 0x000fec0000010000 */
[----:B------:R1:W-:Y:S02]  /*56810*/  STSM.16.M88.4 [R0], R172 ;  /* 0x000000ac00007844 */ /* 0x0003e40000000200 */
[----:B-1----:R-:W-:Y:S01]  /*56820*/  PRMT R0, R68, 0x7770, RZ ;  /* 0x0000777044007816 */ /* 0x002fe200000000ff */
[----:B------:R-:W-:Y:S08]  /*56830*/  BAR.SYNC.DEFER_BLOCKING 0x0 ;  /* 0x0000000000007b1d */ /* 0x000ff00000010000 */
[----:B------:R-:W1:Y:S08]  /*56840*/  LDC.64 R172, c[0x0][0x228] ;  /* 0x00008a00ffac7b82 */ /* 0x000e700000000a00 */
[----:B------:R-:W3:Y:S01]  /*56850*/  LDC.64 R174, c[0x0][0x228] ;  /* 0x00008a00ffae7b82 */ /* 0x000ee20000000a00 */
[----:B------:R0:W-:Y:S01]  /*56860*/  @P0 STG.E.U8 desc[UR60][R246.64], R0 ;  /* 0x00000000f6000986 */ /* 0x0001e2000c10113c */
[----:B------:R-:W-:-:S03]  /*56870*/  ISETP.LT.AND P0, PT, R234, R238, !P2 ;  /* 0x000000eeea00720c */ /* 0x000fc60005701270 */
[----:B------:R2:W-:Y:S01]  /*56880*/  @P5 STG.E.U8 desc[UR60][R242.64], R3 ;  /* 0x00000003f2005986 */ /* 0x0005e2000c10113c */
[C---:B0-----:R-:W-:Y:S02]  /*56890*/  PRMT R0, R68.reuse, 0x7772, RZ ;  /* 0x0000777244007816 */ /* 0x041fe400000000ff */
[----:B------:R-:W0:Y:S01]  /*568a0*/  LDC.64 R246, c[0x0][0x228] ;  /* 0x00008a00fff67b82 */ /* 0x000e220000000a00 */
[----:B------:R-:W-:Y:S02]  /*568b0*/  PRMT R68, R68, 0x7773, RZ ;  /* 0x0000777344447816 */ /* 0x000fe400000000ff */
[----:B--2---:R-:W-:Y:S01]  /*568c0*/  PRMT R3, R64, 0x7770, RZ ;  /* 0x0000777040037816 */ /* 0x004fe200000000ff */
[----:B------:R2:W-:Y:S04]  /*568d0*/  @P6 STG.E.U8 desc[UR60][R14.64], R0 ;  /* 0x000000000e006986 */ /* 0x0005e8000c10113c */
[----:B----4-:R4:W-:Y:S01]  /*568e0*/  @P1 STG.E.U8 desc[UR60][R12.64], R68 ;  /* 0x000000440c001986 */ /* 0x0109e2000c10113c */
[----:B------:R-:W-:Y:S01]  /*568f0*/  ISETP.LT.AND P5, PT, R237, R240, !P2 ;  /* 0x000000f0ed00720c */ /* 0x000fe200057a1270 */
[----:B------:R-:W0:Y:S02]  /*56900*/  LDC.64 R242, c[0x0][0x228] ;  /* 0x00008a00fff27b82 */ /* 0x000e240000000a00 */
[----:B------:R1:W-:Y:S01]  /*56910*/  @P0 STG.E.U8 desc[UR60][R6.64], R3 ;  /* 0x0000000306000986 */ /* 0x0003e2000c10113c */
[----:B--2---:R-:W-:-:S03]  /*56920*/  VIADD R0, R4, 0x78 ;  /* 0x0000007804007836 */ /* 0x004fc60000000000 */
[----:B------:R-:W2:Y:S01]  /*56930*/  LDL.LU.64 R14, [R1+0x2250] ;  /* 0x00225000010e7983 */ /* 0x000ea20000300a00 */
[----:B------:R-:W-:Y:S01]  /*56940*/  ISETP.LT.AND P6, PT, R235, R252, !P3 ;  /* 0x000000fceb00720c */ /* 0x000fe20005fc1270 */
[----:B----4-:R-:W4:Y:S02]  /*56950*/  LDC R68, c[0x0][0x22c] ;  /* 0x00008b00ff447b82 */ /* 0x010f240000000800 */
[----:B------:R-:W4:Y:S01]  /*56960*/  LDL.LU.64 R12, [R1+0xbf8] ;  /* 0x000bf800010c7983 */ /* 0x000f220000300a00 */
[----:B------:R-:W-:-:S03]  /*56970*/  ISETP.GE.AND P0, PT, R0, R239, PT ;  /* 0x000000ef0000720c */ /* 0x000fc60003f06270 */
[----:B-1----:R-:W2:Y:S04]  /*56980*/  LDL.LU.64 R6, [R1+0xbf0] ;  /* 0x000bf00001067983 */ /* 0x002ea80000300a00 */
[----:B------:R-:W4:Y:S01]  /*56990*/  LDL.LU.64 R238, [R1+0xc00] ;  /* 0x000c000001ee7983 */ /* 0x000f220000300a00 */
[----:B------:R-:W-:Y:S02]  /*569a0*/  ISETP.LT.AND P1, PT, R236, R244, !P2 ;  /* 0x000000f4ec00720c */ /* 0x000fe40005721270 */
[C---:B------:R-:W-:Y:S02]  /*569b0*/  PRMT R3, R64.reuse, 0x7771, RZ ;  /* 0x0000777140037816 */ /* 0x040fe400000000ff */
[----:B------:R-:W-:Y:S02]  /*569c0*/  ISETP.LT.AND P2, PT, R235, R172, !P2 ;  /* 0x000000aceb00720c */ /* 0x000fe40005741270 */
[C---:B------:R-:W-:Y:S01]  /*569d0*/  PRMT R0, R64.reuse, 0x7772, RZ ;  /* 0x0000777240007816 */ /* 0x040fe200000000ff */
[----:B------:R1:W-:Y:S01]  /*569e0*/  @P5 STG.E.U8 desc[UR60][R8.64], R3 ;  /* 0x0000000308005986 */ /* 0x0003e2000c10113c */
[----:B------:R-:W-:Y:S01]  /*569f0*/  PRMT R64, R64, 0x7773, RZ ;  /* 0x0000777340407816 */ /* 0x000fe200000000ff */
[----:B------:R-:W2:Y:S04]  /*56a00*/  LDC R172, c[0x0][0x228] ;  /* 0x00008a00ffac7b82 */ /* 0x000ea80000000800 */
[----:B------:R3:W-:Y:S04]  /*56a10*/  @P1 STG.E.U8 desc[UR60][R10.64], R0 ;  /* 0x000000000a001986 */ /* 0x0007e8000c10113c */
[----:B-1----:R-:W2:Y:S04]  /*56a20*/  LDL.LU.64 R8, [R1+0xbe0] ;  /* 0x000be00001087983 */ /* 0x002ea80000300a00 */
[----:B------:R1:W-:Y:S04]  /*56a30*/  @P2 STG.E.U8 desc[UR60][R18.64], R64 ;  /* 0x0000004012002986 */ /* 0x0003e8000c10113c */
[----:B---3--:R-:W3:Y:S04]  /*56a40*/  LDL.LU.64 R10, [R1+0xbd8] ;  /* 0x000bd800010a7983 */ /* 0x008ee80000300a00 */
[----:B-1----:R-:W3:Y:S01]  /*56a50*/  LDL.LU.64 R18, [R1+0xbd0] ;  /* 0x000bd00001127983 */ /* 0x002ee20000300a00 */
[----:B------:R-:W-:Y:S01]  /*56a60*/  ISETP.LT.AND P5, PT, R234, R174, !P3 ;  /* 0x000000aeea00720c */ /* 0x000fe20005fa1270 */
[----:B------:R-:W-:Y:S01]  /*56a70*/  VIADD R0, R4, 0x3 ;  /* 0x0000000304007836 */ /* 0x000fe20000000000 */
[----:B0-----:R-:W-:Y:S01]  /*56a80*/  ISETP.LT.AND P1, PT, R237, R242, !P3 ;  /* 0x000000f2ed00720c */ /* 0x001fe20005f21270 */
[----:B------:R-:W0:Y:S01]  /*56a90*/  LDC R174, c[0x0][0x22c] ;  /* 0x00008b00ffae7b82 */ /* 0x000e220000000800 */
[----:B------:R-:W-:-:S02]  /*56aa0*/  PRMT R3, R69, 0x7770, RZ ;  /* 0x0000777045037816 */ /* 0x000fc400000000ff */
[----:B------:R-:W-:Y:S02]  /*56ab0*/  ISETP.LT.AND P3, PT, R236, R246, !P3 ;  /* 0x000000f6ec00720c */ /* 0x000fe40005f61270 */
[----:B------:R-:W-:Y:S02]  /*56ac0*/  ISETP.GE.AND P2, PT, R0, R192, PT ;  /* 0x000000c00000720c */ /* 0x000fe40003f46270 */
[C---:B------:R-:W-:Y:S01]  /*56ad0*/  PRMT R0, R69.reuse, 0x7771, RZ ;  /* 0x0000777145007816 */ /* 0x040fe200000000ff */
[----:B------:R-:W1:Y:S02]  /*56ae0*/  LDC R64, c[0x0][0x228] ;  /* 0x00008a00ff407b82 */ /* 0x000e640000000800 */
[----:B----4-:R4:W-:Y:S04]  /*56af0*/  @P5 STG.E.U8 desc[UR60][R238.64], R3 ;  /* 0x00000003ee005986 */ /* 0x0109e8000c10113c */
[----:B------:R0:W-:Y:S04]  /*56b00*/  @P1 STG.E.U8 desc[UR60][R12.64], R0 ;  /* 0x000000000c001986 */ /* 0x0001e8000c10113c */
[----:B----4-:R-:W4:Y:S01]  /*56b10*/  LDL.LU.64 R238, [R1+0xbb0] ;  /* 0x000bb00001ee7983 */ /* 0x010f220000300a00 */
[----:B0-----:R-:W-:-:S03]  /*56b20*/  PRMT R0, R69, 0x7772, RZ ;  /* 0x0000777245007816 */ /* 0x001fc600000000ff */
[----:B------:R-:W4:Y:S01]  /*56b30*/  LDL.LU.64 R12, [R1+0xba0] ;  /* 0x000ba000010c7983 */ /* 0x000f220000300a00 */
[----:B------:R-:W-:Y:S02]  /*56b40*/  ISETP.LT.AND P5, PT, R234, R188, !P2 ;  /* 0x000000bcea00720c */ /* 0x000fe400057a1270 */
[----:B------:R-:W-:Y:S01]  /*56b50*/  PRMT R69, R69, 0x7773, RZ ;  /* 0x0000777345457816 */ /* 0x000fe200000000ff */
[----:B--2---:R0:W-:Y:S01]  /*56b60*/  @P3 STG.E.U8 desc[UR60][R6.64], R0 ;  /* 0x0000000006003986 */ /* 0x0041e2000c10113c */
[----:B------:R-:W-:Y:S01]  /*56b70*/  ISETP.LT.AND P3, PT, R237, R190, !P2 ;  /* 0x000000beed00720c */ /* 0x000fe20005761270 */
[----:B------:R-:W-:Y:S01]  /*56b80*/  VIADD R3, R4, 0x4 ;  /* 0x0000000404037836 */ /* 0x000fe20000000000 */
[----:B------:R-:W2:Y:S01]  /*56b90*/  LDC R188, c[0x0][0x228] ;  /* 0x00008a00ffbc7b82 */ /* 0x000ea20000000800 */
[----:B------:R1:W-:Y:S01]  /*56ba0*/  @P6 STG.E.U8 desc[UR60][R8.64], R69 ;  /* 0x0000004508006986 */ /* 0x0003e2000c10113c */
[----:B------:R-:W-:Y:S02]  /*56bb0*/  ISETP.LT.AND P6, PT, R236, R5, !P2 ;  /* 0x00000005ec00720c */ /* 0x000fe400057c1270 */
[----:B------:R-:W-:-:S02]  /*56bc0*/  ISETP.GE.AND P1, PT, R3, R68, PT ;  /* 0x000000440300720c */ /* 0x000fc40003f26270 */
[C---:B------:R-:W-:Y:S01]  /*56bd0*/  PRMT R5, R65.reuse, 0x7770, RZ ;  /* 0x0000777041057816 */ /* 0x040fe200000000ff */
[----:B0-----:R-:W2:Y:S01]  /*56be0*/  LDL.LU.64 R6, [R1+0xb98] ;  /* 0x000b980001067983 */ /* 0x001ea20000300a00 */
[----:B------:R-:W-:Y:S01]  /*56bf0*/  PRMT R3, R65, 0x7771, RZ ;  /* 0x0000777141037816 */ /* 0x000fe200000000ff */
[----:B------:R-:W0:Y:S02]  /*56c00*/  LDC R68, c[0x0][0x228] ;  /* 0x00008a00ff447b82 */ /* 0x000e240000000800 */
[----:B-1----:R-:W2:Y:S04]  /*56c10*/  LDL.LU.64 R8, [R1+0xb90] ;  /* 0x000b900001087983 */ /* 0x002ea80000300a00 */
[----:B---3--:R1:W-:Y:S01]  /*56c20*/  @P5 STG.E.U8 desc[UR60][R10.64], R5 ;  /* 0x000000050a005986 */ /* 0x0083e2000c10113c */
[----:B------:R-:W-:Y:S01]  /*56c30*/  VIADD R0, R4, 0x5 ;  /* 0x0000000504007836 */ /* 0x000fe20000000000 */
[----:B------:R-:W3:Y:S02]  /*56c40*/  LDC R69, c[0x0][0x228] ;  /* 0x00008a00ff457b82 */ /* 0x000ee40000000800 */
[----:B------:R1:W-:Y:S04]  /*56c50*/  @P3 STG.E.U8 desc[UR60][R18.64], R3 ;  /* 0x0000000312003986 */ /* 0x0003e8000c10113c */
[----:B-1----:R-:W3:Y:S04]  /*56c60*/  LDL.LU.64 R10, [R1+0xb80] ;  /* 0x000b8000010a7983 */ /* 0x002ee80000300a00 */
[----:B------:R-:W3:Y:S01]  /*56c70*/  LDL.LU.64 R18, [R1+0xb60] ;  /* 0x000b600001127983 */ /* 0x000ee20000300a00 */
[----:B------:R-:W-:-:S02]  /*56c80*/  ISETP.LT.AND P2, PT, R235, R189, !P2 ;  /* 0x000000bdeb00720c */ /* 0x000fc40005741270 */
[----:B------:R-:W1:Y:S01]  /*56c90*/  LDC R189, c[0x0][0x22c] ;  /* 0x00008b00ffbd7b82 */ /* 0x000e620000000800 */
[----:B------:R-:W-:Y:S02]  /*56ca0*/  ISETP.GE.AND P5, PT, R0, R174, PT ;  /* 0x000000ae0000720c */ /* 0x000fe40003fa6270 */
[----:B------:R-:W-:Y:S02]  /*56cb0*/  PRMT R0, R65, 0x7772, RZ ;  /* 0x0000777241007816 */ /* 0x000fe400000000ff */
[----:B------:R-:W-:-:S03]  /*56cc0*/  ISETP.LT.AND P3, PT, R234, R172, !P1 ;  /* 0x000000acea00720c */ /* 0x000fc60004f61270 */
[----:B------:R-:W1:Y:S01]  /*56cd0*/  LDC R174, c[0x0][0x228] ;  /* 0x00008a00ffae7b82 */ /* 0x000e620000000800 */
[----:B------:R-:W-:-:S07]  /*56ce0*/  PRMT R65, R65, 0x7773, RZ ;  /* 0x0000777341417816 */ /* 0x000fce00000000ff */
[----:B------:R-:W3:Y:S01]  /*56cf0*/  LDC R172, c[0x0][0x228] ;  /* 0x00008a00ffac7b82 */ /* 0x000ee20000000800 */
[C---:B------:R-:W-:Y:S02]  /*56d00*/  PRMT R5, R70.reuse, 0x7770, RZ ;  /* 0x0000777046057816 */ /* 0x040fe400000000ff */
[----:B------:R-:W-:Y:S01]  /*56d10*/  PRMT R3, R70, 0x7771, RZ ;  /* 0x0000777146037816 */ /* 0x000fe200000000ff */
[----:B----4-:R4:W-:Y:S01]  /*56d20*/  @P6 STG.E.U8 desc[UR60][R238.64], R0 ;  /* 0x00000000ee006986 */ /* 0x0109e2000c10113c */
[----:B0-----:R-:W-:-:S03]  /*56d30*/  ISETP.LT.AND P6, PT, R237, R68, !P1 ;  /* 0x00000044ed00720c */ /* 0x001fc60004fc1270 */
[----:B------:R-:W0:Y:S01]  /*56d40*/  LDC R68, c[0x0][0x228] ;  /* 0x00008a00ff447b82 */ /* 0x000e220000000800 */
[----:B------:R1:W-:Y:S01]  /*56d50*/  @P2 STG.E.U8 desc[UR60][R12.64], R65 ;  /* 0x000000410c002986 */ /* 0x0003e2000c10113c */
[----:B------:R-:W-:Y:S02]  /*56d60*/  ISETP.LT.AND P2, PT, R236, R64, !P1 ;  /* 0x00000040ec00720c */ /* 0x000fe40004f41270 */
[----:B--2---:R-:W-:-:S04]  /*56d70*/  ISETP.LT.AND P1, PT, R235, R188, !P1 ;  /* 0x000000bceb00720c */ /* 0x004fc80004f21270 */
[----:B------:R-:W2:Y:S01]  /*56d80*/  LDC R188, c[0x0][0x22c] ;  /* 0x00008b00ffbc7b82 */ /* 0x000ea20000000800 */
[----:B----4-:R-:W-:Y:S01]  /*56d90*/  VIADD R0, R4, 0x6 ;  /* 0x0000000604007836 */ /* 0x010fe20000000000 */
[----:B-1----:R-:W4:Y:S06]  /*56da0*/  LDL.LU.64 R12, [R1+0xb58] ;  /* 0x000b5800010c7983 */ /* 0x002f2c0000300a00 */
[----:B------:R-:W1:Y:S01]  /*56db0*/  LDC R64, c[0x0][0x228] ;  /* 0x00008a00ff407b82 */ /* 0x000e620000000800 */
[----:B------:R3:W-:Y:S01]  /*56dc0*/  @P3 STG.E.U8 desc[UR60][R6.64], R5 ;  /* 0x0000000506003986 */ /* 0x0007e2000c10113c */
[----:B------:R-:W-:-:S02]  /*56dd0*/  ISETP.GE.AND P3, PT, R0, R189, PT ;  /* 0x000000bd0000720c */ /* 0x000fc40003f66270 */
[C---:B------:R-:W-:Y:S01]  /*56de0*/  PRMT R0, R70.reuse, 0x7772, RZ ;  /* 0x0000777246007816 */ /* 0x040fe200000000ff */
[----:B------:R-:W2:Y:S01]  /*56df0*/  LDL.LU.64 R238, [R1+0xb48] ;  /* 0x000b480001ee7983 */ /* 0x000ea20000300a00 */
[----:B------:R-:W-:Y:S02]  /*56e00*/  PRMT R70, R70, 0x7773, RZ ;  /* 0x0000777346467816 */ /* 0x000fe400000000ff */
[----:B------:R-:W1:Y:S01]  /*56e10*/  LDC R65, c[0x0][0x228] ;  /* 0x00008a00ff417b82 */ /* 0x000e620000000800 */
[----:B------:R-:W-:Y:S01]  /*56e20*/  @P6 STG.E.U8 desc[UR60][R8.64], R3 ;  /* 0x0000000308006986 */ /* 0x000fe2000c10113c */
[----:B------:R-:W-:-:S03]  /*56e30*/  ISETP.LT.AND P6, PT, R234, R174, !P5 ;  /* 0x000000aeea00720c */ /* 0x000fc60006fc1270 */
[----:B---3--:R-:W3:Y:S03]  /*56e40*/  LDL.LU.64 R6, [R1+0xb38] ;  /* 0x000b380001067983 */ /* 0x008ee60000300a00 */
[----:B------:R-:W1:Y:S01]  /*56e50*/  LDC R174, c[0x0][0x228] ;  /* 0x00008a00ffae7b82 */ /* 0x000e620000000800 */
[----:B------:R-:W-:Y:S01]  /*56e60*/  @P2 STG.E.U8 desc[UR60][R10.64], R0 ;  /* 0x000000000a002986 */ /* 0x000fe2000c10113c */
[----:B------:R-:W-:Y:S02]  /*56e70*/  ISETP.LT.AND P2, PT, R237, R172, !P5 ;  /* 0x000000aced00720c */ /* 0x000fe40006f41270 */
[----:B------:R-:W-:Y:S01]  /*56e80*/  PRMT R5, R66, 0x7770, RZ ;  /* 0x0000777042057816 */ /* 0x000fe200000000ff */
[----:B------:R0:W-:Y:S01]  /*56e90*/  @P1 STG.E.U8 desc[UR60][R18.64], R70 ;  /* 0x0000004612001986 */ /* 0x0001e2000c10113c */
[----:B------:R-:W-:Y:S02]  /*56ea0*/  ISETP.LT.AND P1, PT, R236, R69, !P5 ;  /* 0x00000045ec00720c */ /* 0x000fe40006f21270 */
[----:B------:R-:W3:Y:S01]  /*56eb0*/  LDC R172, c[0x0][0x228] ;  /* 0x00008a00ffac7b82 */ /* 0x000ee20000000800 */
[----:B0-----:R-:W-:Y:S01]  /*56ec0*/  ISETP.LT.AND P5, PT, R235, R68, !P5 ;  /* 0x00000044eb00720c */ /* 0x001fe20006fa1270 */
[----:B------:R-:W3:Y:S01]  /*56ed0*/  LDL.LU.64 R18, [R1+0xb30] ;  /* 0x000b300001127983 */ /* 0x000ee20000300a00 */
[----:B------:R-:W-:-:S05]  /*56ee0*/  VIADD R0, R4, 0x7 ;  /* 0x0000000704007836 */ /* 0x000fca0000000000 */
[----:B------:R-:W0:Y:S01]  /*56ef0*/  LDC R70, c[0x0][0x228] ;  /* 0x00008a00ff467b82 */ /* 0x000e220000000800 */
[----:B------:R-:W3:Y:S04]  /*56f00*/  LDL.LU.64 R10, [R1+0xb28] ;  /* 0x000b2800010a7983 */ /* 0x000ee80000300a00 */
[----:B------:R-:W3:Y:S04]  /*56f10*/  LDL.LU.64 R8, [R1+0xb08] ;  /* 0x000b080001087983 */ /* 0x000ee80000300a00 */
[----:B------:R-:W3:Y:S01]  /*56f20*/  LDL.LU.64 R68, [R1+0xb50] ;  /* 0x000b500001447983 */ /* 0x000ee20000300a00 */
[----:B------:R-:W-:-:S03]  /*56f30*/  PRMT R3, R66, 0x7771, RZ ;  /* 0x0000777142037816 */ /* 0x000fc600000000ff */
[----:B----4-:R4:W-:Y:S01]  /*56f40*/  @P6 STG.E.U8 desc[UR60][R12.64], R5 ;  /* 0x000000050c006986 */ /* 0x0109e2000c10113c */
[----:B--2---:R-:W-:Y:S02]  /*56f50*/  ISETP.GE.AND P6, PT, R0, R188, PT ;  /* 0x000000bc0000720c */ /* 0x004fe40003fc6270 */
[C---:B------:R-:W-:Y:S02]  /*56f60*/  PRMT R0, R66.reuse, 0x7772, RZ ;  /* 0x0000777242007816 */ /* 0x040fe400000000ff */
[----:B------:R-:W-:Y:S02]  /*56f70*/  PRMT R66, R66, 0x7773, RZ ;  /* 0x0000777342427816 */ /* 0x000fe400000000ff */
[----:B----4-:R-:W-:Y:S01]  /*56f80*/  PRMT R5, R71, 0x7773, RZ ;  /* 0x0000777347057816 */ /* 0x010fe200000000ff */
[----:B------:R-:W2:Y:S04]  /*56f90*/  LDL.LU.64 R12, [R1+0x2248] ;  /* 0x00224800010c7983 */ /* 0x000ea80000300a00 */
[----:B------:R-:W4:Y:S04]  /*56fa0*/  LDL.LU.64 R188, [R1+0xaf8] ;  /* 0x000af80001bc7983 */ /* 0x000f280000300a00 */
[----:B---3--:R3:W-:Y:S01]  /*56fb0*/  @P2 STG.E.U8 desc[UR60][R68.64], R3 ;  /* 0x0000000344002986 */ /* 0x0087e2000c10113c */
[----:B-1----:R-:W-:-:S02]  /*56fc0*/  ISETP.LT.AND P2, PT, R234, R64, !P3 ;  /* 0x00000040ea00720c */ /* 0x002fc40005f41270 */
[----:B------:R-:W1:Y:S01]  /*56fd0*/  LDC R64, c[0x0][0x22c] ;  /* 0x00008b00ff407b82 */ /* 0x000e620000000800 */
[----:B------:R0:W-:Y:S01]  /*56fe0*/  @P1 STG.E.U8 desc[UR60][R238.64], R0 ;  /* 0x00000000ee001986 */ /* 0x0001e2000c10113c */
[----:B------:R-:W-:-:S03]  /*56ff0*/  ISETP.LT.AND P1, PT, R237, R174, !P3 ;  /* 0x000000aeed00720c */ /* 0x000fc60005f21270 */
[----:B------:R0:W-:Y:S01]  /*57000*/  @P5 STG.E.U8 desc[UR60][R6.64], R66 ;  /* 0x0000004206005986 */ /* 0x0001e2000c10113c */
[C---:B---3--:R-:W-:Y:S02]  /*57010*/  PRMT R3, R71.reuse, 0x7772, RZ ;  /* 0x0000777247037816 */ /* 0x048fe400000000ff */
[----:B------:R-:W3:Y:S01]  /*57020*/  LDC R69, c[0x0][0x228] ;  /* 0x00008a00ff457b82 */ /* 0x000ee20000000800 */
[C---:B0-----:R-:W-:Y:S01]  /*57030*/  PRMT R0, R71.reuse, 0x7770, RZ ;  /* 0x0000777047007816 */ /* 0x041fe200000000ff */
[----:B------:R-:W2:Y:S01]  /*57040*/  LDL.LU.64 R238, [R1+0xaf0] ;  /* 0x000af00001ee7983 */ /* 0x000ea20000300a00 */
[----:B------:R-:W-:-:S03]  /*57050*/  PRMT R71, R71, 0x7771, RZ ;  /* 0x0000777147477816 */ /* 0x000fc600000000ff */
[----:B------:R-:W2:Y:S02]  /*57060*/  LDL.LU.64 R6, [R1+0xae0] ;  /* 0x000ae00001067983 */ /* 0x000ea40000300a00 */
[----:B------:R-:W0:Y:S02]  /*57070*/  LDC R68, c[0x0][0x22c] ;  /* 0x00008b00ff447b82 */ /* 0x000e240000000800 */
[----:B------:R1:W-:Y:S01]  /*57080*/  @P2 STG.E.U8 desc[UR60][R18.64], R0 ;  /* 0x0000000012002986 */ /* 0x0003e2000c10113c */
[----:B------:R-:W-:-:S03]  /*57090*/  ISETP.LT.AND P2, PT, R234, R70, !P6 ;  /* 0x00000046ea00720c */ /* 0x000fc60007741270 */
[----:B------:R1:W-:Y:S02]  /*570a0*/  @P1 STG.E.U8 desc[UR60][R10.64], R71 ;  /* 0x000000470a001986 */ /* 0x0003e4000c10113c */
[----:B------:R-:W2:Y:S02]  /*570b0*/  LDC R66, c[0x0][0x228] ;  /* 0x00008a00ff427b82 */ /* 0x000ea40000000800 */
[----:B-1----:R-:W2:Y:S04]  /*570c0*/  LDL.LU.64 R18, [R1+0x2240] ;  /* 0x0022400001127983 */ /* 0x002ea80000300a00 */
[----:B------:R-:W2:Y:S04]  /*570d0*/  LDL.LU.64 R10, [R1+0x2238] ;  /* 0x00223800010a7983 */ /* 0x000ea80000300a00 */
[----:B------:R-:W4:Y:S01]  /*570e0*/  LDL.LU.64 R70, [R1+0xb00] ;  /* 0x000b000001467983 */ /* 0x000f220000300a00 */
[----:B------:R-:W-:-:S02]  /*570f0*/  ISETP.LT.AND P5, PT, R236, R65, !P3 ;  /* 0x00000041ec00720c */ /* 0x000fc40005fa1270 */
[----:B------:R-:W-:Y:S01]  /*57100*/  ISETP.LT.AND P3, PT, R235, R172, !P3 ;  /* 0x000000aceb00720c */ /* 0x000fe20005f61270 */
[----:B------:R-:W-:Y:S01]  /*57110*/  VIADD R0, R4, 0x79 ;  /* 0x0000007904007836 */ /* 0x000fe20000000000 */
[----:B------:R-:W1:Y:S04]  /*57120*/  LDC R65, c[0x0][0x228] ;  /* 0x00008a00ff417b82 */ /* 0x000e680000000800 */
[----:B------:R-:W-:Y:S01]  /*57130*/  ISETP.GE.AND P1, PT, R0, R241, PT ;  /* 0x000000f10000720c */ /* 0x000fe20003f26270 */
[----:B------:R-:W-:Y:S01]  /*57140*/  VIADD R0, R4, 0x8 ;  /* 0x0000000804007836 */ /* 0x000fe20000000000 */
[----:B------:R-:W2:Y:S04]  /*57150*/  LDL.LU.64 R240, [R1+0xab8] ;  /* 0x000ab80001f07983 */ /* 0x000ea80000300a00 */
[----:B------:R0:W-:Y:S01]  /*57160*/  @P5 STG.E.U8 desc[UR60][R8.64], R3 ;  /* 0x0000000308005986 */ /* 0x0001e2000c10113c */
[----:B---3--:R-:W-:-:S02]  /*57170*/  ISETP.LT.AND P5, PT, R237, R69, !P6 ;  /* 0x00000045ed00720c */ /* 0x008fc400077a1270 */
[C---:B0-----:R-:W-:Y:S01]  /*57180*/  PRMT R3, R67.reuse, 0x7770, RZ ;  /* 0x0000777043037816 */ /* 0x041fe200000000ff */
[----:B------:R-:W3:Y:S04]  /*57190*/  LDL.LU.64 R8, [R1+0x2230] ;  /* 0x0022300001087983 */ /* 0x000ee80000300a00 */
[----:B----4-:R0:W-:Y:S01]  /*571a0*/  @P3 STG.E.U8 desc[UR60][R70.64], R5 ;  /* 0x0000000546003986 */ /* 0x0101e2000c10113c */
[----:B------:R-:W-:Y:S01]  /*571b0*/  ISETP.GE.AND P3, PT, R0, R64, PT ;  /* 0x000000400000720c */ /* 0x000fe20003f66270 */
[----:B------:R-:W-:Y:S01]  /*571c0*/  VIADD R0, R4, 0x9 ;  /* 0x0000000904007836 */ /* 0x000fe20000000000 */
[----:B------:R-:W4:Y:S01]  /*571d0*/  LDC R64, c[0x0][0x228] ;  /* 0x00008a00ff407b82 */ /* 0x000f220000000800 */
[----:B------:R1:W-:Y:S03]  /*571e0*/  @P2 STG.E.U8 desc[UR60][R188.64], R3 ;  /* 0x00000003bc002986 */ /* 0x0003e6000c10113c */
[----:B------:R-:W-:Y:S01]  /*571f0*/  ISETP.GE.AND P2, PT, R0, R68, PT ;  /* 0x000000440000720c */ /* 0x000fe20003f46270 */
[----:B0-----:R-:W3:Y:S03]  /*57200*/  LDL.LU.64 R70, [R1+0xab0] ;  /* 0x000ab00001467983 */ /* 0x001ee60000300a00 */
[----:B------:R-:W0:Y:S01]  /*57210*/  LDC R5, c[0x0][0x22c] ;  /* 0x00008b00ff057b82 */ /* 0x000e220000000800 */
[----:B-1----:R-:W3:Y:S04]  /*57220*/  LDL.LU.64 R188, [R1+0xaa8] ;  /* 0x000aa80001bc7983 */ /* 0x002ee80000300a00 */
[----:B------:R-:W3:Y:S01]  /*57230*/  LDL.LU.64 R68, [R1+0xac0] ;  /* 0x000ac00001447983 */ /* 0x000ee20000300a00 */
[----:B------:R-:W-:-:S02]  /*57240*/  PRMT R0, R67, 0x7771, RZ ;  /* 0x0000777143007816 */ /* 0x000fc400000000ff */
[----:B------:R-:W1:Y:S03]  /*57250*/  LDC R3, c[0x0][0x228] ;  /* 0x00008a00ff037b82 */ /* 0x000e660000000800 */
[----:B--2---:R2:W-:Y:S04]  /*57260*/  @P5 STG.E.U8 desc[UR60][R238.64], R0 ;  /* 0x00000000ee005986 */ /* 0x0045e8000c10113c */
[----:B--2---:R-:W2:Y:S01]  /*57270*/  LDL.LU.64 R238, [R1+0xa90] ;  /* 0x000a900001ee7983 */ /* 0x004ea20000300a00 */
[----:B------:R-:W-:Y:S02]  /*57280*/  ISETP.LT.AND P5, PT, R236, R66, !P6 ;  /* 0x00000042ec00720c */ /* 0x000fe400077a1270 */
[----:B------:R-:W-:-:S02]  /*57290*/  ISETP.LT.AND P6, PT, R235, R65, !P6 ;  /* 0x00000041eb00720c */ /* 0x000fc400077c1270 */
[C---:B------:R-:W-:Y:S02]  /*572a0*/  PRMT R0, R67.reuse, 0x7772, RZ ;  /* 0x0000777243007816 */ /* 0x040fe400000000ff */
[----:B------:R-:W-:-:S07]  /*572b0*/  PRMT R67, R67, 0x7773, RZ ;  /* 0x0000777343437816 */ /* 0x000fce00000000ff */
[----:B------:R4:W-:Y:S04]  /*572c0*/  @P5 STG.E.U8 desc[UR60][R6.64], R0 ;  /* 0x0000000006005986 */ /* 0x0009e8000c10113c */
[----:B----4-:R4:W5:Y:S01]  /*572d0*/  LDL.LU.64 R6, [R1+0x2228] ;  /* 0x0022280001067983 */ /* 0x0109620000300a00 */
[----:B------:R-:W-:Y:S01]  /*572e0*/  ISETP.LT.AND P5, PT, R234, R64, !P3 ;  /* 0x00000040ea00720c */ /* 0x000fe20005fa1270 */
[----:B------:R-:W-:Y:S01]  /*572f0*/  VIADD R0, R4, 0xa ;  /* 0x0000000a04007836 */ /* 0x000fe20000000000 */
[----:B------:R-:W4:Y:S01]  /*57300*/  LDC R64, c[0x0][0x228] ;  /* 0x00008a00ff407b82 */ /* 0x000f220000000800 */
[----:B---3--:R3:W-:Y:S04]  /*57310*/  @P6 STG.E.U8 desc[UR60][R68.64], R67 ;  /* 0x0000004344006986 */ /* 0x0087e8000c10113c */
[----:B---3--:R-:W3:Y:S04]  /*57320*/  LDL.LU.64 R66, [R1+0xa88] ;  /* 0x000a880001427983 */ /* 0x008ee80000300a00 */
[----:B------:R-:W3:Y:S01]  /*57330*/  LDL.LU.64 R68, [R1+0xa80] ;  /* 0x000a800001447983 */ /* 0x000ee20000300a00 */
[----:B0-----:R-:W-:-:S02]  /*57340*/  ISETP.GE.AND P6, PT, R0, R5, PT ;  /* 0x000000050000720c */ /* 0x001fc40003fc6270 */
[----:B------:R-:W-:Y:S01]  /*57350*/  PRMT R0, R60, 0x7770, RZ ;  /* 0x000077703c007816 */ /* 0x000fe200000000ff */
[----:B------:R-:W0:Y:S04]  /*57360*/  LDC R5, c[0x0][0x228] ;  /* 0x00008a00ff057b82 */ /* 0x000e280000000800 */
[----:B------:R4:W-:Y:S01]  /*57370*/  @P5 STG.E.U8 desc[UR60][R240.64], R0 ;  /* 0x00000000f0005986 */ /* 0x0009e2000c10113c */
[----:B-1----:R-:W-:-:S03]  /*57380*/  ISETP.LT.AND P5, PT, R237, R3, !P3 ;  /* 0x00000003ed00720c */ /* 0x002fc60005fa1270 */
[----:B------:R-:W1:Y:S01]  /*57390*/  LDC R3, c[0x0][0x228] ;  /* 0x00008a00ff037b82 */ /* 0x000e620000000800 */
[----:B----4-:R-:W4:Y:S01]  /*573a0*/  LDL.LU.64 R240, [R1+0xa60] ;  /* 0x000a600001f07983 */ /* 0x010f220000300a00 */
[----:B------:R-:W-:-:S08]  /*573b0*/  PRMT R0, R60, 0x7771, RZ ;  /* 0x000077713c007816 */ /* 0x000fd000000000ff */
[----:B------:R2:W-:Y:S04]  /*573c0*/  @P5 STG.E.U8 desc[UR60][R70.64], R0 ;  /* 0x0000000046005986 */ /* 0x0005e8000c10113c */
[----:B--2---:R-:W2:Y:S01]  /*573d0*/  LDL.LU.64 R70, [R1+0xa58] ;  /* 0x000a580001467983 */ /* 0x004ea20000300a00 */
[----:B0-----:R-:W-:Y:S02]  /*573e0*/  ISETP.LT.AND P5, PT, R236, R5, !P3 ;  /* 0x00000005ec00720c */ /* 0x001fe40005fa1270 */
[----:B------:R-:W-:Y:S01]  /*573f0*/  PRMT R0, R60, 0x7772, RZ ;  /* 0x000077723c007816 */ /* 0x000fe200000000ff */
[----:B------:R-:W0:Y:S10]  /*57400*/  LDC R5, c[0x0][0x22c] ;  /* 0x00008b00ff057b82 */ /* 0x000e340000000800 */
[----:B------:R1:W-:Y:S02]  /*57410*/  @P5 STG.E.U8 desc[UR60][R188.64], R0 ;  /* 0x00000000bc005986 */ /* 0x0003e4000c10113c */
[----:B-1----:R-:W-:-:S02]  /*57420*/  ISETP.LT.AND P3, PT, R235, R3, !P3 ;  /* 0x00000003eb00720c */ /* 0x002fc40005f61270 */
[----:B------:R-:W-:Y:S01]  /*57430*/  PRMT R60, R60, 0x7773, RZ ;  /* 0x000077733c3c7816 */ /* 0x000fe200000000ff */
[----:B------:R-:W1:Y:S01]  /*57440*/  LDC R3, c[0x0][0x228] ;  /* 0x00008a00ff037b82 */ /* 0x000e620000000800 */
[----:B------:R-:W2:Y:S09]  /*57450*/  LDL.LU.64 R188, [R1+0xa50] ;  /* 0x000a500001bc7983 */ /* 0x000eb20000300a00 */
[----:B------:R0:W-:Y:S04]  /*57460*/  @P3 STG.E.U8 desc[UR60][R238.64], R60 ;  /* 0x0000003cee003986 */ /* 0x0001e8000c10113c */
[----:B0-----:R-:W2:Y:S01]  /*57470*/  LDL.LU.64 R238, [R1+0xa48] ;  /* 0x000a480001ee7983 */ /* 0x001ea20000300a00 */
[----:B------:R-:W-:Y:S01]  /*57480*/  ISETP.LT.AND P5, PT, R234, R64, !P2 ;  /* 0x00000040ea00720c */ /* 0x000fe200057a1270 */
[----:B------:R-:W-:Y:S01]  /*57490*/  VIADD R0, R4, 0xb ;  /* 0x0000000b04007836 */ /* 0x000fe20000000000 */
[----:B------:R-:W0:Y:S04]  /*574a0*/  LDC R60, c[0x0][0x228] ;  /* 0x00008a00ff3c7b82 */ /* 0x000e280000000800 */
[----:B------:R-:W-:-:S02]  /*574b0*/  ISETP.GE.AND P3, PT, R0, R5, PT ;  /* 0x000000050000720c */ /* 0x000fc40003f66270 */
[----:B------:R-:W-:Y:S02]  /*574c0*/  PRMT R0, R56, 0x7770, RZ ;  /* 0x0000777038007816 */ /* 0x000fe400000000ff */
[----:B------:R-:W0:Y:S03]  /*574d0*/  LDC R5, c[0x0][0x228] ;  /* 0x00008a00ff057b82 */ /* 0x000e260000000800 */
[----:B---3--:R3:W-:Y:S01]  /*574e0*/  @P5 STG.E.U8 desc[UR60][R66.64], R0 ;  /* 0x0000000042005986 */ /* 0x0087e2000c10113c */
[----:B-1----:R-:W-:-:S04]  /*574f0*/  ISETP.LT.AND P5, PT, R237, R3, !P2 ;  /* 0x00000003ed00720c */ /* 0x002fc800057a1270 */
[----:B------:R-:W1:Y:S01]  /*57500*/  LDC R3, c[0x0][0x228] ;  /* 0x00008a00ff037b82 */ /* 0x000e620000000800 */
[----:B---3--:R-:W3:Y:S01]  /*57510*/  LDL.LU.64 R66, [R1+0xa38] ;  /* 0x000a380001427983 */ /* 0x008ee20000300a00 */
[----:B------:R-:W-:-:S07]  /*57520*/  PRMT R0, R56, 0x7771, RZ ;  /* 0x0000777138007816 */ /* 0x000fce00000000ff */
[----:B------:R0:W-:Y:S04]  /*57530*/  @P5 STG.E.U8 desc[UR60][R68.64], R0 ;  /* 0x0000000044005986 */ /* 0x0001e8000c10113c */
[----:B0-----:R-:W3:Y:S01]  /*57540*/  LDL.LU.64 R68, [R1+0xa18] ;  /* 0x000a180001447983 */ /* 0x001ee20000300a00 */
[----:B------:R-:W-:Y:S02]  /*57550*/  ISETP.LT.AND P5, PT, R236, R5, !P2 ;  /* 0x00000005ec00720c */ /* 0x000fe400057a1270 */
[C---:B------:R-:W-:Y:S01]  /*57560*/  PRMT R0, R56.reuse, 0x7772, RZ ;  /* 0x0000777238007816 */ /* 0x040fe200000000ff */
[----:B------:R-:W0:Y:S01]  /*57570*/  LDC R5, c[0x0][0x22c] ;  /* 0x00008b00ff057b82 */ /* 0x000e220000000800 */
[----:B-1----:R-:W-:Y:S02]  /*57580*/  ISETP.LT.AND P2, PT, R235, R3, !P2 ;  /* 0x00000003eb00720c */ /* 0x002fe40005741270 */
[----:B------:R-:W-:-:S05]  /*57590*/  PRMT R56, R56, 0x7773, RZ ;  /* 0x0000777338387816 */ /* 0x000fca00000000ff */
[----:B------:R-:W1:Y:S02]  /*575a0*/  LDC R3, c[0x0][0x228] ;  /* 0x00008a00ff037b82 */ /* 0x000e640000000800 */
[----:B----4-:R4:W-:Y:S04]  /*575b0*/  @P5 STG.E.U8 desc[UR60][R240.64], R0 ;  /* 0x00000000f0005986 */ /* 0x0109e8000c10113c */
[----:B----4-:R-:W4:Y:S04]  /*575c0*/  LDL.LU.64 R240, [R1+0xa10] ;  /* 0x000a100001f07983 */ /* 0x010f280000300a00 */
[----:B--2---:R2:W-:Y:S04]  /*575d0*/  @P2 STG.E.U8 desc[UR60][R70.64], R56 ;  /* 0x0000003846002986 */ /* 0x0045e8000c10113c */
[----:B--2---:R-:W2:Y:S01]  /*575e0*/  LDL.LU.64 R70, [R1+0xa08] ;  /* 0x000a080001467983 */ /* 0x004ea20000300a00 */
[----:B------:R-:W-:Y:S01]  /*575f0*/  ISETP.LT.AND P5, PT, R234, R60, !P6 ;  /* 0x0000003cea00720c */ /* 0x000fe200077a1270 */
[----:B------:R-:W-:Y:S01]  /*57600*/  VIADD R0, R4, 0xc ;  /* 0x0000000c04007836 */ /* 0x000fe20000000000 */
[----:B------:R-:W3:Y:S04]  /*57610*/  LDC R56, c[0x0][0x228] ;  /* 0x00008a00ff387b82 */ /* 0x000ee80000000800 */
[----:B0-----:R-:W-:-:S02]  /*57620*/  ISETP.GE.AND P2, PT, R0, R5, PT ;  /* 0x000000050000720c */ /* 0x001fc40003f46270 */
[----:B------:R-:W-:Y:S02]  /*57630*/  PRMT R0, R61, 0x7770, RZ ;  /* 0x000077703d007816 */ /* 0x000fe400000000ff */
[----:B------:R-:W0:Y:S03]  /*57640*/  LDC R5, c[0x0][0x228] ;  /* 0x00008a00ff057b82 */ /* 0x000e260000000800 */
[----:B------:R1:W-:Y:S02]  /*57650*/  @P5 STG.E.U8 desc[UR60][R188.64], R0 ;  /* 0x00000000bc005986 */ /* 0x0003e4000c10113c */
[----:B-1----:R-:W-:-:S03]  /*57660*/  ISETP.LT.AND P5, PT, R237, R3, !P6 ;  /* 0x00000003ed00720c */ /* 0x002fc600077a1270 */
[----:B------:R-:W1:Y:S01]  /*57670*/  LDC R3, c[0x0][0x228] ;  /* 0x00008a00ff037b82 */ /* 0x000e620000000800 */
[----:B------:R-:W2:Y:S01]  /*57680*/  LDL.LU.64 R188, [R1+0xa00] ;  /* 0x000a000001bc7983 */ /* 0x000ea20000300a00 */
[----:B------:R-:W-:-:S06]  /*57690*/  PRMT R0, R61, 0x7771, RZ ;  /* 0x000077713d007816 */ /* 0x000fcc00000000ff */
[----:B------:R-:W2:Y:S02]  /*576a0*/  LDC R60, c[0x0][0x228] ;  /* 0x00008a00ff3c7b82 */ /* 0x000ea40000000800 */
[----:B------:R0:W-:Y:S04]  /*576b0*/  @P5 STG.E.U8 desc[UR60][R238.64], R0 ;  /* 0x00000000ee005986 */ /* 0x0001e8000c10113c */
[----:B0-----:R-:W2:Y:S01]  /*576c0*/  LDL.LU.64 R238, [R1+0x9f0] ;  /* 0x0009f00001ee7983 */ /* 0x001ea20000300a00 */
[----:B------:R-:W-:Y:S02]  /*576d0*/  ISETP.LT.AND P5, PT, R236, R5, !P6 ;  /* 0x00000005ec00720c */ /* 0x000fe400077a1270 */
[----:B------:R-:W-:Y:S01]  /*576e0*/  PRMT R0, R61, 0x7772, RZ ;  /* 0x000077723d007816 */ /* 0x000fe200000000ff */
[----:B------:R-:W0:Y:S01]  /*576f0*/  LDC R5, c[0x0][0x22c] ;  /* 0x00008b00ff057b82 */ /* 0x000e220000000800 */
[----:B-1----:R-:W-:-:S02]  /*57700*/  ISETP.LT.AND P6, PT, R235, R3, !P6 ;  /* 0x00000003eb00720c */ /* 0x002fc400077c1270 */
[----:B------:R-:W-:-:S05]  /*57710*/  PRMT R61, R61, 0x7773, RZ ;  /* 0x000077733d3d7816 */ /* 0x000fca00000000ff */
[----:B------:R-:W1:Y:S02]  /*57720*/  LDC R3, c[0x0][0x228] ;  /* 0x00008a00ff037b82 */ /* 0x000e640000000800 */
[----:B---3--:R3:W-:Y:S04]  /*57730*/  @P5 STG.E.U8 desc[UR60][R66.64], R0 ;  /* 0x0000000042005986 */ /* 0x0087e8000c10113c */
[----:B---3--:R-:W3:Y:S04]  /*57740*/  LDL.LU.64 R66, [R1+0x9e8] ;  /* 0x0009e80001427983 */ /* 0x008ee80000300a00 */
[----:B------:R0:W-:Y:S04]  /*57750*/  @P6 STG.E.U8 desc[UR60][R68.64], R61 ;  /* 0x0000003d44006986 */ /* 0x0001e8000c10113c */
[----:B0-----:R-:W3:Y:S01]  /*57760*/  LDL.LU.64 R68, [R1+0x9e0] ;  /* 0x0009e00001447983 */ /* 0x001ee20000300a00 */
[----:B------:R-:W-:Y:S01]  /*57770*/  ISETP.LT.AND P5, PT, R234, R56, !P3 ;  /* 0x00000038ea00720c */ /* 0x000fe20005fa1270 */
[----:B------:R-:W-:Y:S01]  /*57780*/  VIADD R0, R4, 0xd ;  /* 0x0000000d04007836 */ /* 0x000fe20000000000 */
[----:B------:R-:W0:Y:S04]  /*57790*/  LDC R56, c[0x0][0x228] ;  /* 0x00008a00ff387b82 */ /* 0x000e280000000800 */
[----:B------:R-:W-:-:S02]  /*577a0*/  ISETP.GE.AND P6, PT, R0, R5, PT ;  /* 0x000000050000720c */ /* 0x000fc40003fc6270 */
[----:B------:R-:W-:Y:S02]  /*577b0*/  PRMT R0, R57, 0x7770, RZ ;  /* 0x0000777039007816 */ /* 0x000fe400000000ff */
[----:B------:R-:W0:Y:S03]  /*577c0*/  LDC R5, c[0x0][0x228] ;  /* 0x00008a00ff057b82 */ /* 0x000e260000000800 */
[----:B----4-:R4:W-:Y:S01]  /*577d0*/  @P5 STG.E.U8 desc[UR60][R240.64], R0 ;  /* 0x00000000f0005986 */ /* 0x0109e2000c10113c */
[----:B-1----:R-:W-:-:S04]  /*577e0*/  ISETP.LT.AND P5, PT, R237, R3, !P3 ;  /* 0x00000003ed00720c */ /* 0x002fc80005fa1270 */
[----:B------:R-:W1:Y:S01]  /*577f0*/  LDC R3, c[0x0][0x228] ;  /* 0x00008a00ff037b82 */ /* 0x000e620000000800 */
[----:B----4-:R-:W4:Y:S01]  /*57800*/  LDL.LU.64 R240, [R1+0x9c0] ;  /* 0x0009c00001f07983 */ /* 0x010f220000300a00 */
[----:B------:R-:W-:-:S06]  /*57810*/  PRMT R0, R57, 0x7771, RZ ;  /* 0x0000777139007816 */ /* 0x000fcc00000000ff */
[----:B------:R-:W4:Y:S01]  /*57820*/  LDC R61, c[0x0][0x228] ;  /* 0x00008a00ff3d7b82 */ /* 0x000f220000000800 */
[----:B--2---:R2:W-:Y:S04]  /*57830*/  @P5 STG.E.U8 desc[UR60][R70.64], R0 ;  /* 0x0000000046005986 */ /* 0x0045e8000c10113c */
[----:B--2---:R-:W2:Y:S01]  /*57840*/  LDL.LU.64 R70, [R1+0x9b8] ;  /* 0x0009b80001467983 */ /* 0x004ea20000300a00 */
[----:B0-----:R-:W-:Y:S02]  /*57850*/  ISETP.LT.AND P5, PT, R236, R5, !P3 ;  /* 0x00000005ec00720c */ /* 0x001fe40005fa1270 */
[----:B------:R-:W-:Y:S01]  /*57860*/  PRMT R0, R57, 0x7772, RZ ;  /* 0x0000777239007816 */ /* 0x000fe200000000ff */
[----:B------:R-:W0:Y:S10]  /*57870*/  LDC R5, c[0x0][0x228] ;  /* 0x00008a00ff057b82 */ /* 0x000e340000000800 */
[----:B------:R1:W-:Y:S01]  /*57880*/  @P5 STG.E.U8 desc[UR60][R188.64], R0 ;  /* 0x00000000bc005986 */ /* 0x0003e2000c10113c */
[----:B------:R-:W-:-:S02]  /*57890*/  ISETP.LT.AND P3, PT, R235, R56, !P3 ;  /* 0x00000038eb00720c */ /* 0x000fc40005f61270 */
[----:B------:R-:W-:Y:S01]  /*578a0*/  PRMT R57, R57, 0x7773, RZ ;  /* 0x0000777339397816 */ /* 0x000fe200000000ff */
[----:B------:R-:W3:Y:S01]  /*578b0*/  LDC R56, c[0x0][0x22c] ;  /* 0x00008b00ff387b82 */ /* 0x000ee20000000800 */
[----:B-1----:R-:W2:Y:S09]  /*578c0*/  LDL.LU.64 R188, [R1+0x9b0] ;  /* 0x0009b00001bc7983 */ /* 0x002eb20000300a00 */
[----:B------:R1:W-:Y:S04]  /*578d0*/  @P3 STG.E.U8 desc[UR60][R238.64], R57 ;  /* 0x00000039ee003986 */ /* 0x0003e8000c10113c */
[----:B-1----:R-:W2:Y:S01]  /*578e0*/  LDL.LU.64 R238, [R1+0x9a8] ;  /* 0x0009a80001ee7983 */ /* 0x002ea20000300a00 */
[----:B------:R-:W-:Y:S01]  /*578f0*/  ISETP.LT.AND P5, PT, R234, R3, !P2 ;  /* 0x00000003ea00720c */ /* 0x000fe200057a1270 */
[----:B------:R-:W-:Y:S01]  /*57900*/  VIADD R0, R4, 0xe ;  /* 0x0000000e04007836 */ /* 0x000fe20000000000 */
[----:B------:R-:W-:Y:S01]  /*57910*/  PRMT R3, R62, 0x7770, RZ ;  /* 0x000077703e037816 */ /* 0x000fe200000000ff */
[----:B------:R-:W2:Y:S01]  /*57920*/  LDL.LU.64 R64, [R1+0x998] ;  /* 0x0009980001407983 */ /* 0x000ea20000300a00 */
[----:B0-----:R-:W-:Y:S01]  /*57930*/  ISETP.LT.AND P3, PT, R237, R5, !P2 ;  /* 0x00000005ed00720c */ /* 0x001fe20005761270 */
[----:B------:R-:W0:Y:S08]  /*57940*/  LDC R57, c[0x0][0x228] ;  /* 0x00008a00ff397b82 */ /* 0x000e300000000800 */
[----:B------:R-:W1:Y:S01]  /*57950*/  LDC R5, c[0x0][0x228] ;  /* 0x00008a00ff057b82 */ /* 0x000e620000000800 */
[----:B---3--:R3:W-:Y:S01]  /*57960*/  @P5 STG.E.U8 desc[UR60][R66.64], R3 ;  /* 0x0000000342005986 */ /* 0x0087e2000c10113c */
[----:B------:R-:W-:-:S02]  /*57970*/  ISETP.GE.AND P5, PT, R0, R56, PT ;  /* 0x000000380000720c */ /* 0x000fc40003fa6270 */
[----:B------:R-:W-:-:S04]  /*57980*/  PRMT R0, R62, 0x7771, RZ ;  /* 0x000077713e007816 */ /* 0x000fc800000000ff */
[----:B------:R-:W0:Y:S01]  /*57990*/  LDC R56, c[0x0][0x228] ;  /* 0x00008a00ff387b82 */ /* 0x000e220000000800 */
[----:B---3--:R-:W3:Y:S07]  /*579a0*/  LDL.LU.64 R66, [R1+0x978] ;  /* 0x0009780001427983 */ /* 0x008eee0000300a00 */
[----:B------:R-:W0:Y:S01]  /*579b0*/  LDC R3, c[0x0][0x228] ;  /* 0x00008a00ff037b82 */ /* 0x000e220000000800 */
[----:B------:R1:W-:Y:S04]  /*579c0*/  @P3 STG.E.U8 desc[UR60][R68.64], R0 ;  /* 0x0000000044003986 */ /* 0x0003e8000c10113c */
[----:B-1----:R-:W3:Y:S01]  /*579d0*/  LDL.LU.64 R68, [R1+0x970] ;  /* 0x0009700001447983 */ /* 0x002ee20000300a00 */
[----:B------:R-:W-:-:S02]  /*579e0*/  ISETP.LT.AND P3, PT, R236, R60, !P2 ;  /* 0x0000003cec00720c */ /* 0x000fc40005761270 */
[C---:B------:R-:W-:Y:S02]  /*579f0*/  PRMT R0, R62.reuse, 0x7772, RZ ;  /* 0x000077723e007816 */ /* 0x040fe400000000ff */
[----:B------:R-:W-:Y:S02]  /*57a00*/  ISETP.LT.AND P2, PT, R235, R5, !P2 ;  /* 0x00000005eb00720c */ /* 0x000fe40005741270 */
[----:B------:R-:W-:Y:S01]  /*57a10*/  PRMT R62, R62, 0x7773, RZ ;  /* 0x000077733e3e7816 */ /* 0x000fe200000000ff */
[----:B------:R-:W1:Y:S06]  /*57a20*/  LDC R5, c[0x0][0x228] ;  /* 0x00008a00ff057b82 */ /* 0x000e6c0000000800 */
[----:B----4-:R4:W-:Y:S04]  /*57a30*/  @P3 STG.E.U8 desc[UR60][R240.64], R0 ;  /* 0x00000000f0003986 */ /* 0x0109e8000c10113c */
[----:B----4-:R-:W4:Y:S04]  /*57a40*/  LDL.LU.64 R240, [R1+0x968] ;  /* 0x0009680001f07983 */ /* 0x010f280000300a00 */
[----:B--2---:R2:W-:Y:S04]  /*57a50*/  @P2 STG.E.U8 desc[UR60][R70.64], R62 ;  /* 0x0000003e46002986 */ /* 0x0045e8000c10113c */
[----:B--2---:R-:W2:Y:S01]  /*57a60*/  LDL.LU.64 R70, [R1+0x958] ;  /* 0x0009580001467983 */ /* 0x004ea20000300a00 */
[----:B0-----:R-:W-:-:S02]  /*57a70*/  ISETP.LT.AND P3, PT, R234, R56, !P6 ;  /* 0x00000038ea00720c */ /* 0x001fc40007761270 */
[----:B------:R-:W-:Y:S01]  /*57a80*/  PRMT R0, R58, 0x7770, RZ ;  /* 0x000077703a007816 */ /* 0x000fe200000000ff */
[----:B------:R-:W0:Y:S10]  /*57a90*/  LDC R56, c[0x0][0x228] ;  /* 0x00008a00ff387b82 */ /* 0x000e340000000800 */
[----:B------:R1:W-:Y:S01]  /*57aa0*/  @P3 STG.E.U8 desc[UR60][R188.64], R0 ;  /* 0x00000000bc003986 */ /* 0x0003e2000c10113c */
[----:B------:R-:W-:-:S02]  /*57ab0*/  ISETP.LT.AND P2, PT, R237, R3, !P6 ;  /* 0x00000003ed00720c */ /* 0x000fc40007741270 */
[----:B------:R-:W0:Y:S01]  /*57ac0*/  LDC R3, c[0x0][0x228] ;  /* 0x00008a00ff037b82 */ /* 0x000e220000000800 */
[----:B-1----:R-:W2:Y:S01]  /*57ad0*/  LDL.LU.64 R188, [R1+0x948] ;  /* 0x0009480001bc7983 */ /* 0x002ea20000300a00 */
[----:B------:R-:W-:-:S09]  /*57ae0*/  PRMT R0, R58, 0x7771, RZ ;  /* 0x000077713a007816 */ /* 0x000fd200000000ff */
[----:B------:R1:W-:Y:S04]  /*57af0*/  @P2 STG.E.U8 desc[UR60][R238.64], R0 ;  /* 0x00000000ee002986 */ /* 0x0003e8000c10113c */
[----:B-1----:R-:W2:Y:S01]  /*57b00*/  LDL.LU.64 R238, [R1+0x940] ;  /* 0x0009400001ee7983 */ /* 0x002ea20000300a00 */
[----:B------:R-:W-:Y:S02]  /*57b10*/  ISETP.LT.AND P3, PT, R236, R57, !P6 ;  /* 0x00000039ec00720c */ /* 0x000fe40007761270 */
[----:B0-----:R-:W-:Y:S02]  /*57b20*/  ISETP.LT.AND P6, PT, R235, R56, !P6 ;  /* 0x00000038eb00720c */ /* 0x001fe400077c1270 */
[C---:B------:R-:W-:Y:S01]  /*57b30*/  PRMT R0, R58.reuse, 0x7772, RZ ;  /* 0x000077723a007816 */ /* 0x040fe200000000ff */
[----:B------:R-:W0:Y:S01]  /*57b40*/  LDC R56, c[0x0][0x228] ;  /* 0x00008a00ff387b82 */ /* 0x000e220000000800 */
[----:B------:R-:W-:-:S02]  /*57b50*/  PRMT R58, R58, 0x7773, RZ ;  /* 0x000077733a3a7816 */ /* 0x000fc400000000ff */
[----:B------:R-:W-:-:S05]  /*57b60*/  ISETP.LT.AND P2, PT, R234, R5, !P5 ;  /* 0x00000005ea00720c */ /* 0x000fca0006f41270 */
[----:B------:R1:W-:Y:S01]  /*57b70*/  @P3 STG.E.U8 desc[UR60][R64.64], R0 ;  /* 0x0000000040003986 */ /* 0x0003e2000c10113c */
[----:B------:R-:W-:Y:S01]  /*57b80*/  ISETP.LT.AND P3, PT, R237, R3, !P5 ;  /* 0x00000003ed00720c */ /* 0x000fe20006f61270 */
[----:B------:R-:W2:Y:S01]  /*57b90*/  LDC R5, c[0x0][0x22c] ;  /* 0x00008b00ff057b82 */ /* 0x000ea20000000800 */
[C---:B------:R-:W-:Y:S01]  /*57ba0*/  PRMT R3, R63.reuse, 0x7770, RZ ;  /* 0x000077703f037816 */ /* 0x040fe200000000ff */
[----:B-1----:R-:W-:Y:S01]  /*57bb0*/  VIADD R0, R4, 0x7a ;  /* 0x0000007a04007836 */ /* 0x002fe20000000000 */
[----:B---3--:R1:W-:Y:S04]  /*57bc0*/  @P6 STG.E.U8 desc[UR60][R66.64], R58 ;  /* 0x0000003a42006986 */ /* 0x0083e8000c10113c */
[----:B-1----:R-:W3:Y:S04]  /*57bd0*/  LDL.LU.64 R66, [R1+0x938] ;  /* 0x0009380001427983 */ /* 0x002ee80000300a00 */
[----:B------:R1:W-:Y:S04]  /*57be0*/  @P2 STG.E.U8 desc[UR60][R68.64], R3 ;  /* 0x0000000344002986 */ /* 0x0003e8000c10113c */
[----:B-1----:R-:W3:Y:S01]  /*57bf0*/  LDL.LU.64 R68, [R1+0x918] ;  /* 0x0009180001447983 */ /* 0x002ee20000300a00 */
[----:B------:R-:W-:-:S02]  /*57c00*/  PRMT R3, R63, 0x7771, RZ ;  /* 0x000077713f037816 */ /* 0x000fc400000000ff */
[----:B0-----:R-:W-:Y:S02]  /*57c10*/  ISETP.LT.AND P6, PT, R236, R56, !P5 ;  /* 0x00000038ec00720c */ /* 0x001fe40006fc1270 */
[----:B------:R-:W-:Y:S01]  /*57c20*/  ISETP.GE.AND P2, PT, R0, R245, PT ;  /* 0x000000f50000720c */ /* 0x000fe20003f46270 */
[----:B------:R-:W-:Y:S01]  /*57c30*/  VIADD R0, R4, 0x7b ;  /* 0x0000007b04007836 */ /* 0x000fe20000000000 */
[----:B----4-:R0:W-:Y:S04]  /*57c40*/  @P3 STG.E.U8 desc[UR60][R240.64], R3 ;  /* 0x00000003f0003986 */ /* 0x0101e8000c10113c */
[----:B------:R-:W-:Y:S01]  /*57c50*/  ISETP.GE.AND P3, PT, R0, R173, PT ;  /* 0x000000ad0000720c */ /* 0x000fe20003f66270 */
[----:B------:R-:W-:Y:S01]  /*57c60*/  VIADD R0, R4, 0xf ;  /* 0x0000000f04007836 */ /* 0x000fe20000000000 */
[----:B0-----:R-:W4:Y:S01]  /*57c70*/  LDL.LU.64 R240, [R1+0x910] ;  /* 0x0009100001f07983 */ /* 0x001f220000300a00 */
[----:B------:R-:W-:-:S05]  /*57c80*/  PRMT R3, R63, 0x7772, RZ ;  /* 0x000077723f037816 */ /* 0x000fca00000000ff */
[----:B--2---:R0:W-:Y:S01]  /*57c90*/  @P6 STG.E.U8 desc[UR60][R70.64], R3 ;  /* 0x0000000346006986 */ /* 0x0041e2000c10113c */
[----:B------:R-:W-:Y:S02]  /*57ca0*/  ISETP.GE.AND P6, PT, R0, R5, PT ;  /* 0x000000050000720c */ /* 0x000fe40003fc6270 */
[----:B------:R-:W1:Y:S01]  /*57cb0*/  LDC R0, c[0x0][0x228] ;  /* 0x00008a00ff007b82 */ /* 0x000e620000000800 */
[----:B------:R-:W-:-:S07]  /*57cc0*/  PRMT R63, R63, 0x7773, RZ ;  /* 0x000077733f3f7816 */ /* 0x000fce00000000ff */
[----:B------:R-:W2:Y:S01]  /*57cd0*/  LDC R5, c[0x0][0x228] ;  /* 0x00008a00ff057b82 */ /* 0x000ea20000000800 */
[----:B0-----:R-:W4:Y:S07]  /*57ce0*/  LDL.LU.64 R70, [R1+0x908] ;  /* 0x0009080001467983 */ /* 0x001f2e0000300a00 */
[----:B------:R-:W0:Y:S01]  /*57cf0*/  LDC R3, c[0x0][0x228] ;  /* 0x00008a00ff037b82 */ /* 0x000e220000000800 */
[----:B-1----:R-:W-:-:S13]  /*57d00*/  ISETP.LT.AND P5, PT, R235, R0, !P5 ;  /* 0x00000000eb00720c */ /* 0x002fda0006fa1270 */
[----:B------:R1:W-:Y:S01]  /*57d10*/  @P5 STG.E.U8 desc[UR60][R188.64], R63 ;  /* 0x0000003fbc005986 */ /* 0x0003e2000c10113c */
[----:B--2---:R-:W-:Y:S02]  /*57d20*/  ISETP.LT.AND P5, PT, R234, R5, !P6 ;  /* 0x00000005ea00720c */ /* 0x004fe400077a1270 */
[----:B------:R-:W-:Y:S01]  /*57d30*/  PRMT R0, R59, 0x7770, RZ ;  /* 0x000077703b007816 */ /* 0x000fe200000000ff */
[----:B------:R-:W2:Y:S01]  /*57d40*/  LDC R5, c[0x0][0x22c] ;  /* 0x00008b00ff057b82 */ /* 0x000ea20000000800 */
[----:B-1----:R-:W4:Y:S09]  /*57d50*/  LDL.LU.64 R188, [R1+0x900] ;  /* 0x0009000001bc7983 */ /* 0x002f320000300a00 */
[----:B------:R1:W-:Y:S04]  /*57d60*/  @P5 STG.E.U8 desc[UR60][R238.64], R0 ;  /* 0x00000000ee005986 */ /* 0x0003e8000c10113c */
[----:B-1----:R-:W4:Y:S01]  /*57d70*/  LDL.LU.64 R238, [R1+0x8f0] ;  /* 0x0008f00001ee7983 */ /* 0x002f220000300a00 */
[----:B0-----:R-:W-:-:S02]  /*57d80*/  ISETP.LT.AND P5, PT, R237, R3, !P6 ;  /* 0x00000003ed00720c */ /* 0x001fc400077a1270 */
[----:B------:R-:W0:Y:S01]  /*57d90*/  LDC R3, c[0x0][0x228] ;  /* 0x00008a00ff037b82 */ /* 0x000e220000000800 */
[----:B------:R-:W-:-:S10]  /*57da0*/  PRMT R0, R59, 0x7771, RZ ;  /* 0x000077713b007816 */ /* 0x000fd400000000ff */
[----:B---3--:R1:W-:Y:S01]  /*57db0*/  @P5 STG.E.U8 desc[UR60][R66.64], R0 ;  /* 0x0000000042005986 */ /* 0x0083e2000c10113c */
[----:B0-----:R-:W-:Y:S02]  /*57dc0*/  ISETP.LT.AND P5, PT, R236, R3, !P6 ;  /* 0x00000003ec00720c */ /* 0x001fe400077a1270 */
[----:B------:R-:W-:Y:S01]  /*57dd0*/  PRMT R3, R59, 0x7772, RZ ;  /* 0x000077723b037816 */ /* 0x000fe200000000ff */
[----:B-1----:R-:W3:Y:S01]  /*57de0*/  LDL.LU.64 R66, [R1+0x8d0] ;  /* 0x0008d00001427983 */ /* 0x002ee20000300a00 */
[----:B------:R-:W-:-:S09]  /*57df0*/  VIADD R0, R4, 0x10 ;  /* 0x0000001004007836 */ /* 0x000fd20000000000 */
[----:B------:R0:W-:Y:S01]  /*57e00*/  @P5 STG.E.U8 desc[UR60][R68.64], R3 ;  /* 0x0000000344005986 */ /* 0x0001e2000c10113c */
[----:B--2---:R-:W-:Y:S02]  /*57e10*/  ISETP.GE.AND P5, PT, R0, R5, PT ;  /* 0x000000050000720c */ /* 0x004fe40003fa6270 */
[----:B------:R-:W1:Y:S01]  /*57e20*/  LDC R0, c[0x0][0x228] ;  /* 0x00008a00ff007b82 */ /* 0x000e620000000800 */
[----:B------:R-:W-:-:S07]  /*57e30*/  PRMT R59, R59, 0x7773, RZ ;  /* 0x000077733b3b7816 */ /* 0x000fce00000000ff */
[----:B------:R-:W2:Y:S01]  /*57e40*/  LDC R5, c[0x0][0x22c] ;  /* 0x00008b00ff057b82 */ /* 0x000ea20000000800 */
[----:B0-----:R-:W3:Y:S07]  /*57e50*/  LDL.LU.64 R68, [R1+0x8c8] ;  /* 0x0008c80001447983 */ /* 0x001eee0000300a00 */
[----:B------:R-:W0:Y:S01]  /*57e60*/  LDC R3, c[0x0][0x228] ;  /* 0x00008a00ff037b82 */ /* 0x000e220000000800 */
[----:B-1----:R-:W-:-:S07]  /*57e70*/  ISETP.LT.AND P6, PT, R235, R0, !P6 ;  /* 0x00000000eb00720c */ /* 0x002fce00077c1270 */
[----:B------:R-:W1:Y:S06]  /*57e80*/  LDC R0, c[0x0][0x228] ;  /* 0x00008a00ff007b82 */ /* 0x000e6c0000000800 */
[----:B----4-:R4:W-:Y:S04]  /*57e90*/  @P6 STG.E.U8 desc[UR60][R240.64], R59 ;  /* 0x0000003bf0006986 */ /* 0x0109e8000c10113c */
[----:B----4-:R-:W4:Y:S01]  /*57ea0*/  LDL.LU.64 R240, [R1+0x8c0] ;  /* 0x0008c00001f07983 */ /* 0x010f220000300a00 */
[----:B-1----:R-:W-:Y:S01]  /*57eb0*/  ISETP.LT.AND P6, PT, R234, R0, !P5 ;  /* 0x00000000ea00720c */ /* 0x002fe20006fc1270 */
[----:B------:R-:W1:Y:S01]  /*57ec0*/  LDC R59, c[0x0][0x228] ;  /* 0x00008a00ff3b7b82 */ /* 0x000e620000000800 */
[----:B------:R-:W-:-:S11]  /*57ed0*/  PRMT R0, R52, 0x7770, RZ ;  /* 0x0000777034007816 */ /* 0x000fd600000000ff */
[----:B------:R2:W-:Y:S04]  /*57ee0*/  @P6 STG.E.U8 desc[UR60][R70.64], R0 ;  /* 0x0000000046006986 */ /* 0x0005e8000c10113c */
[----:B--2---:R-:W2:Y:S01]  /*57ef0*/  LDL.LU.64 R70, [R1+0x8b8] ;  /* 0x0008b80001467983 */ /* 0x004ea20000300a00 */
[----:B0-----:R-:W-:Y:S02]  /*57f00*/  ISETP.LT.AND P6, PT, R237, R3, !P5 ;  /* 0x00000003ed00720c */ /* 0x001fe40006fc1270 */
[----:B------:R-:W0:Y:S01]  /*57f10*/  LDC R3, c[0x0][0x228] ;  /* 0x00008a00ff037b82 */ /* 0x000e220000000800 */
[----:B------:R-:W-:-:S10]  /*57f20*/  PRMT R0, R52, 0x7771, RZ ;  /* 0x0000777134007816 */ /* 0x000fd400000000ff */
[----:B------:R1:W-:Y:S04]  /*57f30*/  @P6 STG.E.U8 desc[UR60][R188.64], R0 ;  /* 0x00000000bc006986 */ /* 0x0003e8000c10113c */
[----:B-1----:R-:W2:Y:S01]  /*57f40*/  LDL.LU.64 R188, [R1+0x8a8] ;  /* 0x0008a80001bc7983 */ /* 0x002ea20000300a00 */
[----:B0-----:R-:W-:Y:S02]  /*57f50*/  ISETP.LT.AND P6, PT, R236, R3, !P5 ;  /* 0x00000003ec00720c */ /* 0x001fe40006fc1270 */
[----:B------:R-:W-:-:S11]  /*57f60*/  PRMT R3, R52, 0x7772, RZ ;  /* 0x0000777234037816 */ /* 0x000fd600000000ff */
[----:B------:R0:W-:Y:S04]  /*57f70*/  @P6 STG.E.U8 desc[UR60][R238.64], R3 ;  /* 0x00000003ee006986 */ /* 0x0001e8000c10113c */
[----:B0-----:R-:W2:Y:S01]  /*57f80*/  LDL.LU.64 R238, [R1+0x8a0] ;  /* 0x0008a00001ee7983 */ /* 0x001ea20000300a00 */
[----:B------:R-:W-:Y:S01]  /*57f90*/  VIADD R0, R4, 0x11 ;  /* 0x0000001104007836 */ /* 0x000fe20000000000 */
[----:B------:R-:W-:Y:S01]  /*57fa0*/  PRMT R52, R52, 0x7773, RZ ;  /* 0x0000777334347816 */ /* 0x000fe200000000ff */
[----:B------:R-:W0:Y:S03]  /*57fb0*/  LDC R3, c[0x0][0x228] ;  /* 0x00008a00ff037b82 */ /* 0x000e260000000800 */
[----:B------:R-:W-:-:S05]  /*57fc0*/  ISETP.GE.AND P6, PT, R0, R5, PT ;  /* 0x000000050000720c */ /* 0x000fca0003fc6270 */
[----:B------:R-:W1:Y:S08]  /*57fd0*/  LDC R0, c[0x0][0x228] ;  /* 0x00008a00ff007b82 */ /* 0x000e700000000800 */
[----:B------:R-:W2:Y:S01]  /*57fe0*/  LDC R5, c[0x0][0x22c] ;  /* 0x00008b00ff057b82 */ /* 0x000ea20000000800 */
[----:B-1----:R-:W-:-:S07]  /*57ff0*/  ISETP.LT.AND P5, PT, R235, R0, !P5 ;  /* 0x00000000eb00720c */ /* 0x002fce0006fa1270 */
[----:B------:R-:W1:Y:S06]  /*58000*/  LDC R0, c[0x0][0x228] ;  /* 0x00008a00ff007b82 */ /* 0x000e6c0000000800 */
[----:B---3--:R3:W-:Y:S01]  /*58010*/  @P5 STG.E.U8 desc[UR60][R66.64], R52 ;  /* 0x0000003442005986 */ /* 0x0087e2000c10113c */
[----:B-1----:R-:W-:Y:S02]  /*58020*/  ISETP.LT.AND P5, PT, R234, R0, !P6 ;  /* 0x00000000ea00720c */ /* 0x002fe400077a1270 */
[----:B------:R-:W-:Y:S01]  /*58030*/  PRMT R0, R72, 0x7770, RZ ;  /* 0x0000777048007816 */ /* 0x000fe200000000ff */
[----:B---3--:R-:W3:Y:S01]  /*58040*/  LDL.LU.64 R66, [R1+0x898] ;  /* 0x0008980001427983 */ /* 0x008ee20000300a00 */
[----:B------:R-:W1:Y:S09]  /*58050*/  LDC R52, c[0x0][0x22c] ;  /* 0x00008b00ff347b82 */ /* 0x000e720000000800 */
[----:B------:R0:W-:Y:S04]  /*58060*/  @P5 STG.E.U8 desc[UR60][R68.64], R0 ;  /* 0x0000000044005986 */ /* 0x0001e8000c10113c */
[----:B0-----:R-:W3:Y:S01]  /*58070*/  LDL.LU.64 R68, [R1+0x878] ;  /* 0x0008780001447983 */ /* 0x001ee20000300a00 */
[----:B------:R-:W-:-:S02]  /*58080*/  ISETP.LT.AND P5, PT, R237, R3, !P6 ;  /* 0x00000003ed00720c */ /* 0x000fc400077a1270 */
[----:B------:R-:W0:Y:S01]  /*58090*/  LDC R3, c[0x0][0x228] ;  /* 0x00008a00ff037b82 */ /* 0x000e220000000800 */
[----:B------:R-:W-:-:S10]  /*580a0*/  PRMT R0, R72, 0x7771, RZ ;  /* 0x0000777148007816 */ /* 0x000fd400000000ff */
[----:B----4-:R4:W-:Y:S01]  /*580b0*/  @P5 STG.E.U8 desc[UR60][R240.64], R0 ;  /* 0x00000000f0005986 */ /* 0x0109e2000c10113c */
[----:B0-----:R-:W-:Y:S02]  /*580c0*/  ISETP.LT.AND P5, PT, R236, R3, !P6 ;  /* 0x00000003ec00720c */ /* 0x001fe400077a1270 */
[----:B------:R-:W-:Y:S01]  /*580d0*/  PRMT R3, R72, 0x7772, RZ ;  /* 0x0000777248037816 */ /* 0x000fe200000000ff */
[----:B----4-:R-:W4:Y:S01]  /*580e0*/  LDL.LU.64 R240, [R1+0x870] ;  /* 0x0008700001f07983 */ /* 0x010f220000300a00 */
[----:B------:R-:W-:-:S09]  /*580f0*/  VIADD R0, R4, 0x12 ;  /* 0x0000001204007836 */ /* 0x000fd20000000000 */
[----:B--2---:R0:W-:Y:S01]  /*58100*/  @P5 STG.E.U8 desc[UR60][R70.64], R3 ;  /* 0x0000000346005986 */ /* 0x0041e2000c10113c */
[----:B------:R-:W-:Y:S02]  /*58110*/  ISETP.GE.AND P5, PT, R0, R5, PT ;  /* 0x000000050000720c */ /* 0x000fe40003fa6270 */
[----:B------:R-:W2:Y:S01]  /*58120*/  LDC R0, c[0x0][0x228] ;  /* 0x00008a00ff007b82 */ /* 0x000ea20000000800 */
[----:B------:R-:W-:-:S07]  /*58130*/  PRMT R72, R72, 0x7773, RZ ;  /* 0x0000777348487816 */ /* 0x000fce00000000ff */
[----:B------:R-:W1:Y:S01]  /*58140*/  LDC R5, c[0x0][0x22c] ;  /* 0x00008b00ff057b82 */ /* 0x000e620000000800 */
[----:B0-----:R-:W4:Y:S07]  /*58150*/  LDL.LU.64 R70, [R1+0x868] ;  /* 0x0008680001467983 */ /* 0x001f2e0000300a00 */
[----:B------:R-:W0:Y:S01]  /*58160*/  LDC R3, c[0x0][0x228] ;  /* 0x00008a00ff037b82 */ /* 0x000e220000000800 */
[----:B--2---:R-:W-:-:S07]  /*58170*/  ISETP.LT.AND P6, PT, R235, R0, !P6 ;  /* 0x00000000eb00720c */ /* 0x004fce00077c1270 */
[----:B------:R-:W2:Y:S06]  /*58180*/  LDC R0, c[0x0][0x228] ;  /* 0x00008a00ff007b82 */ /* 0x000eac0000000800 */
[----:B------:R1:W-:Y:S04]  /*58190*/  @P6 STG.E.U8 desc[UR60][R188.64], R72 ;  /* 0x00000048bc006986 */ /* 0x0003e8000c10113c */
[----:B-1----:R-:W4:Y:S01]  /*581a0*/  LDL.LU.64 R188, [R1+0x860] ;  /* 0x0008600001bc7983 */ /* 0x002f220000300a00 */
[----:B--2---:R-:W-:-:S02]  /*581b0*/  ISETP.LT.AND P6, PT, R234, R0, !P5 ;  /* 0x00000000ea00720c */ /* 0x004fc40006fc1270 */
[----:B------:R-:W-:-:S11]  /*581c0*/  PRMT R0, R53, 0x7770, RZ ;  /* 0x0000777035007816 */ /* 0x000fd600000000ff */
[----:B------:R1:W-:Y:S04]  /*581d0*/  @P6 STG.E.U8 desc[UR60][R238.64], R0 ;  /* 0x00000000ee006986 */ /* 0x0003e8000c10113c */
[----:B-1----:R-:W2:Y:S01]  /*581e0*/  LDL.LU.64 R238, [R1+0x850] ;  /* 0x0008500001ee7983 */ /* 0x002ea20000300a00 */
[----:B0-----:R-:W-:Y:S02]  /*581f0*/  ISETP.LT.AND P6, PT, R237, R3, !P5 ;  /* 0x00000003ed00720c */ /* 0x001fe40006fc1270 */
        /* <DEDUP_REMOVED lines=8> */
[----:B------:R-:W-:Y:S02]  /*58280*/  ISETP.GE.AND P6, PT, R0, R5, PT ;  /* 0x000000050000720c */ /* 0x000fe40003fc6270 */
        /* <DEDUP_REMOVED lines=9> */
[----:B-1----:R-:W-:-:S02]  /*58320*/  ISETP.LT.AND P5, PT, R234, R0, !P6 ;  /* 0x00000000ea00720c */ /* 0x002fc400077a1270 */
[----:B------:R-:W-:-:S11]  /*58330*/  PRMT R0, R73, 0x7770, RZ ;  /* 0x0000777049007816 */ /* 0x000fd600000000ff */
[----:B------:R1:W-:Y:S04]  /*58340*/  @P5 STG.E.U8 desc[UR60][R70.64], R0 ;  /* 0x0000000046005986 */ /* 0x0003e8000c10113c */
[----:B-1----:R-:W4:Y:S01]  /*58350*/  LDL.LU.64 R70, [R1+0x810] ;  /* 0x0008100001467983 */ /* 0x002f220000300a00 */
[----:B0-----:R-:W-:Y:S02]  /*58360*/  ISETP.LT.AND P5, PT, R237, R3, !P6 ;  /* 0x00000003ed00720c */ /* 0x001fe400077a1270 */
[----:B------:R-:W0:Y:S01]  /*58370*/  LDC R3, c[0x0][0x228] ;  /* 0x00008a00ff037b82 */ /* 0x000e220000000800 */
[----:B------:R-:W-:-:S10]  /*58380*/  PRMT R0, R73, 0x7771, RZ ;  /* 0x0000777149007816 */ /* 0x000fd400000000ff */
[----:B------:R1:W-:Y:S01]  /*58390*/  @P5 STG.E.U8 desc[UR60][R188.64], R0 ;  /* 0x00000000bc005986 */ /* 0x0003e2000c10113c */
[----:B0-----:R-:W-:-:S03]  /*583a0*/  ISETP.LT.AND P5, PT, R236, R3, !P6 ;  /* 0x00000003ec00720c */ /* 0x001fc600077a1270 */
[----:B-1----:R-:W4:Y:S01]  /*583b0*/  LDL.LU.64 R188, [R1+0x800] ;  /* 0x0008000001bc7983 */ /* 0x002f220000300a00 */
[----:B------:R-:W-:-:S09]  /*583c0*/  PRMT R3, R73, 0x7772, RZ ;  /* 0x0000777249037816 */ /* 0x000fd200000000ff */
[----:B--2---:R0:W-:Y:S04]  /*583d0*/  @P5 STG.E.U8 desc[UR60][R238.64], R3 ;  /* 0x00000003ee005986 */ /* 0x0041e8000c10113c */
[----:B0-----:R-:W2:Y:S01]  /*583e0*/  LDL.LU.64 R238, [R1+0x7f8] ;  /* 0x0007f80001ee7983 */ /* 0x001ea20000300a00 */
[----:B------:R-:W-:Y:S01]  /*583f0*/  VIADD R0, R4, 0x14 ;  /* 0x0000001404007836 */ /* 0x000fe20000000000 */
[----:B------:R-:W-:Y:S01]  /*58400*/  PRMT R73, R73, 0x7773, RZ ;  /* 0x0000777349497816 */ /* 0x000fe200000000ff */
[----:B------:R-:W0:Y:S03]  /*58410*/  LDC R3, c[0x0][0x228] ;  /* 0x00008a00ff037b82 */ /* 0x000e260000000800 */
[----:B------:R-:W-:-:S05]  /*58420*/  ISETP.GE.AND P5, PT, R0, R5, PT ;  /* 0x000000050000720c */ /* 0x000fca0003fa6270 */
[----:B------:R-:W1:Y:S08]  /*58430*/  LDC R0, c[0x0][0x228] ;  /* 0x00008a00ff007b82 */ /* 0x000e700000000800 */
[----:B------:R-:W4:Y:S01]  /*58440*/  LDC R5, c[0x0][0x22c] ;  /* 0x00008b00ff057b82 */ /* 0x000f220000000800 */
[----:B-1----:R-:W-:-:S07]  /*58450*/  ISETP.LT.AND P6, PT, R235, R0, !P6 ;  /* 0x00000000eb00720c */ /* 0x002fce00077c1270 */
[----:B------:R-:W1:Y:S06]  /*58460*/  LDC R0, c[0x0][0x228] ;  /* 0x00008a00ff007b82 */ /* 0x000e6c0000000800 */
[----:B---3--:R3:W-:Y:S01]  /*58470*/  @P6 STG.E.U8 desc[UR60][R66.64], R73 ;  /* 0x0000004942006986 */ /* 0x0087e2000c10113c */
[----:B-1----:R-:W-:Y:S02]  /*58480*/  ISETP.LT.AND P6, PT, R234, R0, !P5 ;  /* 0x00000000ea00720c */ /* 0x002fe40006fc1270 */
[----:B------:R-:W-:Y:S01]  /*58490*/  PRMT R0, R54, 0x7770, RZ ;  /* 0x0000777036007816 */ /* 0x000fe200000000ff */
[----:B---3--:R-:W3:Y:S10]  /*584a0*/  LDL.LU.64 R66, [R1+0x7f0] ;  /* 0x0007f00001427983 */ /* 0x008ef40000300a00 */
[----:B------:R1:W-:Y:S04]  /*584b0*/  @P6 STG.E.U8 desc[UR60][R68.64], R0 ;  /* 0x0000000044006986 */ /* 0x0003e8000c10113c */
[----:B-1----:R-:W3:Y:S01]  /*584c0*/  LDL.LU.64 R68, [R1+0x7d0] ;  /* 0x0007d00001447983 */ /* 0x002ee20000300a00 */
[----:B0-----:R-:W-:-:S02]  /*584d0*/  ISETP.LT.AND P6, PT, R237, R3, !P5 ;  /* 0x00000003ed00720c */ /* 0x001fc40006fc1270 */
[----:B------:R-:W0:Y:S01]  /*584e0*/  LDC R3, c[0x0][0x228] ;  /* 0x00008a00ff037b82 */ /* 0x000e220000000800 */
[----:B------:R-:W-:-:S10]  /*584f0*/  PRMT R0, R54, 0x7771, RZ ;  /* 0x0000777136007816 */ /* 0x000fd400000000ff */
[----:B----4-:R1:W-:Y:S01]  /*58500*/  @P6 STG.E.U8 desc[UR60][R240.64], R0 ;  /* 0x00000000f0006986 */ /* 0x0103e2000c10113c */
[----:B0-----:R-:W-:Y:S02]  /*58510*/  ISETP.LT.AND P6, PT, R236, R3, !P5 ;  /* 0x00000003ec00720c */ /* 0x001fe40006fc1270 */
[----:B------:R-:W-:Y:S01]  /*58520*/  PRMT R3, R54, 0x7772, RZ ;  /* 0x0000777236037816 */ /* 0x000fe200000000ff */
[----:B-1----:R-:W4:Y:S01]  /*58530*/  LDL.LU.64 R240, [R1+0x7c8] ;  /* 0x0007c80001f07983 */ /* 0x002f220000300a00 */
[----:B------:R-:W-:-:S09]  /*58540*/  VIADD R0, R4, 0x15 ;  /* 0x0000001504007836 */ /* 0x000fd20000000000 */
[----:B------:R0:W-:Y:S01]  /*58550*/  @P6 STG.E.U8 desc[UR60][R70.64], R3 ;  /* 0x0000000346006986 */ /* 0x0001e2000c10113c */
[----:B------:R-:W-:Y:S02]  /*58560*/  ISETP.GE.AND P6, PT, R0, R5, PT ;  /* 0x000000050000720c */ /* 0x000fe40003fc6270 */
[----:B------:R-:W1:Y:S01]  /*58570*/  LDC R0, c[0x0][0x228] ;  /* 0x00008a00ff007b82 */ /* 0x000e620000000800 */
[----:B------:R-:W-:-:S07]  /*58580*/  PRMT R54, R54, 0x7773, RZ ;  /* 0x0000777336367816 */ /* 0x000fce00000000ff */
[----:B------:R-:W3:Y:S01]  /*58590*/  LDC R5, c[0x0][0x22c] ;  /* 0x00008b00ff057b82 */ /* 0x000ee20000000800 */
[----:B0-----:R-:W4:Y:S07]  /*585a0*/  LDL.LU.64 R70, [R1+0x7c0] ;  /* 0x0007c00001467983 */ /* 0x001f2e0000300a00 */
[----:B------:R-:W0:Y:S01]  /*585b0*/  LDC R3, c[0x0][0x228] ;  /* 0x00008a00ff037b82 */ /* 0x000e220000000800 */
[----:B-1----:R-:W-:-:S07]  /*585c0*/  ISETP.LT.AND P5, PT, R235, R0, !P5 ;  /* 0x00000000eb00720c */ /* 0x002fce0006fa1270 */
[----:B------:R-:W1:Y:S06]  /*585d0*/  LDC R0, c[0x0][0x228] ;  /* 0x00008a00ff007b82 */ /* 0x000e6c0000000800 */
[----:B------:R0:W-:Y:S04]  /*585e0*/  @P5 STG.E.U8 desc[UR60][R188.64], R54 ;  /* 0x00000036bc005986 */ /* 0x0001e8000c10113c */
[----:B0-----:R-:W4:Y:S01]  /*585f0*/  LDL.LU.64 R188, [R1+0x7b8] ;  /* 0x0007b80001bc7983 */ /* 0x001f220000300a00 */
[----:B-1----:R-:W-:-:S02]  /*58600*/  ISETP.LT.AND P5, PT, R234, R0, !P6 ;  /* 0x00000000ea00720c */ /* 0x002fc400077a1270 */
[----:B------:R-:W-:-:S11]  /*58610*/  PRMT R0, R74, 0x7770, RZ ;  /* 0x000077704a007816 */ /* 0x000fd600000000ff */
[----:B--2---:R0:W-:Y:S04]  /*58620*/  @P5 STG.E.U8 desc[UR60][R238.64], R0 ;  /* 0x00000000ee005986 */ /* 0x0041e8000c10113c */
[----:B0-----:R-:W2:Y:S01]  /*58630*/  LDL.LU.64 R238, [R1+0x7a8] ;  /* 0x0007a80001ee7983 */ /* 0x001ea20000300a00 */
[----:B------:R-:W-:Y:S02]  /*58640*/  ISETP.LT.AND P5, PT, R237, R3, !P6 ;  /* 0x00000003ed00720c */ /* 0x000fe400077a1270 */
        /* <DEDUP_REMOVED lines=42> */
[----:B---3--:R-:W3:Y:S01]  /*588f0*/  LDL.LU.64 R66, [R1+0x750] ;  /* 0x0007500001427983 */ /* 0x008ee20000300a00 */
[----:B------:R-:W-:Y:S01]  /*58900*/  VIADD R53, R4, 0x66 ;  /* 0x0000006604357836 */ /* 0x000fe20000000000 */
[----:B------:R-:W1:Y:S08]  /*58910*/  LDC R55, c[0x0][0x228] ;  /* 0x00008a00ff377b82 */ /* 0x000e700000000800 */
        /* <DEDUP_REMOVED lines=903> */
[----:B0-----:R-:W-:-:S03]  /*5c190*/  ISETP.LT.AND P6, PT, R236, R3, !P5 ;  /* 0x00000003ec00720c */ /* 0x001fc60006fc1270 */
[----:B-1----:R-:W4:Y:S01]  /*5c1a0*/  LDL.LU.64 R240, [R1+0x550] ;  /* 0x0005500001f07983 */ /* 0x002f220000300a00 */
[----:B------:R-:W-:-:S09]  /*5c1b0*/  PRMT R0, R111, 0x7772, RZ ;  /* 0x000077726f007816 */ /* 0x000fd200000000ff */
[----:B------:R0:W-:Y:S04]  /*5c1c0*/  @P6 STG.E.U8 desc[UR60][R70.64], R0 ;  /* 0x0000000046006986 */ /* 0x0001e8000c10113c */
[----:B0-----:R-:W4:Y:S01]  /*5c1d0*/  LDL.LU.64 R70, [R1+0x548] ;  /* 0x0005480001467983 */ /* 0x001f220000300a00 */
[----:B------:R-:W0:Y:S01]  /*5c1e0*/  LDC R0, c[0x0][0x228] ;  /* 0x00008a00ff007b82 */ /* 0x000e220000000800 */
[----:B------:R-:W-:Y:S01]  /*5c1f0*/  PRMT R111, R111, 0x7773, RZ ;  /* 0x000077736f6f7816 */ /* 0x000fe200000000ff */
[----:B------:R-:W-:Y:S01]  /*5c200*/  VIADD R3, R4, 0x3f ;  /* 0x0000003f04037836 */ /* 0x000fe20000000000 */
[----:B0-----:R-:W-:-:S05]  /*5c210*/  ISETP.LT.AND P5, PT, R235, R0, !P5 ;  /* 0x00000000eb00720c */ /* 0x001fca0006fa1270 */
[----:B------:R-:W0:Y:S01]  /*5c220*/  LDC R0, c[0x0][0x228] ;  /* 0x00008a00ff007b82 */ /* 0x000e220000000800 */
[----:B------:R-:W-:-:S07]  /*5c230*/  ISETP.GE.AND P6, PT, R3, R5, PT ;  /* 0x000000050300720c */ /* 0x000fce0003fc6270 */
[----:B------:R-:W1:Y:S01]  /*5c240*/  LDC R3, c[0x0][0x228] ;  /* 0x00008a00ff037b82 */ /* 0x000e620000000800 */
[----:B------:R2:W-:Y:S07]  /*5c250*/  @P5 STG.E.U8 desc[UR60][R188.64], R111 ;  /* 0x0000006fbc005986 */ /* 0x0005ee000c10113c */
[----:B------:R-:W3:Y:S01]  /*5c260*/  LDC R5, c[0x0][0x22c] ;  /* 0x00008b00ff057b82 */ /* 0x000ee20000000800 */
[----:B--2---:R-:W2:Y:S01]  /*5c270*/  LDL.LU.64 R188, [R1+0x578] ;  /* 0x0005780001bc7983 */ /* 0x004ea20000300a00 */
[----:B0-----:R-:W-:-:S02]  /*5c280*/  ISETP.LT.AND P5, PT, R234, R0, !P6 ;  /* 0x00000000ea00720c */ /* 0x001fc400077a1270 */
[----:B------:R-:W-:-:S11]  /*5c290*/  PRMT R0, R115, 0x7770, RZ ;  /* 0x0000777073007816 */ /* 0x000fd600000000ff */
[----:B------:R0:W-:Y:S04]  /*5c2a0*/  @P5 STG.E.U8 desc[UR60][R238.64], R0 ;  /* 0x00000000ee005986 */ /* 0x0001e8000c10113c */
[----:B0-----:R-:W2:Y:S01]  /*5c2b0*/  LDL.LU.64 R238, [R1+0x5b0] ;  /* 0x0005b00001ee7983 */ /* 0x001ea20000300a00 */
[----:B-1----:R-:W-:Y:S02]  /*5c2c0*/  ISETP.LT.AND P5, PT, R237, R3, !P6 ;  /* 0x00000003ed00720c */ /* 0x002fe400077a1270 */
[----:B------:R-:W0:Y:S01]  /*5c2d0*/  LDC R3, c[0x0][0x228] ;  /* 0x00008a00ff037b82 */ /* 0x000e220000000800 */
[----:B------:R-:W-:-:S10]  /*5c2e0*/  PRMT R0, R115, 0x7771, RZ ;  /* 0x0000777173007816 */ /* 0x000fd400000000ff */
[----:B---3--:R1:W-:Y:S01]  /*5c2f0*/  @P5 STG.E.U8 desc[UR60][R66.64], R0 ;  /* 0x0000000042005986 */ /* 0x0083e2000c10113c */
[----:B0-----:R-:W-:-:S03]  /*5c300*/  ISETP.LT.AND P5, PT, R236, R3, !P6 ;  /* 0x00000003ec00720c */ /* 0x001fc600077a1270 */
[----:B-1----:R-:W3:Y:S01]  /*5c310*/  LDL.LU.64 R66, [R1+0x5a8] ;  /* 0x0005a80001427983 */ /* 0x002ee20000300a00 */
[----:B------:R-:W-:-:S09]  /*5c320*/  PRMT R0, R115, 0x7772, RZ ;  /* 0x0000777273007816 */ /* 0x000fd200000000ff */
[----:B------:R0:W-:Y:S04]  /*5c330*/  @P5 STG.E.U8 desc[UR60][R68.64], R0 ;  /* 0x0000000044005986 */ /* 0x0001e8000c10113c */
[----:B0-----:R-:W3:Y:S01]  /*5c340*/  LDL.LU.64 R68, [R1+0x5a0] ;  /* 0x0005a00001447983 */ /* 0x001ee20000300a00 */
[----:B------:R-:W0:Y:S01]  /*5c350*/  LDC R0, c[0x0][0x228] ;  /* 0x00008a00ff007b82 */ /* 0x000e220000000800 */
[----:B------:R-:W-:Y:S01]  /*5c360*/  VIADD R3, R4, 0x40 ;  /* 0x0000004004037836 */ /* 0x000fe20000000000 */
[----:B------:R-:W-:Y:S02]  /*5c370*/  PRMT R115, R115, 0x7773, RZ ;  /* 0x0000777373737816 */ /* 0x000fe400000000ff */
[----:B0-----:R-:W-:-:S04]  /*5c380*/  ISETP.LT.AND P6, PT, R235, R0, !P6 ;  /* 0x00000000eb00720c */ /* 0x001fc800077c1270 */
[----:B------:R-:W0:Y:S01]  /*5c390*/  LDC R0, c[0x0][0x228] ;  /* 0x00008a00ff007b82 */ /* 0x000e220000000800 */
[----:B------:R-:W-:-:S07]  /*5c3a0*/  ISETP.GE.AND P5, PT, R3, R5, PT ;  /* 0x000000050300720c */ /* 0x000fce0003fa6270 */
[----:B------:R-:W1:Y:S01]  /*5c3b0*/  LDC R3, c[0x0][0x228] ;  /* 0x00008a00ff037b82 */ /* 0x000e620000000800 */
[----:B----4-:R4:W-:Y:S07]  /*5c3c0*/  @P6 STG.E.U8 desc[UR60][R240.64], R115 ;  /* 0x00000073f0006986 */ /* 0x0109ee000c10113c */
[----:B------:R-:W2:Y:S01]  /*5c3d0*/  LDC R5, c[0x0][0x22c] ;  /* 0x00008b00ff057b82 */ /* 0x000ea20000000800 */
[----:B----4-:R-:W4:Y:S01]  /*5c3e0*/  LDL.LU.64 R240, [R1+0x5c0] ;  /* 0x0005c00001f07983 */ /* 0x010f220000300a00 */
[----:B0-----:R-:W-:-:S02]  /*5c3f0*/  ISETP.LT.AND P6, PT, R234, R0, !P5 ;  /* 0x00000000ea00720c */ /* 0x001fc40006fc1270 */
[----:B------:R-:W-:-:S11]  /*5c400*/  PRMT R0, R116, 0x7770, RZ ;  /* 0x0000777074007816 */ /* 0x000fd600000000ff */
[----:B------:R0:W-:Y:S04]  /*5c410*/  @P6 STG.E.U8 desc[UR60][R70.64], R0 ;  /* 0x0000000046006986 */ /* 0x0001e8000c10113c */
[----:B0-----:R-:W4:Y:S01]  /*5c420*/  LDL.LU.64 R70, [R1+0x5f8] ;  /* 0x0005f80001467983 */ /* 0x001f220000300a00 */
[----:B-1----:R-:W-:Y:S02]  /*5c430*/  ISETP.LT.AND P6, PT, R237, R3, !P5 ;  /* 0x00000003ed00720c */ /* 0x002fe40006fc1270 */
[----:B------:R-:W0:Y:S01]  /*5c440*/  LDC R3, c[0x0][0x228] ;  /* 0x00008a00ff037b82 */ /* 0x000e220000000800 */
[----:B------:R-:W-:-:S10]  /*5c450*/  PRMT R0, R116, 0x7771, RZ ;  /* 0x0000777174007816 */ /* 0x000fd400000000ff */
[----:B--2---:R1:W-:Y:S01]  /*5c460*/  @P6 STG.E.U8 desc[UR60][R188.64], R0 ;  /* 0x00000000bc006986 */ /* 0x0043e2000c10113c */
[----:B0-----:R-:W-:-:S03]  /*5c470*/  ISETP.LT.AND P6, PT, R236, R3, !P5 ;  /* 0x00000003ec00720c */ /* 0x001fc60006fc1270 */
[----:B-1----:R-:W2:Y:S01]  /*5c480*/  LDL.LU.64 R188, [R1+0x5f0] ;  /* 0x0005f00001bc7983 */ /* 0x002ea20000300a00 */
[----:B------:R-:W-:-:S09]  /*5c490*/  PRMT R0, R116, 0x7772, RZ ;  /* 0x0000777274007816 */ /* 0x000fd200000000ff */
[----:B------:R0:W-:Y:S04]  /*5c4a0*/  @P6 STG.E.U8 desc[UR60][R238.64], R0 ;  /* 0x00000000ee006986 */ /* 0x0001e8000c10113c */
[----:B0-----:R-:W2:Y:S01]  /*5c4b0*/  LDL.LU.64 R238, [R1+0x5e8] ;  /* 0x0005e80001ee7983 */ /* 0x001ea20000300a00 */
[----:B------:R-:W0:Y:S01]  /*5c4c0*/  LDC R0, c[0x0][0x228] ;  /* 0x00008a00ff007b82 */ /* 0x000e220000000800 */
[----:B------:R-:W-:Y:S01]  /*5c4d0*/  VIADD R3, R4, 0x41 ;  /* 0x0000004104037836 */ /* 0x000fe20000000000 */
[----:B------:R-:W-:Y:S02]  /*5c4e0*/  PRMT R116, R116, 0x7773, RZ ;  /* 0x0000777374747816 */ /* 0x000fe400000000ff */
[----:B0-----:R-:W-:-:S04]  /*5c4f0*/  ISETP.LT.AND P5, PT, R235, R0, !P5 ;  /* 0x00000000eb00720c */ /* 0x001fc80006fa1270 */
[----:B------:R-:W0:Y:S01]  /*5c500*/  LDC R0, c[0x0][0x228] ;  /* 0x00008a00ff007b82 */ /* 0x000e220000000800 */
[----:B------:R-:W-:-:S07]  /*5c510*/  ISETP.GE.AND P6, PT, R3, R5, PT ;  /* 0x000000050300720c */ /* 0x000fce0003fc6270 */
[----:B------:R-:W1:Y:S08]  /*5c520*/  LDC R3, c[0x0][0x228] ;  /* 0x00008a00ff037b82 */ /* 0x000e700000000800 */
[----:B------:R-:W4:Y:S01]  /*5c530*/  LDC R5, c[0x0][0x22c] ;  /* 0x00008b00ff057b82 */ /* 0x000f220000000800 */
[----:B---3--:R3:W-:Y:S01]  /*5c540*/  @P5 STG.E.U8 desc[UR60][R66.64], R116 ;  /* 0x0000007442005986 */ /* 0x0087e2000c10113c */
[----:B0-----:R-:W-:-:S02]  /*5c550*/  ISETP.LT.AND P5, PT, R234, R0, !P6 ;  /* 0x00000000ea00720c */ /* 0x001fc400077a1270 */
[----:B------:R-:W-:Y:S01]  /*5c560*/  PRMT R0, R120, 0x7770, RZ ;  /* 0x0000777078007816 */ /* 0x000fe200000000ff */
[----:B---3--:R-:W3:Y:S10]  /*5c570*/  LDL.LU.64 R66, [R1+0x620] ;  /* 0x0006200001427983 */ /* 0x008ef40000300a00 */
[----:B------:R0:W-:Y:S04]  /*5c580*/  @P5 STG.E.U8 desc[UR60][R68.64], R0 ;  /* 0x0000000044005986 */ /* 0x0001e8000c10113c */
[----:B0-----:R-:W3:Y:S01]  /*5c590*/  LDL.LU.64 R68, [R1+0x658] ;  /* 0x0006580001447983 */ /* 0x001ee20000300a00 */
[----:B-1----:R-:W-:-:S02]  /*5c5a0*/  ISETP.LT.AND P5, PT, R237, R3, !P6 ;  /* 0x00000003ed00720c */ /* 0x002fc400077a1270 */
        /* <DEDUP_REMOVED lines=15> */
[----:B--2---:R2:W-:Y:S07]  /*5c6a0*/  @P6 STG.E.U8 desc[UR60][R188.64], R120 ;  /* 0x00000078bc006986 */ /* 0x0045ee000c10113c */
        /* <DEDUP_REMOVED lines=700> */
[----:B0-----:R-:W-:Y:S02]  /*5f270*/  ISETP.LT.AND P6, PT, R236, R3, !P5 ;  /* 0x00000003ec00720c */ /* 0x001fe40006fc1270 */
[----:B-1----:R-:W-:Y:S01]  /*5f280*/  PRMT R0, R148, 0x7772, RZ ;  /* 0x0000777294007816 */ /* 0x002fe200000000ff */
[----:B------:R-:W3:Y:S10]  /*5f290*/  LDL.LU.64 R66, [R1+0xe08] ;  /* 0x000e080001427983 */ /* 0x000ef40000300a00 */
[----:B------:R0:W-:Y:S02]  /*5f2a0*/  @P6 STG.E.U8 desc[UR60][R68.64], R0 ;  /* 0x0000000044006986 */ /* 0x0001e4000c10113c */
[----:B0-----:R-:W0:Y:S02]  /*5f2b0*/  LDC R0, c[0x0][0x228] ;  /* 0x00008a00ff007b82 */ /* 0x001e240000000800 */
[----:B------:R-:W3:Y:S01]  /*5f2c0*/  LDL.LU.64 R68, [R1+0xe00] ;  /* 0x000e000001447983 */ /* 0x000ee20000300a00 */
[----:B------:R-:W-:Y:S01]  /*5f2d0*/  VIADD R3, R4, 0x61 ;  /* 0x0000006104037836 */ /* 0x000fe20000000000 */
[----:B------:R-:W-:-:S02]  /*5f2e0*/  PRMT R148, R148, 0x7773, RZ ;  /* 0x0000777394947816 */ /* 0x000fc400000000ff */
[----:B0-----:R-:W-:Y:S02]  /*5f2f0*/  ISETP.LT.AND P5, PT, R235, R0, !P5 ;  /* 0x00000000eb00720c */ /* 0x001fe40006fa1270 */
[----:B------:R-:W0:Y:S01]  /*5f300*/  LDC R0, c[0x0][0x228] ;  /* 0x00008a00ff007b82 */ /* 0x000e220000000800 */
[----:B------:R-:W-:-:S07]  /*5f310*/  ISETP.GE.AND P6, PT, R3, R5, PT ;  /* 0x000000050300720c */ /* 0x000fce0003fc6270 */
[----:B------:R-:W1:Y:S03]  /*5f320*/  LDC R3, c[0x0][0x228] ;  /* 0x00008a00ff037b82 */ /* 0x000e660000000800 */
[----:B----4-:R4:W-:Y:S05]  /*5f330*/  @P5 STG.E.U8 desc[UR60][R240.64], R148 ;  /* 0x00000094f0005986 */ /* 0x0109ea000c10113c */
        /* <DEDUP_REMOVED lines=16> */
[----:B------:R-:W-:-:S05]  /*5f440*/  VIADD R3, R4, 0x62 ;  /* 0x0000006204037836 */ /* 0x000fca0000000000 */
[----:B------:R-:W-:Y:S02]  /*5f450*/  ISETP.GE.AND P5, PT, R3, R5, PT ;  /* 0x000000050300720c */ /* 0x000fe40003fa6270 */
[----:B------:R-:W1:Y:S01]  /*5f460*/  LDC R3, c[0x0][0x228] ;  /* 0x00008a00ff037b82 */ /* 0x000e620000000800 */
[----:B------:R-:W-:-:S07]  /*5f470*/  PRMT R152, R152, 0x7773, RZ ;  /* 0x0000777398987816 */ /* 0x000fce00000000ff */
[----:B------:R-:W4:Y:S01]  /*5f480*/  LDC R5, c[0x0][0x22c] ;  /* 0x00008b00ff057b82 */ /* 0x000f220000000800 */
[----:B0-----:R-:W-:-:S07]  /*5f490*/  ISETP.LT.AND P6, PT, R235, R0, !P6 ;  /* 0x00000000eb00720c */ /* 0x001fce00077c1270 */
[----:B------:R-:W0:Y:S06]  /*5f4a0*/  LDC R0, c[0x0][0x228] ;  /* 0x00008a00ff007b82 */ /* 0x000e2c0000000800 */
[----:B---3--:R3:W-:Y:S01]  /*5f4b0*/  @P6 STG.E.U8 desc[UR60][R66.64], R152 ;  /* 0x0000009842006986 */ /* 0x0087e2000c10113c */
[----:B0-----:R-:W-:Y:S02]  /*5f4c0*/  ISETP.LT.AND P6, PT, R234, R0, !P5 ;  /* 0x00000000ea00720c */ /* 0x001fe40006fc1270 */
[----:B------:R-:W-:Y:S01]  /*5f4d0*/  PRMT R0, R149, 0x7770, RZ ;  /* 0x0000777095007816 */ /* 0x000fe200000000ff */
[----:B---3--:R-:W3:Y:S10]  /*5f4e0*/  LDL.LU.64 R66, [R1+0xe38] ;  /* 0x000e380001427983 */ /* 0x008ef40000300a00 */
[----:B------:R0:W-:Y:S01]  /*5f4f0*/  @P6 STG.E.U8 desc[UR60][R68.64], R0 ;  /* 0x0000000044006986 */ /* 0x0001e2000c10113c */
[----:B-1----:R-:W-:-:S02]  /*5f500*/  ISETP.LT.AND P6, PT, R237, R3, !P5 ;  /* 0x00000003ed00720c */ /* 0x002fc40006fc1270 */
[----:B------:R-:W1:Y:S01]  /*5f510*/  LDC R3, c[0x0][0x228] ;  /* 0x00008a00ff037b82 */ /* 0x000e620000000800 */
[----:B0-----:R-:W3:Y:S01]  /*5f520*/  LDL.LU.64 R68, [R1+0xe50] ;  /* 0x000e500001447983 */ /* 0x001ee20000300a00 */
[----:B------:R-:W-:-:S09]  /*5f530*/  PRMT R0, R149, 0x7771, RZ ;  /* 0x0000777195007816 */ /* 0x000fd200000000ff */
[----:B----4-:R0:W-:Y:S01]  /*5f540*/  @P6 STG.E.U8 desc[UR60][R240.64], R0 ;  /* 0x00000000f0006986 */ /* 0x0101e2000c10113c */
[----:B-1----:R-:W-:Y:S02]  /*5f550*/  ISETP.LT.AND P6, PT, R236, R3, !P5 ;  /* 0x00000003ec00720c */ /* 0x002fe40006fc1270 */
[C---:B0-----:R-:W-:Y:S01]  /*5f560*/  PRMT R0, R149.reuse, 0x7772, RZ ;  /* 0x0000777295007816 */ /* 0x041fe200000000ff */
[----:B------:R-:W4:Y:S10]  /*5f570*/  LDL.LU.64 R240, [R1+0xe48] ;  /* 0x000e480001f07983 */ /* 0x000f340000300a00 */
[----:B------:R0:W-:Y:S02]  /*5f580*/  @P6 STG.E.U8 desc[UR60][R70.64], R0 ;  /* 0x0000000046006986 */ /* 0x0001e4000c10113c */
[----:B0-----:R-:W0:Y:S02]  /*5f590*/  LDC R0, c[0x0][0x228] ;  /* 0x00008a00ff007b82 */ /* 0x001e240000000800 */
[----:B------:R-:W4:Y:S01]  /*5f5a0*/  LDL.LU.64 R70, [R1+0xe40] ;  /* 0x000e400001467983 */ /* 0x000f220000300a00 */
[----:B------:R-:W-:Y:S01]  /*5f5b0*/  PRMT R149, R149, 0x7773, RZ ;  /* 0x0000777395957816 */ /* 0x000fe200000000ff */
[----:B------:R-:W-:Y:S01]  /*5f5c0*/  VIADD R3, R4, 0x63 ;  /* 0x0000006304037836 */ /* 0x000fe20000000000 */
[----:B0-----:R-:W-:-:S03]  /*5f5d0*/  ISETP.LT.AND P5, PT, R235, R0, !P5 ;  /* 0x00000000eb00720c */ /* 0x001fc60006fa1270 */
[----:B------:R-:W0:Y:S01]  /*5f5e0*/  LDC R0, c[0x0][0x228] ;  /* 0x00008a00ff007b82 */ /* 0x000e220000000800 */
[----:B------:R-:W-:-:S07]  /*5f5f0*/  ISETP.GE.AND P6, PT, R3, R5, PT ;  /* 0x000000050300720c */ /* 0x000fce0003fc6270 */
[----:B------:R-:W1:Y:S02]  /*5f600*/  LDC R3, c[0x0][0x228] ;  /* 0x00008a00ff037b82 */ /* 0x000e640000000800 */
[----:B--2---:R2:W-:Y:S06]  /*5f610*/  @P5 STG.E.U8 desc[UR60][R188.64], R149 ;  /* 0x00000095bc005986 */ /* 0x0045ec000c10113c */
        /* <DEDUP_REMOVED lines=16> */
[----:B------:R-:W-:-:S05]  /*5f720*/  VIADD R3, R4, 0x64 ;  /* 0x0000006404037836 */ /* 0x000fca0000000000 */
[----:B------:R-:W-:Y:S02]  /*5f730*/  ISETP.GE.AND P5, PT, R3, R5, PT ;  /* 0x000000050300720c */ /* 0x000fe40003fa6270 */
[----:B------:R-:W1:Y:S01]  /*5f740*/  LDC R3, c[0x0][0x228] ;  /* 0x00008a00ff037b82 */ /* 0x000e620000000800 */
[----:B------:R-:W-:-:S07]  /*5f750*/  PRMT R153, R153, 0x7773, RZ ;  /* 0x0000777399997816 */ /* 0x000fce00000000ff */
[----:B------:R-:W2:Y:S01]  /*5f760*/  LDC R5, c[0x0][0x22c] ;  /* 0x00008b00ff057b82 */ /* 0x000ea20000000800 */
[----:B0-----:R-:W-:-:S07]  /*5f770*/  ISETP.LT.AND P6, PT, R235, R0, !P6 ;  /* 0x00000000eb00720c */ /* 0x001fce00077c1270 */
[----:B------:R-:W0:Y:S06]  /*5f780*/  LDC R0, c[0x0][0x228] ;  /* 0x00008a00ff007b82 */ /* 0x000e2c0000000800 */
[----:B----4-:R4:W-:Y:S04]  /*5f790*/  @P6 STG.E.U8 desc[UR60][R240.64], R153 ;  /* 0x00000099f0006986 */ /* 0x0109e8000c10113c */
[----:B----4-:R-:W4:Y:S01]  /*5f7a0*/  LDL.LU.64 R240, [R1+0xdf8] ;  /* 0x000df80001f07983 */ /* 0x010f220000300a00 */
[----:B0-----:R-:W-:-:S02]  /*5f7b0*/  ISETP.LT.AND P6, PT, R234, R0, !P5 ;  /* 0x00000000ea00720c */ /* 0x001fc40006fc1270 */
[----:B------:R-:W-:-:S11]  /*5f7c0*/  PRMT R0, R150, 0x7770, RZ ;  /* 0x0000777096007816 */ /* 0x000fd600000000ff */
[----:B------:R0:W-:Y:S01]  /*5f7d0*/  @P6 STG.E.U8 desc[UR60][R70.64], R0 ;  /* 0x0000000046006986 */ /* 0x0001e2000c10113c */
[----:B-1----:R-:W-:Y:S02]  /*5f7e0*/  ISETP.LT.AND P6, PT, R237, R3, !P5 ;  /* 0x00000003ed00720c */ /* 0x002fe40006fc1270 */
[----:B------:R-:W1:Y:S01]  /*5f7f0*/  LDC R3, c[0x0][0x228] ;  /* 0x00008a00ff037b82 */ /* 0x000e620000000800 */
[----:B0-----:R-:W4:Y:S01]  /*5f800*/  LDL.LU.64 R70, [R1+0xd88] ;  /* 0x000d880001467983 */ /* 0x001f220000300a00 */
[----:B------:R-:W-:-:S09]  /*5f810*/  PRMT R0, R150, 0x7771, RZ ;  /* 0x0000777196007816 */ /* 0x000fd200000000ff */
[----:B--2---:R0:W-:Y:S01]  /*5f820*/  @P6 STG.E.U8 desc[UR60][R188.64], R0 ;  /* 0x00000000bc006986 */ /* 0x0041e2000c10113c */
[----:B-1----:R-:W-:-:S03]  /*5f830*/  ISETP.LT.AND P6, PT, R236, R3, !P5 ;  /* 0x00000003ec00720c */ /* 0x002fc60006fc1270 */
[----:B0-----:R-:W2:Y:S01]  /*5f840*/  LDL.LU.64 R188, [R1+0xd08] ;  /* 0x000d080001bc7983 */ /* 0x001ea20000300a00 */
        /* <DEDUP_REMOVED lines=15> */
[----:B------:R0:W-:Y:S01]  /*5f940*/  @P5 STG.E.U8 desc[UR60][R68.64], R0 ;  /* 0x0000000044005986 */ /* 0x0001e2000c10113c */
[----:B-1----:R-:W-:-:S03]  /*5f950*/  ISETP.LT.AND P5, PT, R237, R3, !P6 ;  /* 0x00000003ed00720c */ /* 0x002fc600077a1270 */
[----:B0-----:R-:W3:Y:S01]  /*5f960*/  LDL.LU.64 R68, [R1+0xa98] ;  /* 0x000a980001447983 */ /* 0x001ee20000300a00 */
[----:B------:R-:W0:Y:S01]  /*5f970*/  LDC R0, c[0x0][0x228] ;  /* 0x00008a00ff007b82 */ /* 0x000e220000000800 */
[----:B------:R-:W-:-:S08]  /*5f980*/  PRMT R3, R154, 0x7771, RZ ;  /* 0x000077719a037816 */ /* 0x000fd000000000ff */
[----:B----4-:R1:W-:Y:S01]  /*5f990*/  @P5 STG.E.U8 desc[UR60][R240.64], R3 ;  /* 0x00000003f0005986 */ /* 0x0103e2000c10113c */
[----:B------:R-:W-:Y:S02]  /*5f9a0*/  ISETP.LT.AND P5, PT, R236, R5, !P6 ;  /* 0x00000005ec00720c */ /* 0x000fe400077a1270 */
[C---:B------:R-:W-:Y:S01]  /*5f9b0*/  PRMT R5, R154.reuse, 0x7772, RZ ;  /* 0x000077729a057816 */ /* 0x040fe200000000ff */
[----:B-1----:R-:W4:Y:S01]  /*5f9c0*/  LDL.LU.64 R240, [R1+0x960] ;  /* 0x0009600001f07983 */ /* 0x002f220000300a00 */
[----:B0-----:R-:W-:Y:S02]  /*5f9d0*/  ISETP.LT.AND P6, PT, R235, R0, !P6 ;  /* 0x00000000eb00720c */ /* 0x001fe400077c1270 */
[----:B------:R-:W-:-:S07]  /*5f9e0*/  PRMT R154, R154, 0x7773, RZ ;  /* 0x000077739a9a7816 */ /* 0x000fce00000000ff */
[----:B------:R0:W-:Y:S01]  /*5f9f0*/  @P5 STG.E.U8 desc[UR60][R70.64], R5 ;  /* 0x0000000546005986 */ /* 0x0001e2000c10113c */
[----:B------:R-:W-:Y:S02]  /*5fa00*/  ISETP.GE.AND P5, PT, R53, R52, PT ;  /* 0x000000343500720c */ /* 0x000fe40003fa6270 */
[----:B------:R-:W1:Y:S01]  /*5fa10*/  LDC R53, c[0x0][0x228] ;  /* 0x00008a00ff357b82 */ /* 0x000e620000000800 */
[----:B------:R-:W-:-:S07]  /*5fa20*/  PRMT R0, R151, 0x7770, RZ ;  /* 0x0000777097007816 */ /* 0x000fce00000000ff */
[----:B------:R-:W1:Y:S01]  /*5fa30*/  LDC R52, c[0x0][0x228] ;  /* 0x00008a00ff347b82 */ /* 0x000e620000000800 */
[----:B0-----:R-:W4:Y:S07]  /*5fa40*/  LDL.LU.64 R70, [R1+0x830] ;  /* 0x0008300001467983 */ /* 0x001f2e0000300a00 */
[----:B------:R-:W0:Y:S01]  /*5fa50*/  LDC R5, c[0x0][0x228] ;  /* 0x00008a00ff057b82 */ /* 0x000e220000000800 */
[----:B--2---:R2:W-:Y:S01]  /*5fa60*/  @P6 STG.E.U8 desc[UR60][R188.64], R154 ;  /* 0x0000009abc006986 */ /* 0x0045e2000c10113c */
[----:B-1----:R-:W-:-:S03]  /*5fa70*/  ISETP.LT.AND P6, PT, R234, R53, !P5 ;  /* 0x00000035ea00720c */ /* 0x002fc60006fc1270 */
[----:B--2---:R-:W2:Y:S10]  /*5fa80*/  LDL.LU.64 R188, [R1+0x728] ;  /* 0x0007280001bc7983 */ /* 0x004eb40000300a00 */
[----:B------:R1:W-:Y:S04]  /*5fa90*/  @P6 STG.E.U8 desc[UR60][R238.64], R0 ;  /* 0x00000000ee006986 */ /* 0x0003e8000c10113c */
[----:B-1----:R-:W2:Y:S01]  /*5faa0*/  LDL.LU.64 R238, [R1+0x618] ;  /* 0x0006180001ee7983 */ /* 0x002ea20000300a00 */
[----:B------:R-:W-:Y:S01]  /*5fab0*/  ISETP.LT.AND P6, PT, R237, R52, !P5 ;  /* 0x00000034ed00720c */ /* 0x000fe20006fc1270 */
[----:B------:R-:W1:Y:S01]  /*5fac0*/  LDC R0, c[0x0][0x228] ;  /* 0x00008a00ff007b82 */ /* 0x000e620000000800 */
[----:B------:R-:W-:-:S07]  /*5fad0*/  PRMT R3, R151, 0x7771, RZ ;  /* 0x0000777197037816 */ /* 0x000fce00000000ff */
[----:B------:R-:W1:Y:S01]  /*5fae0*/  LDC R52, c[0x0][0x22c] ;  /* 0x00008b00ff347b82 */ /* 0x000e620000000800 */
[----:B------:R-:W-:-:S03]  /*5faf0*/  VIADD R53, R4, 0x67 ;  /* 0x0000006704357836 */ /* 0x000fc60000000000 */
[----:B---3--:R3:W-:Y:S01]  /*5fb00*/  @P6 STG.E.U8 desc[UR60][R66.64], R3 ;  /* 0x0000000342006986 */ /* 0x0087e2000c10113c */
[----:B0-----:R-:W-:Y:S02]  /*5fb10*/  ISETP.LT.AND P6, PT, R236, R5, !P5 ;  /* 0x00000005ec00720c */ /* 0x001fe40006fc1270 */
[----:B------:R-:W-:Y:S01]  /*5fb20*/  PRMT R5, R151, 0x7772, RZ ;  /* 0x0000777297057816 */ /* 0x000fe200000000ff */
[----:B---3--:R-:W3:Y:S10]  /*5fb30*/  LDL.LU.64 R66, [R1+0x4e0] ;  /* 0x0004e00001427983 */ /* 0x008ef40000300a00 */
[----:B------:R0:W-:Y:S01]  /*5fb40*/  @P6 STG.E.U8 desc[UR60][R68.64], R5 ;  /* 0x0000000544006986 */ /* 0x0001e2000c10113c */
[----:B-1----:R-:W-:-:S02]  /*5fb50*/  ISETP.GE.AND P6, PT, R53, R52, PT ;  /* 0x000000343500720c */ /* 0x002fc40003fc6270 */
[----:B------:R-:W1:Y:S01]  /*5fb60*/  LDC R53, c[0x0][0x228] ;  /* 0x00008a00ff357b82 */ /* 0x000e620000000800 */
[----:B------:R-:W-:Y:S02]  /*5fb70*/  ISETP.LT.AND P5, PT, R235, R0, !P5 ;  /* 0x00000000eb00720c */ /* 0x000fe40006fa1270 */
[----:B------:R-:W-:-:S05]  /*5fb80*/  PRMT R151, R151, 0x7773, RZ ;  /* 0x0000777397977816 */ /* 0x000fca00000000ff */
[----:B------:R-:W1:Y:S01]  /*5fb90*/  LDC R52, c[0x0][0x228] ;  /* 0x00008a00ff347b82 */ /* 0x000e620000000800 */
[----:B0-----:R-:W3:Y:S01]  /*5fba0*/  LDL.LU.64 R68, [R1+0x4c0] ;  /* 0x0004c00001447983 */ /* 0x001ee20000300a00 */
[----:B------:R-:W-:-:S06]  /*5fbb0*/  PRMT R0, R155, 0x7770, RZ ;  /* 0x000077709b007816 */ /* 0x000fcc00000000ff */
[----:B------:R-:W0:Y:S01]  /*5fbc0*/  LDC R5, c[0x0][0x228] ;  /* 0x00008a00ff057b82 */ /* 0x000e220000000800 */
[----:B------:R-:W-:Y:S01]  /*5fbd0*/  PRMT R3, R155, 0x7771, RZ ;  /* 0x000077719b037816 */ /* 0x000fe200000000ff */
[----:B----4-:R4:W-:Y:S01]  /*5fbe0*/  @P5 STG.E.U8 desc[UR60][R240.64], R151 ;  /* 0x00000097f0005986 */ /* 0x0109e2000c10113c */
[----:B-1----:R-:W-:-:S03]  /*5fbf0*/  ISETP.LT.AND P5, PT, R234, R53, !P6 ;  /* 0x00000035ea00720c */ /* 0x002fc600077a1270 */
[----:B----4-:R-:W4:Y:S10]  /*5fc00*/  LDL.LU.64 R240, [R1+0x4b8] ;  /* 0x0004b80001f07983 */ /* 0x010f340000300a00 */
[----:B------:R1:W-:Y:S01]  /*5fc10*/  @P5 STG.E.U8 desc[UR60][R70.64], R0 ;  /* 0x0000000046005986 */ /* 0x0003e2000c10113c */
[----:B------:R-:W-:-:S02]  /*5fc20*/  ISETP.LT.AND P5, PT, R237, R52, !P6 ;  /* 0x00000034ed00720c */ /* 0x000fc400077a1270 */
[----:B------:R-:W0:Y:S01]  /*5fc30*/  LDC R52, c[0x0][0x22c] ;  /* 0x00008b00ff347b82 */ /* 0x000e220000000800 */
[----:B-1----:R-:W4:Y:S07]  /*5fc40*/  LDL.LU.64 R70, [R1+0x4b0] ;  /* 0x0004b00001467983 */ /* 0x002f2e0000300a00 */
[----:B------:R-:W1:Y:S03]  /*5fc50*/  LDC R0, c[0x0][0x228] ;  /* 0x00008a00ff007b82 */ /* 0x000e660000000800 */
[----:B--2---:R2:W-:Y:S01]  /*5fc60*/  @P5 STG.E.U8 desc[UR60][R188.64], R3 ;  /* 0x00000003bc005986 */ /* 0x0045e2000c10113c */
[----:B0-----:R-:W-:-:S03]  /*5fc70*/  ISETP.LT.AND P5, PT, R236, R5, !P6 ;  /* 0x00000005ec00720c */ /* 0x001fc600077a1270 */
[----:B--2---:R-:W2:Y:S01]  /*5fc80*/  LDL.LU.64 R188, [R1+0x4a8] ;  /* 0x0004a80001bc7983 */ /* 0x004ea20000300a00 */
[----:B------:R-:W-:-:S09]  /*5fc90*/  PRMT R5, R155, 0x7772, RZ ;  /* 0x000077729b057816 */ /* 0x000fd200000000ff */
[----:B------:R0:W-:Y:S04]  /*5fca0*/  @P5 STG.E.U8 desc[UR60][R238.64], R5 ;  /* 0x00000005ee005986 */ /* 0x0001e8000c10113c */
[----:B0-----:R-:W2:Y:S01]  /*5fcb0*/  LDL.LU.64 R238, [R1+0x4a0] ;  /* 0x0004a00001ee7983 */ /* 0x001ea20000300a00 */
[----:B------:R-:W-:Y:S01]  /*5fcc0*/  VIADD R53, R4, 0x68 ;  /* 0x0000006804357836 */ /* 0x000fe20000000000 */
[----:B-1----:R-:W-:Y:S01]  /*5fcd0*/  ISETP.LT.AND P6, PT, R235, R0, !P6 ;  /* 0x00000000eb00720c */ /* 0x002fe200077c1270 */
[----:B------:R-:W0:Y:S03]  /*5fce0*/  LDC R5, c[0x0][0x228] ;  /* 0x00008a00ff057b82 */ /* 0x000e260000000800 */
[----:B------:R-:W-:-:S05]  /*5fcf0*/  ISETP.GE.AND P5, PT, R53, R52, PT ;  /* 0x000000343500720c */ /* 0x000fca0003fa6270 */
[----:B------:R-:W1:Y:S01]  /*5fd00*/  LDC R53, c[0x0][0x228] ;  /* 0x00008a00ff357b82 */ /* 0x000e620000000800 */
[----:B------:R-:W-:-:S07]  /*5fd10*/  PRMT R155, R155, 0x7773, RZ ;  /* 0x000077739b9b7816 */ /* 0x000fce00000000ff */
[----:B------:R-:W0:Y:S01]  /*5fd20*/  LDC R52, c[0x0][0x228] ;  /* 0x00008a00ff347b82 */ /* 0x000e220000000800 */
[C---:B------:R-:W-:Y:S02]  /*5fd30*/  PRMT R0, R156.reuse, 0x7770, RZ ;  /* 0x000077709c007816 */ /* 0x040fe400000000ff */
[----:B------:R-:W-:Y:S01]  /*5fd40*/  PRMT R3, R156, 0x7771, RZ ;  /* 0x000077719c037816 */ /* 0x000fe200000000ff */
[----:B---3--:R3:W-:Y:S01]  /*5fd50*/  @P6 STG.E.U8 desc[UR60][R66.64], R155 ;  /* 0x0000009b42006986 */ /* 0x0087e2000c10113c */
[----:B-1----:R-:W-:-:S03]  /*5fd60*/  ISETP.LT.AND P6, PT, R234, R53, !P5 ;  /* 0x00000035ea00720c */ /* 0x002fc60006fc1270 */
[----:B---3--:R-:W3:Y:S10]  /*5fd70*/  LDL.LU.64 R66, [R1+0x498] ;  /* 0x0004980001427983 */ /* 0x008ef40000300a00 */
[----:B------:R1:W-:Y:S01]  /*5fd80*/  @P6 STG.E.U8 desc[UR60][R68.64], R0 ;  /* 0x0000000044006986 */ /* 0x0003e2000c10113c */
[----:B0-----:R-:W-:-:S02]  /*5fd90*/  ISETP.LT.AND P6, PT, R237, R52, !P5 ;  /* 0x00000034ed00720c */ /* 0x001fc40006fc1270 */
[----:B------:R-:W0:Y:S01]  /*5fda0*/  LDC R52, c[0x0][0x22c] ;  /* 0x00008b00ff347b82 */ /* 0x000e220000000800 */
[----:B-1----:R-:W3:Y:S07]  /*5fdb0*/  LDL.LU.64 R68, [R1+0x490] ;  /* 0x0004900001447983 */ /* 0x002eee0000300a00 */
[----:B------:R-:W1:Y:S01]  /*5fdc0*/  LDC R0, c[0x0][0x228] ;  /* 0x00008a00ff007b82 */ /* 0x000e620000000800 */
[----:B------:R-:W-:Y:S02]  /*5fdd0*/  VIADD R53, R4, 0x69 ;  /* 0x0000006904357836 */ /* 0x000fe40000000000 */
[----:B----4-:R4:W-:Y:S01]  /*5fde0*/  @P6 STG.E.U8 desc[UR60][R240.64], R3 ;  /* 0x00000003f0006986 */ /* 0x0109e2000c10113c */
[----:B------:R-:W-:-:S02]  /*5fdf0*/  ISETP.LT.AND P6, PT, R236, R5, !P5 ;  /* 0x00000005ec00720c */ /* 0x000fc40006fc1270 */
[C---:B------:R-:W-:Y:S01]  /*5fe00*/  PRMT R5, R156.reuse, 0x7772, RZ ;  /* 0x000077729c057816 */ /* 0x040fe200000000ff */
[----:B----4-:R-:W4:Y:S01]  /*5fe10*/  LDL.LU.64 R240, [R1+0x488] ;  /* 0x0004880001f07983 */ /* 0x010f220000300a00 */
[----:B-1----:R-:W-:Y:S02]  /*5fe20*/  ISETP.LT.AND P5, PT, R235, R0, !P5 ;  /* 0x00000000eb00720c */ /* 0x002fe40006fa1270 */
[----:B------:R-:W-:-:S07]  /*5fe30*/  PRMT R156, R156, 0x7773, RZ ;  /* 0x000077739c9c7816 */ /* 0x000fce00000000ff */
[----:B------:R1:W-:Y:S01]  /*5fe40*/  @P6 STG.E.U8 desc[UR60][R70.64], R5 ;  /* 0x0000000546006986 */ /* 0x0003e2000c10113c */
[----:B0-----:R-:W-:Y:S02]  /*5fe50*/  ISETP.GE.AND P6, PT, R53, R52, PT ;  /* 0x000000343500720c */ /* 0x001fe40003fc6270 */
[----:B------:R-:W0:Y:S01]  /*5fe60*/  LDC R53, c[0x0][0x228] ;  /* 0x00008a00ff357b82 */ /* 0x000e220000000800 */
[----:B------:R-:W-:-:S07]  /*5fe70*/  PRMT R0, R160, 0x7770, RZ ;  /* 0x00007770a0007816 */ /* 0x000fce00000000ff */
[----:B------:R-:W0:Y:S01]  /*5fe80*/  LDC R52, c[0x0][0x228] ;  /* 0x00008a00ff347b82 */ /* 0x000e220000000800 */
[----:B-1----:R-:W4:Y:S07]  /*5fe90*/  LDL.LU.64 R70, [R1+0x138] ;  /* 0x0001380001467983 */ /* 0x002f2e0000300a00 */
[----:B------:R-:W1:Y:S01]  /*5fea0*/  LDC R5, c[0x0][0x228] ;  /* 0x00008a00ff057b82 */ /* 0x000e620000000800 */
[----:B--2---:R2:W-:Y:S01]  /*5feb0*/  @P5 STG.E.U8 desc[UR60][R188.64], R156 ;  /* 0x0000009cbc005986 */ /* 0x0045e2000c10113c */
[----:B0-----:R-:W-:-:S03]  /*5fec0*/  ISETP.LT.AND P5, PT, R234, R53, !P6 ;  /* 0x00000035ea00720c */ /* 0x001fc600077a1270 */
[----:B--2---:R-:W2:Y:S10]  /*5fed0*/  LDL.LU.64 R188, [R1+0x130] ;  /* 0x0001300001bc7983 */ /* 0x004eb40000300a00 */
[----:B------:R0:W-:Y:S04]  /*5fee0*/  @P5 STG.E.U8 desc[UR60][R238.64], R0 ;  /* 0x00000000ee005986 */ /* 0x0001e8000c10113c */
[----:B0-----:R-:W2:Y:S01]  /*5fef0*/  LDL.LU.64 R238, [R1+0x128] ;  /* 0x0001280001ee7983 */ /* 0x001ea20000300a00 */
[----:B------:R-:W-:Y:S01]  /*5ff00*/  ISETP.LT.AND P5, PT, R237, R52, !P6 ;  /* 0x00000034ed00720c */ /* 0x000fe200077a1270 */
[----:B------:R-:W0:Y:S01]  /*5ff10*/  LDC R0, c[0x0][0x228] ;  /* 0x00008a00ff007b82 */ /* 0x000e220000000800 */
[----:B------:R-:W-:-:S07]  /*5ff20*/  PRMT R3, R160, 0x7771, RZ ;  /* 0x00007771a0037816 */ /* 0x000fce00000000ff */
[----:B------:R-:W0:Y:S01]  /*5ff30*/  LDC R52, c[0x0][0x22c] ;  /* 0x00008b00ff347b82 */ /* 0x000e220000000800 */
[----:B------:R-:W-:-:S03]  /*5ff40*/  VIADD R53, R4, 0x6a ;  /* 0x0000006a04357836 */ /* 0x000fc60000000000 */
[----:B---3--:R3:W-:Y:S01]  /*5ff50*/  @P5 STG.E.U8 desc[UR60][R66.64], R3 ;  /* 0x0000000342005986 */ /* 0x0087e2000c10113c */
[----:B-1----:R-:W-:Y:S02]  /*5ff60*/  ISETP.LT.AND P5, PT, R236, R5, !P6 ;  /* 0x00000005ec00720c */ /* 0x002fe400077a1270 */
[----:B------:R-:W-:Y:S01]  /*5ff70*/  PRMT R5, R160, 0x7772, RZ ;  /* 0x00007772a0057816 */ /* 0x000fe200000000ff */
[----:B---3--:R-:W3:Y:S10]  /*5ff80*/  LDL.LU.64 R66, [R1+0x120] ;  /* 0x0001200001427983 */ /* 0x008ef40000300a00 */
[----:B------:R1:W-:Y:S01]  /*5ff90*/  @P5 STG.E.U8 desc[UR60][R68.64], R5 ;  /* 0x0000000544005986 */ /* 0x0003e2000c10113c */
[----:B0-----:R-:W-:-:S02]  /*5ffa0*/  ISETP.GE.AND P5, PT, R53, R52, PT ;  /* 0x000000343500720c */ /* 0x001fc40003fa6270 */
[----:B------:R-:W0:Y:S01]  /*5ffb0*/  LDC R53, c[0x0][0x228] ;  /* 0x00008a00ff357b82 */ /* 0x000e220000000800 */
[----:B------:R-:W-:Y:S02]  /*5ffc0*/  ISETP.LT.AND P6, PT, R235, R0, !P6 ;  /* 0x00000000eb00720c */ /* 0x000fe400077c1270 */
[----:B------:R-:W-:-:S05]  /*5ffd0*/  PRMT R160, R160, 0x7773, RZ ;  /* 0x00007773a0a07816 */ /* 0x000fca00000000ff */
[----:B------:R-:W0:Y:S01]  /*5ffe0*/  LDC R52, c[0x0][0x228] ;  /* 0x00008a00ff347b82 */ /* 0x000e220000000800 */
[----:B-1----:R-:W3:Y:S01]  /*5fff0*/  LDL.LU.64 R68, [R1+0x118] ;  /* 0x0001180001447983 */ /* 0x002ee20000300a00 */
[----:B------:R-:W-:-:S06]  /*60000*/  PRMT R0, R157, 0x7770, RZ ;  /* 0x000077709d007816 */ /* 0x000fcc00000000ff */
[----:B------:R-:W1:Y:S01]  /*60010*/  LDC R5, c[0x0][0x228] ;  /* 0x00008a00ff057b82 */ /* 0x000e620000000800 */
[----:B------:R-:W-:Y:S01]  /*60020*/  PRMT R3, R157, 0x7771, RZ ;  /* 0x000077719d037816 */ /* 0x000fe200000000ff */
[----:B----4-:R4:W-:Y:S01]  /*60030*/  @P6 STG.E.U8 desc[UR60][R240.64], R160 ;  /* 0x000000a0f0006986 */ /* 0x0109e2000c10113c */
[----:B0-----:R-:W-:-:S03]  /*60040*/  ISETP.LT.AND P6, PT, R234, R53, !P5 ;  /* 0x00000035ea00720c */ /* 0x001fc60006fc1270 */
[----:B----4-:R-:W4:Y:S10]  /*60050*/  LDL.LU.64 R240, [R1+0x110] ;  /* 0x0001100001f07983 */ /* 0x010f340000300a00 */
[----:B------:R0:W-:Y:S01]  /*60060*/  @P6 STG.E.U8 desc[UR60][R70.64], R0 ;  /* 0x0000000046006986 */ /* 0x0001e2000c10113c */
[----:B------:R-:W-:-:S02]  /*60070*/  ISETP.LT.AND P6, PT, R237, R52, !P5 ;  /* 0x00000034ed00720c */ /* 0x000fc40006fc1270 */
[----:B------:R-:W1:Y:S01]  /*60080*/  LDC R52, c[0x0][0x22c] ;  /* 0x00008b00ff347b82 */ /* 0x000e620000000800 */
[----:B0-----:R-:W4:Y:S07]  /*60090*/  LDL.LU.64 R70, [R1+0x108] ;  /* 0x0001080001467983 */ /* 0x001f2e0000300a00 */
[----:B------:R-:W0:Y:S03]  /*600a0*/  LDC R0, c[0x0][0x228] ;  /* 0x00008a00ff007b82 */ /* 0x000e260000000800 */
[----:B--2---:R2:W-:Y:S01]  /*600b0*/  @P6 STG.E.U8 desc[UR60][R188.64], R3 ;  /* 0x00000003bc006986 */ /* 0x0045e2000c10113c */
[----:B-1----:R-:W-:-:S03]  /*600c0*/  ISETP.LT.AND P6, PT, R236, R5, !P5 ;  /* 0x00000005ec00720c */ /* 0x002fc60006fc1270 */
[----:B--2---:R-:W2:Y:S01]  /*600d0*/  LDL.LU.64 R188, [R1+0x100] ;  /* 0x0001000001bc7983 */ /* 0x004ea20000300a00 */
[----:B------:R-:W-:-:S09]  /*600e0*/  PRMT R5, R157, 0x7772, RZ ;  /* 0x000077729d057816 */ /* 0x000fd200000000ff */
[----:B------:R1:W-:Y:S04]  /*600f0*/  @P6 STG.E.U8 desc[UR60][R238.64], R5 ;  /* 0x00000005ee006986 */ /* 0x0003e8000c10113c */
[----:B-1----:R-:W2:Y:S01]  /*60100*/  LDL.LU.64 R238, [R1+0xf8] ;  /* 0x0000f80001ee7983 */ /* 0x002ea20000300a00 */
[----:B------:R-:W-:Y:S01]  /*60110*/  VIADD R53, R4, 0x6b ;  /* 0x0000006b04357836 */ /* 0x000fe20000000000 */
[----:B0-----:R-:W-:Y:S01]  /*60120*/  ISETP.LT.AND P5, PT, R235, R0, !P5 ;  /* 0x00000000eb00720c */ /* 0x001fe20006fa1270 */
        /* <DEDUP_REMOVED lines=18> */
[----:B------:R-:W-:Y:S01]  /*60250*/  PRMT R5, R161, 0x7772, RZ ;  /* 0x00007772a1057816 */ /* 0x000fe200000000ff */
        /* <DEDUP_REMOVED lines=119> */
[----:B------:R-:W0:Y:S01]  /*609d0*/  LDC R5, c[0x0][0x228] ;  /* 0x00008a00ff057b82 */ /* 0x000e220000000800 */
[----:B------:R-:W2:Y:S02]  /*609e0*/  LDL.LU.64 R64, [R1+0x30] ;  /* 0x0000300001407983 */ /* 0x000ea40000300a00 */
        /* <DEDUP_REMOVED lines=32> */
[----:B0-----:R-:W2:Y:S01]  /*60bf0*/  LDL.LU.64 R238, [R1] ;  /* 0x0000000001ee7983 */ /* 0x001ea20000300a00 */
[----:B------:R-:W-:Y:S01]  /*60c00*/  ISETP.LT.AND P6, PT, R237, R52, !P5 ;  /* 0x00000034ed00720c */ /* 0x000fe20006fc1270 */
[----:B------:R-:W0:Y:S01]  /*60c10*/  LDC R0, c[0x0][0x228] ;  /* 0x00008a00ff007b82 */ /* 0x000e220000000800 */
[----:B------:R-:W-:-:S07]  /*60c20*/  PRMT R3, R165, 0x7771, RZ ;  /* 0x00007771a5037816 */ /* 0x000fce00000000ff */
[----:B------:R-:W3:Y:S04]  /*60c30*/  LDC R52, c[0x0][0x22c] ;  /* 0x00008b00ff347b82 */ /* 0x000ee80000000800 */
[----:B------:R0:W-:Y:S01]  /*60c40*/  @P6 STG.E.U8 desc[UR60][R64.64], R3 ;  /* 0x0000000340006986 */ /* 0x0001e2000c10113c */
[----:B-1----:R-:W-:Y:S01]  /*60c50*/  ISETP.LT.AND P6, PT, R236, R5, !P5 ;  /* 0x00000005ec00720c */ /* 0x002fe20006fc1270 */
[----:B------:R-:W-:Y:S01]  /*60c60*/  VIADD R53, R4, 0x73 ;  /* 0x0000007304357836 */ /* 0x000fe20000000000 */
[----:B------:R-:W-:Y:S02]  /*60c70*/  PRMT R5, R165, 0x7772, RZ ;  /* 0x00007772a5057816 */ /* 0x000fe400000000ff */
[----:B0-----:R-:W-:Y:S02]  /*60c80*/  ISETP.LT.AND P5, PT, R235, R0, !P5 ;  /* 0x00000000eb00720c */ /* 0x001fe40006fa1270 */
[----:B------:R-:W-:-:S02]  /*60c90*/  PRMT R165, R165, 0x7773, RZ ;  /* 0x00007773a5a57816 */ /* 0x000fc400000000ff */
[C---:B------:R-:W-:Y:S02]  /*60ca0*/  PRMT R0, R169.reuse, 0x7770, RZ ;  /* 0x00007770a9007816 */ /* 0x040fe400000000ff */
[----:B------:R-:W-:-:S03]  /*60cb0*/  PRMT R3, R169, 0x7771, RZ ;  /* 0x00007771a9037816 */ /* 0x000fc600000000ff */
[----:B---3--:R0:W-:Y:S01]  /*60cc0*/  @P6 STG.E.U8 desc[UR60][R66.64], R5 ;  /* 0x0000000542006986 */ /* 0x0081e2000c10113c */
[----:B------:R-:W-:Y:S02]  /*60cd0*/  ISETP.GE.AND P6, PT, R53, R52, PT ;  /* 0x000000343500720c */ /* 0x000fe40003fc6270 */
[----:B------:R-:W1:Y:S08]  /*60ce0*/  LDC R53, c[0x0][0x228] ;  /* 0x00008a00ff357b82 */ /* 0x000e700000000800 */
[----:B------:R-:W3:Y:S01]  /*60cf0*/  LDC R52, c[0x0][0x228] ;  /* 0x00008a00ff347b82 */ /* 0x000ee20000000800 */
[----:B------:R-:W-:Y:S07]  /*60d00*/  @P5 STG.E.U8 desc[UR60][R68.64], R165 ;  /* 0x000000a544005986 */ /* 0x000fee000c10113c */
[----:B0-----:R-:W0:Y:S01]  /*60d10*/  LDC R5, c[0x0][0x228] ;  /* 0x00008a00ff057b82 */ /* 0x001e220000000800 */
[----:B-1----:R-:W-:Y:S01]  /*60d20*/  ISETP.LT.AND P5, PT, R234, R53, !P6 ;  /* 0x00000035ea00720c */ /* 0x002fe200077a1270 */
[----:B------:R-:W-:-:S12]  /*60d30*/  VIADD R53, R4, 0x74 ;  /* 0x0000007404357836 */ /* 0x000fd80000000000 */
[----:B----4-:R1:W-:Y:S01]  /*60d40*/  @P5 STG.E.U8 desc[UR60][R240.64], R0 ;  /* 0x00000000f0005986 */ /* 0x0103e2000c10113c */
[----:B---3--:R-:W-:Y:S02]  /*60d50*/  ISETP.LT.AND P5, PT, R237, R52, !P6 ;  /* 0x00000034ed00720c */ /* 0x008fe400077a1270 */
[----:B------:R-:W3:Y:S08]  /*60d60*/  LDC R52, c[0x0][0x22c] ;  /* 0x00008b00ff347b82 */ /* 0x000ef00000000800 */
[----:B-1----:R-:W1:Y:S03]  /*60d70*/  LDC R0, c[0x0][0x228] ;  /* 0x00008a00ff007b82 */ /* 0x002e660000000800 */
[----:B------:R4:W-:Y:S01]  /*60d80*/  @P5 STG.E.U8 desc[UR60][R70.64], R3 ;  /* 0x0000000346005986 */ /* 0x0009e2000c10113c */
[----:B0-----:R-:W-:-:S02]  /*60d90*/  ISETP.LT.AND P5, PT, R236, R5, !P6 ;  /* 0x00000005ec00720c */ /* 0x001fc400077a1270 */
[----:B------:R-:W-:Y:S02]  /*60da0*/  PRMT R5, R169, 0x7772, RZ ;  /* 0x00007772a9057816 */ /* 0x000fe400000000ff */
[----:B-1----:R-:W-:Y:S02]  /*60db0*/  ISETP.LT.AND P6, PT, R235, R0, !P6 ;  /* 0x00000000eb00720c */ /* 0x002fe400077c1270 */
[----:B------:R-:W0:Y:S01]  /*60dc0*/  LDC R0, c[0x0][0x228] ;  /* 0x00008a00ff007b82 */ /* 0x000e220000000800 */
[----:B------:R-:W-:Y:S02]  /*60dd0*/  PRMT R169, R169, 0x7773, RZ ;  /* 0x00007773a9a97816 */ /* 0x000fe400000000ff */
[----:B----4-:R-:W-:-:S04]  /*60de0*/  PRMT R3, R166, 0x7770, RZ ;  /* 0x00007770a6037816 */ /* 0x010fc800000000ff */
[----:B--2---:R1:W-:Y:S01]  /*60df0*/  @P5 STG.E.U8 desc[UR60][R188.64], R5 ;  /* 0x00000005bc005986 */ /* 0x0043e2000c10113c */
[----:B---3--:R-:W-:Y:S02]  /*60e00*/  ISETP.GE.AND P5, PT, R53, R52, PT ;  /* 0x000000343500720c */ /* 0x008fe40003fa6270 */
[----:B------:R-:W2:Y:S01]  /*60e10*/  LDC R53, c[0x0][0x228] ;  /* 0x00008a00ff357b82 */ /* 0x000ea20000000800 */
[----:B------:R-:W-:Y:S01]  /*60e20*/  @P6 STG.E.U8 desc[UR60][R238.64], R169 ;  /* 0x000000a9ee006986 */ /* 0x000fe2000c10113c */
[----:B--2---:R-:W-:-:S06]  /*60e30*/  ISETP.LT.AND P6, PT, R234, R53, !P5 ;  /* 0x00000035ea00720c */ /* 0x004fcc0006fc1270 */
[----:B------:R-:W2:Y:S01]  /*60e40*/  LDC R53, c[0x0][0x228] ;  /* 0x00008a00ff357b82 */ /* 0x000ea20000000800 */
[----:B-1----:R-:W-:-:S06]  /*60e50*/  PRMT R5, R166, 0x7771, RZ ;  /* 0x00007771a6057816 */ /* 0x002fcc00000000ff */
[----:B------:R1:W-:Y:S01]  /*60e60*/  @P6 STG.E.U8 desc[UR60][R250.64], R3 ;  /* 0x00000003fa006986 */ /* 0x0003e2000c10113c */
[----:B0-----:R-:W-:Y:S01]  /*60e70*/  ISETP.LT.AND P6, PT, R237, R0, !P5 ;  /* 0x00000000ed00720c */ /* 0x001fe20006fc1270 */
[----:B------:R-:W-:-:S12]  /*60e80*/  VIADD R0, R4, 0x75 ;  /* 0x0000007504007836 */ /* 0x000fd80000000000 */
[----:B------:R0:W-:Y:S01]  /*60e90*/  @P6 STG.E.U8 desc[UR60][R248.64], R5 ;  /* 0x00000005f8006986 */ /* 0x0001e2000c10113c */
[----:B--2---:R-:W-:Y:S02]  /*60ea0*/  ISETP.LT.AND P6, PT, R236, R53, !P5 ;  /* 0x00000035ec00720c */ /* 0x004fe40006fc1270 */
[----:B------:R-:W-:-:S11]  /*60eb0*/  PRMT R53, R166, 0x7772, RZ ;  /* 0x00007772a6357816 */ /* 0x000fd600000000ff */
[----:B------:R2:W-:Y:S01]  /*60ec0*/  @P6 STG.E.U8 desc[UR60][R232.64], R53 ;  /* 0x00000035e8006986 */ /* 0x0005e2000c10113c */
[----:B------:R-:W-:Y:S02]  /*60ed0*/  ISETP.GE.AND P6, PT, R0, R191, PT ;  /* 0x000000bf0000720c */ /* 0x000fe40003fc6270 */
[----:B------:R-:W3:Y:S01]  /*60ee0*/  LDC R0, c[0x0][0x228] ;  /* 0x00008a00ff007b82 */ /* 0x000ee20000000800 */
[----:B-1----:R-:W-:Y:S02]  /*60ef0*/  PRMT R3, R166, 0x7773, RZ ;  /* 0x00007773a6037816 */ /* 0x002fe400000000ff */
[----:B---3--:R-:W-:-:S05]  /*60f00*/  ISETP.LT.AND P5, PT, R235, R0, !P5 ;  /* 0x00000000eb00720c */ /* 0x008fca0006fa1270 */
[----:B------:R-:W1:Y:S01]  /*60f10*/  LDC R0, c[0x0][0x228] ;  /* 0x00008a00ff007b82 */ /* 0x000e620000000800 */
[----:B0-----:R-:W-:-:S07]  /*60f20*/  PRMT R5, R170, 0x7770, RZ ;  /* 0x00007770aa057816 */ /* 0x001fce00000000ff */
[----:B------:R-:W-:Y:S01]  /*60f30*/  @P5 STG.E.U8 desc[UR60][R230.64], R3 ;  /* 0x00000003e6005986 */ /* 0x000fe2000c10113c */
[----:B------:R-:W-:Y:S02]  /*60f40*/  ISETP.LT.AND P5, PT, R234, R55, !P6 ;  /* 0x00000037ea00720c */ /* 0x000fe400077a1270 */
[----:B------:R-:W0:Y:S01]  /*60f50*/  LDC R55, c[0x0][0x228] ;  /* 0x00008a00ff377b82 */ /* 0x000e220000000800 */
[----:B--2---:R-:W-:-:S10]  /*60f60*/  PRMT R53, R170, 0x7771, RZ ;  /* 0x00007771aa357816 */ /* 0x004fd400000000ff */
[----:B------:R2:W-:Y:S01]  /*60f70*/  @P5 STG.E.U8 desc[UR60][R228.64], R5 ;  /* 0x00000005e4005986 */ /* 0x0005e2000c10113c */
[----:B-1----:R-:W-:Y:S01]  /*60f80*/  ISETP.LT.AND P5, PT, R237, R0, !P6 ;  /* 0x00000000ed00720c */ /* 0x002fe200077a1270 */
[----:B------:R-:W-:Y:S01]  /*60f90*/  VIADD R0, R4, 0x76 ;  /* 0x0000007604007836 */ /* 0x000fe20000000000 */
[----:B--2---:R-:W1:Y:S11]  /*60fa0*/  LDC R5, c[0x0][0x228] ;  /* 0x00008a00ff057b82 */ /* 0x004e760000000800 */
[----:B------:R-:W-:Y:S01]  /*60fb0*/  @P5 STG.E.U8 desc[UR60][R226.64], R53 ;  /* 0x00000035e2005986 */ /* 0x000fe2000c10113c */
[----:B0-----:R-:W-:-:S02]  /*60fc0*/  ISETP.LT.AND P5, PT, R236, R55, !P6 ;  /* 0x00000037ec00720c */ /* 0x001fc400077a1270 */
[----:B------:R-:W-:-:S11]  /*60fd0*/  PRMT R55, R170, 0x7772, RZ ;  /* 0x00007772aa377816 */ /* 0x000fd600000000ff */
[----:B------:R0:W-:Y:S01]  /*60fe0*/  @P5 STG.E.U8 desc[UR60][R224.64], R55 ;  /* 0x00000037e0005986 */ /* 0x0001e2000c10113c */
[----:B------:R-:W-:Y:S02]  /*60ff0*/  ISETP.GE.AND P5, PT, R0, R193, PT ;  /* 0x000000c10000720c */ /* 0x000fe40003fa6270 */
[----:B------:R-:W2:Y:S01]  /*61000*/  LDC R0, c[0x0][0x228] ;  /* 0x00008a00ff007b82 */ /* 0x000ea20000000800 */
[----:B------:R-:W-:-:S07]  /*61010*/  PRMT R3, R170, 0x7773, RZ ;  /* 0x00007773aa037816 */ /* 0x000fce00000000ff */
[----:B0-----:R-:W0:Y:S01]  /*61020*/  LDC R55, c[0x0][0x228] ;  /* 0x00008a00ff377b82 */ /* 0x001e220000000800 */
[----:B--2---:R-:W-:-:S07]  /*61030*/  ISETP.LT.AND P6, PT, R235, R0, !P6 ;  /* 0x00000000eb00720c */ /* 0x004fce00077c1270 */
[----:B------:R-:W2:Y:S06]  /*61040*/  LDC R0, c[0x0][0x228] ;  /* 0x00008a00ff007b82 */ /* 0x000eac0000000800 */
[----:B------:R3:W-:Y:S01]  /*61050*/  @P6 STG.E.U8 desc[UR60][R222.64], R3 ;  /* 0x00000003de006986 */ /* 0x0007e2000c10113c */
[----:B-1----:R-:W-:Y:S02]  /*61060*/  ISETP.LT.AND P6, PT, R234, R5, !P5 ;  /* 0x00000005ea00720c */ /* 0x002fe40006fc1270 */
[C---:B------:R-:W-:Y:S02]  /*61070*/  PRMT R5, R167.reuse, 0x7770, RZ ;  /* 0x00007770a7057816 */ /* 0x040fe400000000ff */
[----:B------:R-:W-:Y:S01]  /*61080*/  PRMT R53, R167, 0x7771, RZ ;  /* 0x00007771a7357816 */ /* 0x000fe200000000ff */
[----:B---3--:R-:W1:Y:S08]  /*61090*/  LDC R3, c[0x0][0x228] ;  /* 0x00008a00ff037b82 */ /* 0x008e700000000800 */
[----:B------:R-:W-:Y:S01]  /*610a0*/  @P6 STG.E.U8 desc[UR60][R220.64], R5 ;  /* 0x00000005dc006986 */ /* 0x000fe2000c10113c */
[----:B--2---:R-:W-:Y:S01]  /*610b0*/  ISETP.LT.AND P6, PT, R237, R0, !P5 ;  /* 0x00000000ed00720c */ /* 0x004fe20006fc1270 */
[----:B------:R-:W-:-:S12]  /*610c0*/  VIADD R0, R4, 0x77 ;  /* 0x0000007704007836 */ /* 0x000fd80000000000 */
[----:B------:R2:W-:Y:S01]  /*610d0*/  @P6 STG.E.U8 desc[UR60][R218.64], R53 ;  /* 0x00000035da006986 */ /* 0x0005e2000c10113c */
[----:B0-----:R-:W-:Y:S02]  /*610e0*/  ISETP.LT.AND P6, PT, R236, R55, !P5 ;  /* 0x00000037ec00720c */ /* 0x001fe40006fc1270 */
[----:B------:R-:W-:Y:S01]  /*610f0*/  PRMT R55, R167, 0x7772, RZ ;  /* 0x00007772a7377816 */ /* 0x000fe200000000ff */
[----:B--2---:R-:W0:Y:S10]  /*61100*/  LDC R53, c[0x0][0x228] ;  /* 0x00008a00ff357b82 */ /* 0x004e340000000800 */
[----:B------:R-:W-:Y:S01]  /*61110*/  @P6 STG.E.U8 desc[UR60][R216.64], R55 ;  /* 0x00000037d8006986 */ /* 0x000fe2000c10113c */
[----:B------:R-:W-:-:S02]  /*61120*/  ISETP.GE.AND P6, PT, R0, R195, PT ;  /* 0x000000c30000720c */ /* 0x000fc40003fc6270 */
[----:B------:R-:W2:Y:S01]  /*61130*/  LDC R0, c[0x0][0x228] ;  /* 0x00008a00ff007b82 */ /* 0x000ea20000000800 */
[----:B------:R-:W-:Y:S02]  /*61140*/  PRMT R167, R167, 0x7773, RZ ;  /* 0x00007773a7a77816 */ /* 0x000fe400000000ff */
[----:B--2---:R-:W-:-:S05]  /*61150*/  ISETP.LT.AND P5, PT, R235, R0, !P5 ;  /* 0x00000000eb00720c */ /* 0x004fca0006fa1270 */
[----:B------:R-:W2:Y:S08]  /*61160*/  LDC R0, c[0x0][0x228] ;  /* 0x00008a00ff007b82 */ /* 0x000eb00000000800 */
[----:B------:R-:W-:Y:S01]  /*61170*/  @P5 STG.E.U8 desc[UR60][R214.64], R167 ;  /* 0x000000a7d6005986 */ /* 0x000fe2000c10113c */
[----:B-1----:R-:W-:Y:S02]  /*61180*/  ISETP.LT.AND P5, PT, R234, R3, !P6 ;  /* 0x00000003ea00720c */ /* 0x002fe400077a1270 */
[----:B------:R-:W-:-:S02]  /*61190*/  PRMT R3, R171, 0x7770, RZ ;  /* 0x00007770ab037816 */ /* 0x000fc400000000ff */
[----:B------:R-:W-:-:S09]  /*611a0*/  PRMT R5, R171, 0x7771, RZ ;  /* 0x00007771ab057816 */ /* 0x000fd200000000ff */
[----:B------:R1:W-:Y:S01]  /*611b0*/  @P5 STG.E.U8 desc[UR60][R212.64], R3 ;  /* 0x00000003d4005986 */ /* 0x0003e2000c10113c */
[----:B--2---:R-:W-:Y:S01]  /*611c0*/  ISETP.LT.AND P5, PT, R237, R0, !P6 ;  /* 0x00000000ed00720c */ /* 0x004fe200077a1270 */
[----:B------:R-:W-:Y:S01]  /*611d0*/  VIADD R0, R4, 0x7c ;  /* 0x0000007c04007836 */ /* 0x000fe20000000000 */
[----:B-1----:R-:W1:Y:S11]  /*611e0*/  LDC R3, c[0x0][0x228] ;  /* 0x00008a00ff037b82 */ /* 0x002e760000000800 */
        /* <DEDUP_REMOVED lines=10> */
[----:B------:R-:W-:Y:S01]  /*61290*/  @P6 STG.E.U8 desc[UR60][R206.64], R171 ;  /* 0x000000abce006986 */ /* 0x000fe2000c10113c */
[----:B-1----:R-:W-:Y:S02]  /*612a0*/  ISETP.LT.AND P6, PT, R234, R3, !P0 ;  /* 0x00000003ea00720c */ /* 0x002fe400047c1270 */
[C---:B------:R-:W-:Y:S02]  /*612b0*/  PRMT R3, R176.reuse, 0x7770, RZ ;  /* 0x00007770b0037816 */ /* 0x040fe400000000ff */
[----:B------:R-:W-:-:S09]  /*612c0*/  PRMT R5, R176, 0x7771, RZ ;  /* 0x00007771b0057816 */ /* 0x000fd200000000ff */
[----:B------:R1:W-:Y:S01]  /*612d0*/  @P6 STG.E.U8 desc[UR60][R204.64], R3 ;  /* 0x00000003cc006986 */ /* 0x0003e2000c10113c */
[----:B--2---:R-:W-:Y:S01]  /*612e0*/  ISETP.LT.AND P6, PT, R237, R0, !P0 ;  /* 0x00000000ed00720c */ /* 0x004fe200047c1270 */
[----:B------:R-:W-:Y:S01]  /*612f0*/  VIADD R0, R4, 0x7d ;  /* 0x0000007d04007836 */ /* 0x000fe20000000000 */
[----:B------:R-:W-:-:S11]  /*61300*/  PRMT R57, R176, 0x7772, RZ ;  /* 0x00007772b0397816 */ /* 0x000fd600000000ff */
[----:B------:R-:W-:Y:S01]  /*61310*/  @P6 STG.E.U8 desc[UR60][R202.64], R5 ;  /* 0x00000005ca006986 */ /* 0x000fe2000c10113c */
[----:B0-----:R-:W-:-:S03]  /*61320*/  ISETP.LT.AND P6, PT, R236, R53, !P0 ;  /* 0x00000035ec00720c */ /* 0x001fc600047c1270 */
[----:B------:R0:W2:Y:S01]  /*61330*/  LDS.128 R52, [R2] ;  /* 0x0000000002347984 */ /* 0x0000a20000000c00 */
[----:B-1----:R-:W-:Y:S01]  /*61340*/  PRMT R3, R176, 0x7773, RZ ;  /* 0x00007773b0037816 */ /* 0x002fe200000000ff */
[----:B0-----:R-:W0:Y:S08]  /*61350*/  LDC R2, c[0x0][0x228] ;  /* 0x00008a00ff027b82 */ /* 0x001e300000000800 */
[----:B------:R1:W-:Y:S01]  /*61360*/  @P6 STG.E.U8 desc[UR60][R200.64], R57 ;  /* 0x00000039c8006986 */ /* 0x0003e2000c10113c */
[----:B------:R-:W-:-:S02]  /*61370*/  ISETP.GE.AND P6, PT, R0, R243, PT ;  /* 0x000000f30000720c */ /* 0x000fc40003fc6270 */
[----:B------:R-:W3:Y:S02]  /*61380*/  LDC R0, c[0x0][0x228] ;  /* 0x00008a00ff007b82 */ /* 0x000ee40000000800 */
[----:B---3--:R-:W-:-:S06]  /*61390*/  ISETP.LT.AND P0, PT, R235, R0, !P0 ;  /* 0x00000000eb00720c */ /* 0x008fcc0004701270 */
[----:B------:R-:W3:Y:S01]  /*613a0*/  LDC R0, c[0x0][0x228] ;  /* 0x00008a00ff007b82 */ /* 0x000ee20000000800 */
[----:B--2---:R-:W-:-:S06]  /*613b0*/  PRMT R5, R52, 0x7770, RZ ;  /* 0x0000777034057816 */ /* 0x004fcc00000000ff */
[----:B------:R2:W-:Y:S01]  /*613c0*/  @P0 STG.E.U8 desc[UR60][R198.64], R3 ;  /* 0x00000003c6000986 */ /* 0x0005e2000c10113c */
[----:B------:R-:W-:Y:S02]  /*613d0*/  ISETP.LT.AND P0, PT, R234, R59, !P1 ;  /* 0x0000003bea00720c */ /* 0x000fe40004f01270 */
[----:B------:R-:W4:Y:S01]  /*613e0*/  LDC R59, c[0x0][0x228] ;  /* 0x00008a00ff3b7b82 */ /* 0x000f220000000800 */
[----:B-1----:R-:W-:-:S10]  /*613f0*/  PRMT R57, R52, 0x7771, RZ ;  /* 0x0000777134397816 */ /* 0x002fd400000000ff */
[----:B------:R1:W-:Y:S01]  /*61400*/  @P0 STG.E.U8 desc[UR60][R196.64], R5 ;  /* 0x00000005c4000986 */ /* 0x0003e2000c10113c */
[----:B---3--:R-:W-:Y:S02]  /*61410*/  ISETP.LT.AND P0, PT, R237, R0, !P1 ;  /* 0x00000000ed00720c */ /* 0x008fe40004f01270 */
[----:B------:R-:W3:Y:S11]  /*61420*/  LDC R0, c[0x0][0x228] ;  /* 0x00008a00ff007b82 */ /* 0x000ef60000000800 */
[----:B------:R0:W-:Y:S01]  /*61430*/  @P0 STG.E.U8 desc[UR60][R186.64], R57 ;  /* 0x00000039ba000986 */ /* 0x0001e2000c10113c */
[----:B----4-:R-:W-:-:S02]  /*61440*/  ISETP.LT.AND P0, PT, R236, R59, !P1 ;  /* 0x0000003bec00720c */ /* 0x010fc40004f01270 */
[----:B------:R-:W4:Y:S01]  /*61450*/  LDC R59, c[0x0][0x228] ;  /* 0x00008a00ff3b7b82 */ /* 0x000f220000000800 */
[----:B--2---:R-:W-:Y:S02]  /*61460*/  PRMT R3, R52, 0x7772, RZ ;  /* 0x0000777234037816 */ /* 0x004fe400000000ff */
[----:B---3--:R-:W-:-:S05]  /*61470*/  ISETP.LT.AND P1, PT, R235, R0, !P1 ;  /* 0x00000000eb00720c */ /* 0x008fca0004f21270 */
[----:B------:R-:W2:Y:S03]  /*61480*/  LDC R0, c[0x0][0x228] ;  /* 0x00008a00ff007b82 */ /* 0x000ea60000000800 */
[----:B------:R3:W-:Y:S01]  /*61490*/  @P0 STG.E.U8 desc[UR60][R184.64], R3 ;  /* 0x00000003b8000986 */ /* 0x0007e2000c10113c */
[----:B-1----:R-:W-:Y:S02]  /*614a0*/  PRMT R5, R52, 0x7773, RZ ;  /* 0x0000777334057816 */ /* 0x002fe400000000ff */
[C---:B0-----:R-:W-:Y:S02]  /*614b0*/  PRMT R57, R177.reuse, 0x7770, RZ ;  /* 0x00007770b1397816 */ /* 0x041fe400000000ff */
[----:B----4-:R-:W-:Y:S02]  /*614c0*/  ISETP.LT.AND P0, PT, R234, R59, !P2 ;  /* 0x0000003bea00720c */ /* 0x010fe40005701270 */
[----:B------:R-:W0:Y:S01]  /*614d0*/  LDC R59, c[0x0][0x228] ;  /* 0x00008a00ff3b7b82 */ /* 0x000e220000000800 */
[----:B------:R1:W-:Y:S01]  /*614e0*/  @P1 STG.E.U8 desc[UR60][R182.64], R5 ;  /* 0x00000005b6001986 */ /* 0x0003e2000c10113c */
[----:B---3--:R-:W-:-:S09]  /*614f0*/  PRMT R3, R177, 0x7771, RZ ;  /* 0x00007771b1037816 */ /* 0x008fd200000000ff */
[----:B------:R-:W-:Y:S01]  /*61500*/  @P0 STG.E.U8 desc[UR60][R180.64], R57 ;  /* 0x00000039b4000986 */ /* 0x000fe2000c10113c */
[----:B--2---:R-:W-:Y:S02]  /*61510*/  ISETP.LT.AND P0, PT, R237, R0, !P2 ;  /* 0x00000000ed00720c */ /* 0x004fe40005701270 */
[----:B------:R-:W2:Y:S01]  /*61520*/  LDC R0, c[0x0][0x228] ;  /* 0x00008a00ff007b82 */ /* 0x000ea20000000800 */
[----:B-1----:R-:W-:-:S10]  /*61530*/  PRMT R5, R177, 0x7772, RZ ;  /* 0x00007772b1057816 */ /* 0x002fd400000000ff */
[----:B------:R1:W-:Y:S01]  /*61540*/  @P0 STG.E.U8 desc[UR60][R50.64], R3 ;  /* 0x0000000332000986 */ /* 0x0003e2000c10113c */
[----:B0-----:R-:W-:Y:S02]  /*61550*/  ISETP.LT.AND P0, PT, R236, R59, !P2 ;  /* 0x0000003bec00720c */ /* 0x001fe40005701270 */
[----:B------:R-:W0:Y:S01]  /*61560*/  LDC R59, c[0x0][0x228] ;  /* 0x00008a00ff3b7b82 */ /* 0x000e220000000800 */
[----:B------:R-:W-:-:S07]  /*61570*/  ISETP.LT.AND P2, PT, R235, R2, !P2 ;  /* 0x00000002eb00720c */ /* 0x000fce0005741270 */
[----:B------:R-:W3:Y:S01]  /*61580*/  LDC R2, c[0x0][0x228] ;  /* 0x00008a00ff027b82 */ /* 0x000ee20000000800 */
[----:B------:R-:W-:Y:S02]  /*61590*/  PRMT R177, R177, 0x7773, RZ ;  /* 0x00007773b1b17816 */ /* 0x000fe400000000ff */
[----:B------:R-:W-:Y:S01]  /*615a0*/  @P0 STG.E.U8 desc[UR60][R48.64], R5 ;  /* 0x0000000530000986 */ /* 0x000fe2000c10113c */
[----:B------:R-:W-:-:S03]  /*615b0*/  ISETP.LT.AND P0, PT, R234, R61, !P3 ;  /* 0x0000003dea00720c */ /* 0x000fc60005f01270 */
[----:B------:R4:W-:Y:S01]  /*615c0*/  @P2 STG.E.U8 desc[UR60][R46.64], R177 ;  /* 0x000000b12e002986 */ /* 0x0009e2000c10113c */
[----:B-1----:R-:W1:Y:S01]  /*615d0*/  LDC R51, c[0x0][0x228] ;  /* 0x00008a00ff337b82 */ /* 0x002e620000000800 */
[----:B--2---:R-:W-:Y:S02]  /*615e0*/  ISETP.LT.AND P2, PT, R237, R0, !P3 ;  /* 0x00000000ed00720c */ /* 0x004fe40005f41270 */
[----:B------:R-:W-:-:S05]  /*615f0*/  PRMT R57, R53, 0x7770, RZ ;  /* 0x0000777035397816 */ /* 0x000fca00000000ff */
[----:B------:R-:W2:Y:S01]  /*61600*/  LDC R0, c[0x0][0x228] ;  /* 0x00008a00ff007b82 */ /* 0x000ea20000000800 */
[----:B------:R2:W-:Y:S01]  /*61610*/  @P0 STG.E.U8 desc[UR60][R44.64], R57 ;  /* 0x000000392c000986 */ /* 0x0005e2000c10113c */
[----:B0-----:R-:W-:Y:S02]  /*61620*/  ISETP.LT.AND P0, PT, R236, R59, !P3 ;  /* 0x0000003bec00720c */ /* 0x001fe40005f01270 */
[----:B---3--:R-:W-:-:S04]  /*61630*/  ISETP.LT.AND P3, PT, R235, R2, !P3 ;  /* 0x00000002eb00720c */ /* 0x008fc80005f61270 */
[----:B----4-:R-:W0:Y:S01]  /*61640*/  LDC R47, c[0x0][0x228] ;  /* 0x00008a00ff2f7b82 */ /* 0x010e220000000800 */
[C---:B------:R-:W-:Y:S02]  /*61650*/  PRMT R3, R53.reuse, 0x7771, RZ ;  /* 0x0000777135037816 */ /* 0x040fe400000000ff */
[----:B------:R-:W-:-:S05]  /*61660*/  PRMT R5, R53, 0x7772, RZ ;  /* 0x0000777235057816 */ /* 0x000fca00000000ff */
[----:B------:R-:W3:Y:S01]  /*61670*/  LDC R2, c[0x0][0x228] ;  /* 0x00008a00ff027b82 */ /* 0x000ee20000000800 */
[----:B------:R-:W-:Y:S01]  /*61680*/  PRMT R53, R53, 0x7773, RZ ;  /* 0x0000777335357816 */ /* 0x000fe200000000ff */
[----:B------:R4:W-:Y:S06]  /*61690*/  @P2 STG.E.U8 desc[UR60][R42.64], R3 ;  /* 0x000000032a002986 */ /* 0x0009ec000c10113c */
[----:B------:R-:W3:Y:S01]  /*616a0*/  LDC R49, c[0x0][0x228] ;  /* 0x00008a00ff317b82 */ /* 0x000ee20000000800 */
[----:B------:R4:W-:Y:S01]  /*616b0*/  @P0 STG.E.U8 desc[UR60][R40.64], R5 ;  /* 0x0000000528000986 */ /* 0x0009e2000c10113c */
[----:B-1----:R-:W-:-:S03]  /*616c0*/  ISETP.LT.AND P0, PT, R234, R51, !P5 ;  /* 0x00000033ea00720c */ /* 0x002fc60006f01270 */
[----:B------:R1:W-:Y:S01]  /*616d0*/  @P3 STG.E.U8 desc[UR60][R38.64], R53 ;  /* 0x0000003526003986 */ /* 0x0003e2000c10113c */
[----:B--2---:R-:W-:Y:S02]  /*616e0*/  ISETP.LT.AND P3, PT, R237, R0, !P5 ;  /* 0x00000000ed00720c */ /* 0x004fe40006f61270 */
[----:B------:R-:W2:Y:S01]  /*616f0*/  LDC R0, c[0x0][0x228] ;  /* 0x00008a00ff007b82 */ /* 0x000ea20000000800 */
[C---:B------:R-:W-:Y:S02]  /*61700*/  PRMT R45, R178.reuse, 0x7770, RZ ;  /* 0x00007770b22d7816 */ /* 0x040fe400000000ff */
[----:B----4-:R-:W-:-:S05]  /*61710*/  PRMT R3, R178, 0x7771, RZ ;  /* 0x00007771b2037816 */ /* 0x010fca00000000ff */
[----:B------:R-:W4:Y:S01]  /*61720*/  LDC R41, c[0x0][0x228] ;  /* 0x00008a00ff297b82 */ /* 0x000f220000000800 */
[----:B------:R-:W-:Y:S01]  /*61730*/  @P0 STG.E.U8 desc[UR60][R36.64], R45 ;  /* 0x0000002d24000986 */ /* 0x000fe2000c10113c */
[----:B0-----:R-:W-:Y:S02]  /*61740*/  ISETP.LT.AND P0, PT, R236, R47, !P5 ;  /* 0x0000002fec00720c */ /* 0x001fe40006f01270 */
[----:B---3--:R-:W-:Y:S01]  /*61750*/  ISETP.LT.AND P5, PT, R235, R2, !P5 ;  /* 0x00000002eb00720c */ /* 0x008fe20006fa1270 */
[----:B------:R0:W-:Y:S01]  /*61760*/  @P3 STG.E.U8 desc[UR60][R34.64], R3 ;  /* 0x0000000322003986 */ /* 0x0001e2000c10113c */
[----:B------:R-:W-:Y:S01]  /*61770*/  VIADD R4, R4, 0x7e ;  /* 0x0000007e04047836 */ /* 0x000fe20000000000 */
[----:B------:R-:W-:Y:S01]  /*61780*/  ISETP.LT.AND P3, PT, R234, R49, !P6 ;  /* 0x00000031ea00720c */ /* 0x000fe20007761270 */
[----:B------:R-:W3:Y:S01]  /*61790*/  LDC R2, c[0x0][0x228] ;  /* 0x00008a00ff027b82 */ /* 0x000ee20000000800 */
[----:B------:R-:W-:Y:S02]  /*617a0*/  PRMT R5, R178, 0x7772, RZ ;  /* 0x00007772b2057816 */ /* 0x000fe400000000ff */
[----:B------:R-:W-:-:S02]  /*617b0*/  ISETP.GE.AND P1, PT, R4, R247, PT ;  /* 0x000000f70400720c */ /* 0x000fc40003f26270 */
[----:B-1----:R-:W-:-:S03]  /*617c0*/  PRMT R39, R178, 0x7773, RZ ;  /* 0x00007773b2277816 */ /* 0x002fc600000000ff */
[----:B------:R-:W1:Y:S01]  /*617d0*/  LDC R4, c[0x0][0x228] ;  /* 0x00008a00ff047b82 */ /* 0x000e620000000800 */
[----:B0-----:R-:W-:Y:S01]  /*617e0*/  PRMT R3, R54, 0x7770, RZ ;  /* 0x0000777036037816 */ /* 0x001fe200000000ff */
[----:B------:R0:W-:Y:S04]  /*617f0*/  @P0 STG.E.U8 desc[UR60][R32.64], R5 ;  /* 0x0000000520000986 */ /* 0x0001e8000c10113c */
[----:B------:R0:W-:Y:S01]  /*61800*/  @P5 STG.E.U8 desc[UR60][R30.64], R39 ;  /* 0x000000271e005986 */ /* 0x0001e2000c10113c */
[----:B--2---:R-:W-:Y:S01]  /*61810*/  ISETP.LT.AND P5, PT, R237, R0, !P6 ;  /* 0x00000000ed00720c */ /* 0x004fe200077a1270 */
[----:B------:R-:W2:Y:S02]  /*61820*/  LDC R37, c[0x0][0x228] ;  /* 0x00008a00ff257b82 */ /* 0x000ea40000000800 */
[----:B------:R2:W-:Y:S01]  /*61830*/  @P3 STG.E.U8 desc[UR60][R28.64], R3 ;  /* 0x000000031c003986 */ /* 0x0005e2000c10113c */
[----:B----4-:R-:W-:-:S05]  /*61840*/  ISETP.LT.AND P3, PT, R236, R41, !P6 ;  /* 0x00000029ec00720c */ /* 0x010fca0007761270 */
[----:B------:R-:W4:Y:S01]  /*61850*/  LDC R0, c[0x0][0x228] ;  /* 0x00008a00ff007b82 */ /* 0x000f220000000800 */
[C---:B------:R-:W-:Y:S02]  /*61860*/  PRMT R35, R54.reuse, 0x7771, RZ ;  /* 0x0000777136237816 */ /* 0x040fe400000000ff */
[----:B0-----:R-:W-:-:S03]  /*61870*/  PRMT R5, R54, 0x7772, RZ ;  /* 0x0000777236057816 */ /* 0x001fc600000000ff */
[----:B------:R-:W-:Y:S02]  /*61880*/  @P5 STG.E.U8 desc[UR60][R26.64], R35 ;  /* 0x000000231a005986 */ /* 0x000fe4000c10113c */
[----:B------:R-:W0:Y:S02]  /*61890*/  LDC R31, c[0x0][0x228] ;  /* 0x00008a00ff1f7b82 */ /* 0x000e240000000800 */
[----:B------:R0:W-:Y:S01]  /*618a0*/  @P3 STG.E.U8 desc[UR60][R24.64], R5 ;  /* 0x0000000518003986 */ /* 0x0001e2000c10113c */
[C---:B---3--:R-:W-:Y:S02]  /*618b0*/  ISETP.LT.AND P3, PT, R237.reuse, R2, !P1 ;  /* 0x00000002ed00720c */ /* 0x048fe40004f61270 */
[----:B-1----:R-:W-:-:S03]  /*618c0*/  ISETP.LT.AND P0, PT, R237, R4, !P4 ;  /* 0x00000004ed00720c */ /* 0x002fc60006701270 */
[----:B------:R-:W1:Y:S08]  /*618d0*/  LDC R2, c[0x0][0x228] ;  /* 0x00008a00ff027b82 */ /* 0x000e700000000800 */
[----:B------:R-:W3:Y:S01]  /*618e0*/  LDC R61, c[0x0][0x228] ;  /* 0x00008a00ff3d7b82 */ /* 0x000ee20000000800 */
[----:B----4-:R-:W-:-:S07]  /*618f0*/  ISETP.LT.AND P6, PT, R235, R0, !P6 ;  /* 0x00000000eb00720c */ /* 0x010fce00077c1270 */
[----:B------:R-:W4:Y:S08]  /*61900*/  LDC R33, c[0x0][0x228] ;  /* 0x00008a00ff217b82 */ /* 0x000f300000000800 */
[----:B------:R-:W4:Y:S01]  /*61910*/  LDC R4, c[0x0][0x228] ;  /* 0x00008a00ff047b82 */ /* 0x000f220000000800 */
[----:B--2---:R-:W-:Y:S02]  /*61920*/  ISETP.LT.AND P5, PT, R234, R37, !P1 ;  /* 0x00000025ea00720c */ /* 0x004fe40004fa1270 */
[----:B------:R-:W-:-:S02]  /*61930*/  PRMT R3, R54, 0x7773, RZ ;  /* 0x0000777336037816 */ /* 0x000fc400000000ff */
[----:B------:R-:W-:-:S03]  /*61940*/  PRMT R29, R179, 0x7770, RZ ;  /* 0x00007770b31d7816 */ /* 0x000fc600000000ff */
[----:B------:R2:W-:Y:S01]  /*61950*/  @P6 STG.E.U8 desc[UR60][R22.64], R3 ;  /* 0x0000000316006986 */ /* 0x0005e2000c10113c */
[----:B0-----:R-:W-:Y:S02]  /*61960*/  ISETP.LT.AND P6, PT, R236, R31, !P1 ;  /* 0x0000001fec00720c */ /* 0x001fe40004fc1270 */
[----:B-1----:R-:W-:Y:S02]  /*61970*/  ISETP.LT.AND P1, PT, R235, R2, !P1 ;  /* 0x00000002eb00720c */ /* 0x002fe40004f21270 */
[----:B---3--:R-:W-:Y:S01]  /*61980*/  ISETP.LT.AND P2, PT, R234, R61, !P4 ;  /* 0x0000003dea00720c */ /* 0x008fe20006741270 */
[----:B------:R0:W-:Y:S01]  /*61990*/  @P5 STG.E.U8 desc[UR60][R20.64], R29 ;  /* 0x0000001d14005986 */ /* 0x0001e2000c10113c */
[----:B----4-:R-:W-:Y:S02]  /*619a0*/  ISETP.LT.AND P5, PT, R236, R33, !P4 ;  /* 0x00000021ec00720c */ /* 0x010fe400067a1270 */
[C---:B------:R-:W-:Y:S02]  /*619b0*/  PRMT R5, R179.reuse, 0x7771, RZ ;  /* 0x00007771b3057816 */ /* 0x040fe400000000ff */
[----:B------:R-:W-:-:S02]  /*619c0*/  PRMT R25, R179, 0x7772, RZ ;  /* 0x00007772b3197816 */ /* 0x000fc400000000ff */
[----:B------:R-:W-:Y:S02]  /*619d0*/  ISETP.LT.AND P4, PT, R235, R4, !P4 ;  /* 0x00000004eb00720c */ /* 0x000fe40006781270 */
[----:B------:R-:W-:Y:S02]  /*619e0*/  PRMT R179, R179, 0x7773, RZ ;  /* 0x00007773b3b37816 */ /* 0x000fe400000000ff */
[C---:B------:R-:W-:Y:S01]  /*619f0*/  PRMT R27, R55.reuse, 0x7770, RZ ;  /* 0x00007770371b7816 */ /* 0x040fe200000000ff */
[----:B------:R0:W-:Y:S01]  /*61a00*/  @P3 STG.E.U8 desc[UR60][R16.64], R5 ;  /* 0x0000000510003986 */ /* 0x0001e2000c10113c */
[C---:B------:R-:W-:Y:S02]  /*61a10*/  PRMT R31, R55.reuse, 0x7771, RZ ;  /* 0x00007771371f7816 */ /* 0x040fe400000000ff */
[C---:B--2---:R-:W-:Y:S01]  /*61a20*/  PRMT R3, R55.reuse, 0x7772, RZ ;  /* 0x0000777237037816 */ /* 0x044fe200000000ff */
[----:B------:R0:W-:Y:S04]  /*61a30*/  @P6 STG.E.U8 desc[UR60][R14.64], R25 ;  /* 0x000000190e006986 */ /* 0x0001e8000c10113c */
[----:B------:R0:W-:Y:S04]  /*61a40*/  @P1 STG.E.U8 desc[UR60][R12.64], R179 ;  /* 0x000000b30c001986 */ /* 0x0001e8000c10113c */
[----:B------:R0:W-:Y:S04]  /*61a50*/  @P2 STG.E.U8 desc[UR60][R18.64], R27 ;  /* 0x0000001b12002986 */ /* 0x0001e8000c10113c */
[----:B------:R0:W-:Y:S01]  /*61a60*/  @P0 STG.E.U8 desc[UR60][R10.64], R31 ;  /* 0x0000001f0a000986 */ /* 0x0001e2000c10113c */
[----:B------:R-:W-:-:S03]  /*61a70*/  PRMT R55, R55, 0x7773, RZ ;  /* 0x0000777337377816 */ /* 0x000fc600000000ff */
[----:B------:R0:W-:Y:S01]  /*61a80*/  @P5 STG.E.U8 desc[UR60][R8.64], R3 ;  /* 0x0000000308005986 */ /* 0x0001e2000c10113c */
[----:B------:R-:W-:Y:S05]  /*61a90*/  @!P4 EXIT ;  /* 0x000000000000c94d */ /* 0x000fea0003800000 */
[----:B-----5:R-:W-:Y:S01]  /*61aa0*/  STG.E.U8 desc[UR60][R6.64], R55 ;  /* 0x0000003706007986 */ /* 0x020fe2000c10113c */
[----:B------:R-:W-:Y:S05]  /*61ab0*/  EXIT ;  /* 0x000000000000794d */ /* 0x000fea0003800000 */
.L_x_3:
[----:B------:R-:W-:-:S00]  /*61ac0*/  BRA `(.L_x_3) ;  /* 0xfffffffc00fc7947 */ /* 0x000fc0000383ffff */
[----:B------:R-:W-:-:S00]  /*61ad0*/  NOP ;  /* 0x0000000000007918 */ /* 0x000fc00000000000 */
        /* <DEDUP_REMOVED lines=10> */
.L_x_4:


//--------------------- .nv.shared.matmul_kernel  --------------------------
	.section	.nv.shared.matmul_kernel,"aw",@nobits
	.sectionflags	@""
	.align	16
	.zero		1024


//--------------------- .nv.shared.reserved.0     --------------------------
	.section	.nv.shared.reserved.0,"aw",@nobits
	.weak		__nv_reservedSMEM_offset_0_alias
	.size		__nv_reservedSMEM_offset_0_alias, 0, 0
	.other		__nv_reservedSMEM_offset_0_alias,@"STO_CUDA_RESERVED_SHARED STV_DEFAULT"
__nv_reservedSMEM_offset_0_alias:
	.zero		0


//--------------------- .nv.constant0.matmul_kernel --------------------------
	.section	.nv.constant0.matmul_kernel,"a",@progbits
	.sectionflags	@""
	.align	4
.nv.constant0.matmul_kernel:
	.zero		608


//--------------------- SYMBOLS --------------------------

	.type		.nv.reservedSmem.offset0,@object
	.size		.nv.reservedSmem.offset0,0x4
